	.target	sm_100a

	.elftype	@"ET_EXEC"


//--------------------- .note.nv.tkinfo           --------------------------
	.section	.note.nv.tkinfo,"",@"SHT_NOTE"
	.sectionflags	@"SHF_NOTE_NV_TKINFO"
	.tkinfo
        /*0018*/ 	.word	0x00000002
        /*0030*/ 	.string	""
        /*0030*/ 	.string	"ptxas"
        /*0030*/ 	.string	"Cuda compilation tools, release 13.0, V13.0.88"
        /*0030*/ 	.string	"Build cuda_13.0.r13.0/compiler.36424714_0"
        /*0030*/ 	.string	"-arch sm_100a -m 64 "



//--------------------- .note.nv.cuinfo           --------------------------
	.section	.note.nv.cuinfo,"",@"SHT_NOTE"
	.sectionflags	@"SHF_NOTE_NV_CUINFO"
        /*0018*/ 	.short	0x0002
        /*001a*/ 	.short	0x0064
        /*001c*/ 	.short	0x0082
	.zero		2


//--------------------- .nv.info                  --------------------------
	.section	.nv.info,"",@"SHT_CUDA_INFO"
	.align	4


	//----- nvinfo : EIATTR_REGCOUNT
	.align		4
        /*0000*/ 	.byte	0x04, 0x2f
        /*0002*/ 	.short	(.L_12 - .L_11)
	.align		4
.L_11:
        /*0004*/ 	.word	index@(_ZN7cutlass13device_kernelIN5flash22FlashAttnBwdPreprocessIN4cute5tupleIJNS3_1CILi64EEENS5_ILi96EEEEEENS_10bfloat16_tEfNS_4arch4Sm80ELb1ELb1EEEEEvNT_6ParamsE)
        /*0008*/ 	.word	0x00000031


	//----- nvinfo : EIATTR_FRAME_SIZE
	.align		4
.L_12:
        /*000c*/ 	.byte	0x04, 0x11
        /*000e*/ 	.short	(.L_14 - .L_13)
	.align		4
.L_13:
        /*0010*/ 	.word	index@(_ZN7cutlass13device_kernelIN5flash22FlashAttnBwdPreprocessIN4cute5tupleIJNS3_1CILi64EEENS5_ILi96EEEEEENS_10bfloat16_tEfNS_4arch4Sm80ELb1ELb1EEEEEvNT_6ParamsE)
        /*0014*/ 	.word	0x00000000


	//----- nvinfo : EIATTR_REGCOUNT
	.align		4
.L_14:
        /*0018*/ 	.byte	0x04, 0x2f
        /*001a*/ 	.short	(.L_16 - .L_15)
	.align		4
.L_15:
        /*001c*/ 	.word	index@(_ZN7cutlass13device_kernelIN5flash19enable_sm80_to_sm89INS1_16FlashAttnBwdSm80INS1_25CollectiveMainloopBwdSm80ILi2ELi2EN4cute5tupleIJNS5_1CILi64EEENS7_ILi128EEENS7_ILi96EEEEEENS_10bfloat16_tEfNS_4arch4Sm80ELb1ELb0ELb1ELb1ELb1ELb0ELb0ELb0ELi2ELi2ELi4ELi2ELb0EEENS1_24CollectiveEpilogueBwdGQAISB_fSE_Li256ELb1ELb1EEENS1_25SingleTileBwdLPTSchedulerILb1ELi128ELb1EEEEEEEEEvNT_6ParamsE)
        /*0020*/ 	.word	0x00000004


	//----- nvinfo : EIATTR_FRAME_SIZE
	.align		4
.L_16:
        /*0024*/ 	.byte	0x04, 0x11
        /*0026*/ 	.short	(.L_18 - .L_17)
	.align		4
.L_17:
        /*0028*/ 	.word	index@(_ZN7cutlass13device_kernelIN5flash19enable_sm80_to_sm89INS1_16FlashAttnBwdSm80INS1_25CollectiveMainloopBwdSm80ILi2ELi2EN4cute5tupleIJNS5_1CILi64EEENS7_ILi128EEENS7_ILi96EEEEEENS_10bfloat16_tEfNS_4arch4Sm80ELb1ELb0ELb1ELb1ELb1ELb0ELb0ELb0ELi2ELi2ELi4ELi2ELb0EEENS1_24CollectiveEpilogueBwdGQAISB_fSE_Li256ELb1ELb1EEENS1_25SingleTileBwdLPTSchedulerILb1ELi128ELb1EEEEEEEEEvNT_6ParamsE)
        /*002c*/ 	.word	0x00000000


	//----- nvinfo : EIATTR_REGCOUNT
	.align		4
.L_18:
        /*0030*/ 	.byte	0x04, 0x2f
        /*0032*/ 	.short	(.L_20 - .L_19)
	.align		4
.L_19:
        /*0034*/ 	.word	index@(_ZN7cutlass13device_kernelIN5flash32FlashAttnBwdPostprocessConvertdQIN4cute5tupleIJNS3_1CILi64EEENS5_ILi96EEEEEENS_10bfloat16_tEfNS_4arch4Sm80ELi256ENS3_8TiledMMAINS3_8MMA_AtomIJNS3_30SM80_16x8x16_F32BF16BF16F32_TNEEEENS3_6LayoutINS4_IJNS5_ILi2EEENS5_ILi4EEENS5_ILi1EEEEEENS4_IJSJ_SH_NS5_ILi0EEEEEEEENS4_IJNS5_ILi32EEESO_NS5_ILi16EEEEEEEELb0EEEEEvNT_6ParamsE)
        /*0038*/ 	.word	0x00000028


	//----- nvinfo : EIATTR_FRAME_SIZE
	.align		4
.L_20:
        /*003c*/ 	.byte	0x04, 0x11
        /*003e*/ 	.short	(.L_22 - .L_21)
	.align		4
.L_21:
        /*0040*/ 	.word	index@(_ZN7cutlass13device_kernelIN5flash32FlashAttnBwdPostprocessConvertdQIN4cute5tupleIJNS3_1CILi64EEENS5_ILi96EEEEEENS_10bfloat16_tEfNS_4arch4Sm80ELi256ENS3_8TiledMMAINS3_8MMA_AtomIJNS3_30SM80_16x8x16_F32BF16BF16F32_TNEEEENS3_6LayoutINS4_IJNS5_ILi2EEENS5_ILi4EEENS5_ILi1EEEEEENS4_IJSJ_SH_NS5_ILi0EEEEEEEENS4_IJNS5_ILi32EEESO_NS5_ILi16EEEEEEEELb0EEEEEvNT_6ParamsE)
        /*0044*/ 	.word	0x00000000


	//----- nvinfo : EIATTR_REGCOUNT
	.align		4
.L_22:
        /*0048*/ 	.byte	0x04, 0x2f
        /*004a*/ 	.short	(.L_24 - .L_23)
	.align		4
.L_23:
        /*004c*/ 	.word	index@(_ZN7cutlass13device_kernelIN5flash32FlashAttnBwdPostprocessConvertdQIN4cute5tupleIJNS3_1CILi128EEENS5_ILi96EEEEEENS_10bfloat16_tEfNS_4arch4Sm80ELi256ENS3_8TiledMMAINS3_8MMA_AtomIJNS3_30SM80_16x8x16_F32BF16BF16F32_TNEEEENS3_6LayoutINS4_IJNS5_ILi4EEENS5_ILi2EEENS5_ILi1EEEEEENS4_IJSJ_SH_NS5_ILi0EEEEEEEENS4_IJNS5_ILi64EEENS5_ILi32EEENS5_ILi16EEEEEEEELb0EEEEEvNT_6ParamsE)
        /*0050*/ 	.word	0x0000003e


	//----- nvinfo : EIATTR_FRAME_SIZE
	.align		4
.L_24:
        /*0054*/ 	.byte	0x04, 0x11
        /*0056*/ 	.short	(.L_26 - .L_25)
	.align		4
.L_25:
        /*0058*/ 	.word	index@(_ZN7cutlass13device_kernelIN5flash32FlashAttnBwdPostprocessConvertdQIN4cute5tupleIJNS3_1CILi128EEENS5_ILi96EEEEEENS_10bfloat16_tEfNS_4arch4Sm80ELi256ENS3_8TiledMMAINS3_8MMA_AtomIJNS3_30SM80_16x8x16_F32BF16BF16F32_TNEEEENS3_6LayoutINS4_IJNS5_ILi4EEENS5_ILi2EEENS5_ILi1EEEEEENS4_IJSJ_SH_NS5_ILi0EEEEEEEENS4_IJNS5_ILi64EEENS5_ILi32EEENS5_ILi16EEEEEEEELb0EEEEEvNT_6ParamsE)
        /*005c*/ 	.word	0x00000000


	//----- nvinfo : EIATTR_REGCOUNT
	.align		4
.L_26:
        /*0060*/ 	.byte	0x04, 0x2f
        /*0062*/ 	.short	(.L_28 - .L_27)
	.align		4
.L_27:
        /*0064*/ 	.word	index@(_ZN7cutlass13device_kernelIN5flash19enable_sm80_to_sm89INS1_16FlashAttnBwdSm80INS1_25CollectiveMainloopBwdSm80ILi2ELi2EN4cute5tupleIJNS5_1CILi64EEENS7_ILi128EEENS7_ILi96EEEEEENS_10bfloat16_tEfNS_4arch4Sm80ELb1ELb0ELb1ELb1ELb0ELb0ELb0ELb0ELi2ELi2ELi4ELi2ELb0EEENS1_24CollectiveEpilogueBwdGQAISB_fSE_Li256ELb1ELb0EEENS1_25SingleTileBwdLPTSchedulerILb1ELi128ELb0EEEEEEEEEvNT_6ParamsE)
        /*0068*/ 	.word	0x00000004


	//----- nvinfo : EIATTR_FRAME_SIZE
	.align		4
.L_28:
        /*006c*/ 	.byte	0x04, 0x11
        /*006e*/ 	.short	(.L_30 - .L_29)
	.align		4
.L_29:
        /*0070*/ 	.word	index@(_ZN7cutlass13device_kernelIN5flash19enable_sm80_to_sm89INS1_16FlashAttnBwdSm80INS1_25CollectiveMainloopBwdSm80ILi2ELi2EN4cute5tupleIJNS5_1CILi64EEENS7_ILi128EEENS7_ILi96EEEEEENS_10bfloat16_tEfNS_4arch4Sm80ELb1ELb0ELb1ELb1ELb0ELb0ELb0ELb0ELi2ELi2ELi4ELi2ELb0EEENS1_24CollectiveEpilogueBwdGQAISB_fSE_Li256ELb1ELb0EEENS1_25SingleTileBwdLPTSchedulerILb1ELi128ELb0EEEEEEEEEvNT_6ParamsE)
        /*0074*/ 	.word	0x00000000


	//----- nvinfo : EIATTR_REGCOUNT
	.align		4
.L_30:
        /*0078*/ 	.byte	0x04, 0x2f
        /*007a*/ 	.short	(.L_32 - .L_31)
	.align		4
.L_31:
        /*007c*/ 	.word	index@(_ZN7cutlass13device_kernelIN5flash19enable_sm80_to_sm89INS1_16FlashAttnBwdSm80INS1_25CollectiveMainloopBwdSm80ILi2ELi2EN4cute5tupleIJNS5_1CILi64EEENS7_ILi128EEENS7_ILi96EEEEEENS_10bfloat16_tEfNS_4arch4Sm80ELb1ELb0ELb1ELb1ELb1ELb0ELb0ELb0ELi2ELi2ELi4ELi2ELb0EEENS1_21CollectiveEpilogueBwdISB_SC_SE_Li256ELb1ELb0ELi2EEENS1_25SingleTileBwdLPTSchedulerILb1ELi128ELb1EEEEEEEEEvNT_6ParamsE)
        /*0080*/ 	.word	0x00000004


	//----- nvinfo : EIATTR_FRAME_SIZE
	.align		4
.L_32:
        /*0084*/ 	.byte	0x04, 0x11
        /*0086*/ 	.short	(.L_34 - .L_33)
	.align		4
.L_33:
        /*0088*/ 	.word	index@(_ZN7cutlass13device_kernelIN5flash19enable_sm80_to_sm89INS1_16FlashAttnBwdSm80INS1_25CollectiveMainloopBwdSm80ILi2ELi2EN4cute5tupleIJNS5_1CILi64EEENS7_ILi128EEENS7_ILi96EEEEEENS_10bfloat16_tEfNS_4arch4Sm80ELb1ELb0ELb1ELb1ELb1ELb0ELb0ELb0ELi2ELi2ELi4ELi2ELb0EEENS1_21CollectiveEpilogueBwdISB_SC_SE_Li256ELb1ELb0ELi2EEENS1_25SingleTileBwdLPTSchedulerILb1ELi128ELb1EEEEEEEEEvNT_6ParamsE)
        /*008c*/ 	.word	0x00000000


	//----- nvinfo : EIATTR_REGCOUNT
	.align		4
.L_34:
        /*0090*/ 	.byte	0x04, 0x2f
        /*0092*/ 	.short	(.L_36 - .L_35)
	.align		4
.L_35:
        /*0094*/ 	.word	index@(_ZN7cutlass13device_kernelIN5flash19enable_sm80_to_sm89INS1_16FlashAttnBwdSm80INS1_25CollectiveMainloopBwdSm80ILi2ELi2EN4cute5tupleIJNS5_1CILi64EEENS7_ILi128EEENS7_ILi96EEEEEENS_10bfloat16_tEfNS_4arch4Sm80ELb1ELb0ELb1ELb1ELb0ELb0ELb0ELb0ELi2ELi2ELi4ELi2ELb0EEENS1_21CollectiveEpilogueBwdISB_SC_SE_Li256ELb1ELb0ELi2EEENS1_25SingleTileBwdLPTSchedulerILb1ELi128ELb0EEEEEEEEEvNT_6ParamsE)
        /*0098*/ 	.word	0x00000004


	//----- nvinfo : EIATTR_FRAME_SIZE
	.align		4
.L_36:
        /*009c*/ 	.byte	0x04, 0x11
        /*009e*/ 	.short	(.L_38 - .L_37)
	.align		4
.L_37:
        /*00a0*/ 	.word	index@(_ZN7cutlass13device_kernelIN5flash19enable_sm80_to_sm89INS1_16FlashAttnBwdSm80INS1_25CollectiveMainloopBwdSm80ILi2ELi2EN4cute5tupleIJNS5_1CILi64EEENS7_ILi128EEENS7_ILi96EEEEEENS_10bfloat16_tEfNS_4arch4Sm80ELb1ELb0ELb1ELb1ELb0ELb0ELb0ELb0ELi2ELi2ELi4ELi2ELb0EEENS1_21CollectiveEpilogueBwdISB_SC_SE_Li256ELb1ELb0ELi2EEENS1_25SingleTileBwdLPTSchedulerILb1ELi128ELb0EEEEEEEEEvNT_6ParamsE)
        /*00a4*/ 	.word	0x00000000


	//----- nvinfo : EIATTR_REGCOUNT
	.align		4
.L_38:
        /*00a8*/ 	.byte	0x04, 0x2f
        /*00aa*/ 	.short	(.L_40 - .L_39)
	.align		4
.L_39:
        /*00ac*/ 	.word	index@(_ZN7cutlass13device_kernelIN5flash22FlashAttnBwdPreprocessIN4cute5tupleIJNS3_1CILi64EEENS5_ILi96EEEEEENS_10bfloat16_tEfNS_4arch4Sm80ELb1ELb0EEEEEvNT_6ParamsE)
        /*00b0*/ 	.word	0x0000002c


	//----- nvinfo : EIATTR_FRAME_SIZE
	.align		4
.L_40:
        /*00b4*/ 	.byte	0x04, 0x11
        /*00b6*/ 	.short	(.L_42 - .L_41)
	.align		4
.L_41:
        /*00b8*/ 	.word	index@(_ZN7cutlass13device_kernelIN5flash22FlashAttnBwdPreprocessIN4cute5tupleIJNS3_1CILi64EEENS5_ILi96EEEEEENS_10bfloat16_tEfNS_4arch4Sm80ELb1ELb0EEEEEvNT_6ParamsE)
        /*00bc*/ 	.word	0x00000000


	//----- nvinfo : EIATTR_REGCOUNT
	.align		4
.L_42:
        /*00c0*/ 	.byte	0x04, 0x2f
        /*00c2*/ 	.short	(.L_44 - .L_43)
	.align		4
.L_43:
        /*00c4*/ 	.word	index@(_ZN7cutlass13device_kernelIN5flash19enable_sm80_to_sm89INS1_16FlashAttnBwdSm80INS1_25CollectiveMainloopBwdSm80ILi2ELi2EN4cute5tupleIJNS5_1CILi64EEENS7_ILi128EEENS7_ILi96EEEEEENS_10bfloat16_tEfNS_4arch4Sm80ELb1ELb0ELb1ELb0ELb1ELb0ELb0ELb0ELi2ELi2ELi4ELi2ELb0EEENS1_24CollectiveEpilogueBwdGQAISB_fSE_Li256ELb0ELb1EEENS1_25SingleTileBwdLPTSchedulerILb0ELi128ELb1EEEEEEEEEvNT_6ParamsE)
        /*00c8*/ 	.word	0x00000004


	//----- nvinfo : EIATTR_FRAME_SIZE
	.align		4
.L_44:
        /*00cc*/ 	.byte	0x04, 0x11
        /*00ce*/ 	.short	(.L_46 - .L_45)
	.align		4
.L_45:
        /*00d0*/ 	.word	index@(_ZN7cutlass13device_kernelIN5flash19enable_sm80_to_sm89INS1_16FlashAttnBwdSm80INS1_25CollectiveMainloopBwdSm80ILi2ELi2EN4cute5tupleIJNS5_1CILi64EEENS7_ILi128EEENS7_ILi96EEEEEENS_10bfloat16_tEfNS_4arch4Sm80ELb1ELb0ELb1ELb0ELb1ELb0ELb0ELb0ELi2ELi2ELi4ELi2ELb0EEENS1_24CollectiveEpilogueBwdGQAISB_fSE_Li256ELb0ELb1EEENS1_25SingleTileBwdLPTSchedulerILb0ELi128ELb1EEEEEEEEEvNT_6ParamsE)
        /*00d4*/ 	.word	0x00000000


	//----- nvinfo : EIATTR_REGCOUNT
	.align		4
.L_46:
        /*00d8*/ 	.byte	0x04, 0x2f
        /*00da*/ 	.short	(.L_48 - .L_47)
	.align		4
.L_47:
        /*00dc*/ 	.word	index@(_ZN7cutlass13device_kernelIN5flash19enable_sm80_to_sm89INS1_16FlashAttnBwdSm80INS1_25CollectiveMainloopBwdSm80ILi2ELi2EN4cute5tupleIJNS5_1CILi64EEENS7_ILi128EEENS7_ILi96EEEEEENS_10bfloat16_tEfNS_4arch4Sm80ELb1ELb0ELb1ELb0ELb0ELb0ELb0ELb0ELi2ELi2ELi4ELi2ELb0EEENS1_24CollectiveEpilogueBwdGQAISB_fSE_Li256ELb0ELb0EEENS1_25SingleTileBwdLPTSchedulerILb0ELi128ELb0EEEEEEEEEvNT_6ParamsE)
        /*00e0*/ 	.word	0x00000004


	//----- nvinfo : EIATTR_FRAME_SIZE
	.align		4
.L_48:
        /*00e4*/ 	.byte	0x04, 0x11
        /*00e6*/ 	.short	(.L_50 - .L_49)
	.align		4
.L_49:
        /*00e8*/ 	.word	index@(_ZN7cutlass13device_kernelIN5flash19enable_sm80_to_sm89INS1_16FlashAttnBwdSm80INS1_25CollectiveMainloopBwdSm80ILi2ELi2EN4cute5tupleIJNS5_1CILi64EEENS7_ILi128EEENS7_ILi96EEEEEENS_10bfloat16_tEfNS_4arch4Sm80ELb1ELb0ELb1ELb0ELb0ELb0ELb0ELb0ELi2ELi2ELi4ELi2ELb0EEENS1_24CollectiveEpilogueBwdGQAISB_fSE_Li256ELb0ELb0EEENS1_25SingleTileBwdLPTSchedulerILb0ELi128ELb0EEEEEEEEEvNT_6ParamsE)
        /*00ec*/ 	.word	0x00000000


	//----- nvinfo : EIATTR_REGCOUNT
	.align		4
.L_50:
        /*00f0*/ 	.byte	0x04, 0x2f
        /*00f2*/ 	.short	(.L_52 - .L_51)
	.align		4
.L_51:
        /*00f4*/ 	.word	index@(_ZN7cutlass13device_kernelIN5flash19enable_sm80_to_sm89INS1_16FlashAttnBwdSm80INS1_25CollectiveMainloopBwdSm80ILi2ELi2EN4cute5tupleIJNS5_1CILi64EEENS7_ILi128EEENS7_ILi96EEEEEENS_10bfloat16_tEfNS_4arch4Sm80ELb1ELb0ELb1ELb0ELb1ELb0ELb0ELb0ELi2ELi2ELi4ELi2ELb0EEENS1_21CollectiveEpilogueBwdISB_SC_SE_Li256ELb0ELb0ELi2EEENS1_25SingleTileBwdLPTSchedulerILb0ELi128ELb1EEEEEEEEEvNT_6ParamsE)
        /*00f8*/ 	.word	0x00000004


	//----- nvinfo : EIATTR_FRAME_SIZE
	.align		4
.L_52:
        /*00fc*/ 	.byte	0x04, 0x11
        /*00fe*/ 	.short	(.L_54 - .L_53)
	.align		4
.L_53:
        /*0100*/ 	.word	index@(_ZN7cutlass13device_kernelIN5flash19enable_sm80_to_sm89INS1_16FlashAttnBwdSm80INS1_25CollectiveMainloopBwdSm80ILi2ELi2EN4cute5tupleIJNS5_1CILi64EEENS7_ILi128EEENS7_ILi96EEEEEENS_10bfloat16_tEfNS_4arch4Sm80ELb1ELb0ELb1ELb0ELb1ELb0ELb0ELb0ELi2ELi2ELi4ELi2ELb0EEENS1_21CollectiveEpilogueBwdISB_SC_SE_Li256ELb0ELb0ELi2EEENS1_25SingleTileBwdLPTSchedulerILb0ELi128ELb1EEEEEEEEEvNT_6ParamsE)
        /*0104*/ 	.word	0x00000000


	//----- nvinfo : EIATTR_REGCOUNT
	.align		4
.L_54:
        /*0108*/ 	.byte	0x04, 0x2f
        /*010a*/ 	.short	(.L_56 - .L_55)
	.align		4
.L_55:
        /*010c*/ 	.word	index@(_ZN7cutlass13device_kernelIN5flash19enable_sm80_to_sm89INS1_16FlashAttnBwdSm80INS1_25CollectiveMainloopBwdSm80ILi2ELi2EN4cute5tupleIJNS5_1CILi64EEENS7_ILi128EEENS7_ILi96EEEEEENS_10bfloat16_tEfNS_4arch4Sm80ELb1ELb0ELb1ELb0ELb0ELb0ELb0ELb0ELi2ELi2ELi4ELi2ELb0EEENS1_21CollectiveEpilogueBwdISB_SC_SE_Li256ELb0ELb0ELi2EEENS1_25SingleTileBwdLPTSchedulerILb0ELi128ELb0EEEEEEEEEvNT_6ParamsE)
        /*0110*/ 	.word	0x00000004


	//----- nvinfo : EIATTR_FRAME_SIZE
	.align		4
.L_56:
        /*0114*/ 	.byte	0x04, 0x11
        /*0116*/ 	.short	(.L_58 - .L_57)
	.align		4
.L_57:
        /*0118*/ 	.word	index@(_ZN7cutlass13device_kernelIN5flash19enable_sm80_to_sm89INS1_16FlashAttnBwdSm80INS1_25CollectiveMainloopBwdSm80ILi2ELi2EN4cute5tupleIJNS5_1CILi64EEENS7_ILi128EEENS7_ILi96EEEEEENS_10bfloat16_tEfNS_4arch4Sm80ELb1ELb0ELb1ELb0ELb0ELb0ELb0ELb0ELi2ELi2ELi4ELi2ELb0EEENS1_21CollectiveEpilogueBwdISB_SC_SE_Li256ELb0ELb0ELi2EEENS1_25SingleTileBwdLPTSchedulerILb0ELi128ELb0EEEEEEEEEvNT_6ParamsE)
        /*011c*/ 	.word	0x00000000


	//----- nvinfo : EIATTR_REGCOUNT
	.align		4
.L_58:
        /*0120*/ 	.byte	0x04, 0x2f
        /*0122*/ 	.short	(.L_60 - .L_59)
	.align		4
.L_59:
        /*0124*/ 	.word	index@(_ZN7cutlass13device_kernelIN5flash19enable_sm80_to_sm89INS1_16FlashAttnBwdSm80INS1_25CollectiveMainloopBwdSm80ILi2ELi2EN4cute5tupleIJNS5_1CILi64EEENS7_ILi128EEENS7_ILi96EEEEEENS_10bfloat16_tEfNS_4arch4Sm80ELb0ELb1ELb1ELb1ELb1ELb0ELb0ELb0ELi2ELi2ELi4ELi2ELb0EEENS1_24CollectiveEpilogueBwdGQAISB_fSE_Li256ELb1ELb1EEENS1_19SingleTileSchedulerILb1ELb0ELb0ELi128EEEEEEEEEvNT_6ParamsE)
        /*0128*/ 	.word	0x00000004


	//----- nvinfo : EIATTR_FRAME_SIZE
	.align		4
.L_60:
        /*012c*/ 	.byte	0x04, 0x11
        /*012e*/ 	.short	(.L_62 - .L_61)
	.align		4
.L_61:
        /*0130*/ 	.word	index@(_ZN7cutlass13device_kernelIN5flash19enable_sm80_to_sm89INS1_16FlashAttnBwdSm80INS1_25CollectiveMainloopBwdSm80ILi2ELi2EN4cute5tupleIJNS5_1CILi64EEENS7_ILi128EEENS7_ILi96EEEEEENS_10bfloat16_tEfNS_4arch4Sm80ELb0ELb1ELb1ELb1ELb1ELb0ELb0ELb0ELi2ELi2ELi4ELi2ELb0EEENS1_24CollectiveEpilogueBwdGQAISB_fSE_Li256ELb1ELb1EEENS1_19SingleTileSchedulerILb1ELb0ELb0ELi128EEEEEEEEEvNT_6ParamsE)
        /*0134*/ 	.word	0x00000000


	//----- nvinfo : EIATTR_REGCOUNT
	.align		4
.L_62:
        /*0138*/ 	.byte	0x04, 0x2f
        /*013a*/ 	.short	(.L_64 - .L_63)
	.align		4
.L_63:
        /*013c*/ 	.word	index@(_ZN7cutlass13device_kernelIN5flash19enable_sm80_to_sm89INS1_16FlashAttnBwdSm80INS1_25CollectiveMainloopBwdSm80ILi2ELi2EN4cute5tupleIJNS5_1CILi64EEENS7_ILi128EEENS7_ILi96EEEEEENS_10bfloat16_tEfNS_4arch4Sm80ELb0ELb1ELb1ELb1ELb0ELb0ELb0ELb0ELi2ELi2ELi4ELi2ELb0EEENS1_24CollectiveEpilogueBwdGQAISB_fSE_Li256ELb1ELb0EEENS1_19SingleTileSchedulerILb1ELb0ELb0ELi128EEEEEEEEEvNT_6ParamsE)
        /*0140*/ 	.word	0x00000004


	//----- nvinfo : EIATTR_FRAME_SIZE
	.align		4
.L_64:
        /*0144*/ 	.byte	0x04, 0x11
        /*0146*/ 	.short	(.L_66 - .L_65)
	.align		4
.L_65:
        /*0148*/ 	.word	index@(_ZN7cutlass13device_kernelIN5flash19enable_sm80_to_sm89INS1_16FlashAttnBwdSm80INS1_25CollectiveMainloopBwdSm80ILi2ELi2EN4cute5tupleIJNS5_1CILi64EEENS7_ILi128EEENS7_ILi96EEEEEENS_10bfloat16_tEfNS_4arch4Sm80ELb0ELb1ELb1ELb1ELb0ELb0ELb0ELb0ELi2ELi2ELi4ELi2ELb0EEENS1_24CollectiveEpilogueBwdGQAISB_fSE_Li256ELb1ELb0EEENS1_19SingleTileSchedulerILb1ELb0ELb0ELi128EEEEEEEEEvNT_6ParamsE)
        /*014c*/ 	.word	0x00000000


	//----- nvinfo : EIATTR_REGCOUNT
	.align		4
.L_66:
        /*0150*/ 	.byte	0x04, 0x2f
        /*0152*/ 	.short	(.L_68 - .L_67)
	.align		4
.L_67:
        /*0154*/ 	.word	index@(_ZN7cutlass13device_kernelIN5flash19enable_sm80_to_sm89INS1_16FlashAttnBwdSm80INS1_25CollectiveMainloopBwdSm80ILi2ELi2EN4cute5tupleIJNS5_1CILi64EEENS7_ILi128EEENS7_ILi96EEEEEENS_10bfloat16_tEfNS_4arch4Sm80ELb0ELb1ELb1ELb1ELb1ELb0ELb0ELb0ELi2ELi2ELi4ELi2ELb0EEENS1_21CollectiveEpilogueBwdISB_SC_SE_Li256ELb1ELb0ELi2EEENS1_19SingleTileSchedulerILb1ELb0ELb0ELi128EEEEEEEEEvNT_6ParamsE)
        /*0158*/ 	.word	0x00000004


	//----- nvinfo : EIATTR_FRAME_SIZE
	.align		4
.L_68:
        /*015c*/ 	.byte	0x04, 0x11
        /*015e*/ 	.short	(.L_70 - .L_69)
	.align		4
.L_69:
        /*0160*/ 	.word	index@(_ZN7cutlass13device_kernelIN5flash19enable_sm80_to_sm89INS1_16FlashAttnBwdSm80INS1_25CollectiveMainloopBwdSm80ILi2ELi2EN4cute5tupleIJNS5_1CILi64EEENS7_ILi128EEENS7_ILi96EEEEEENS_10bfloat16_tEfNS_4arch4Sm80ELb0ELb1ELb1ELb1ELb1ELb0ELb0ELb0ELi2ELi2ELi4ELi2ELb0EEENS1_21CollectiveEpilogueBwdISB_SC_SE_Li256ELb1ELb0ELi2EEENS1_19SingleTileSchedulerILb1ELb0ELb0ELi128EEEEEEEEEvNT_6ParamsE)
        /*0164*/ 	.word	0x00000000


	//----- nvinfo : EIATTR_REGCOUNT
	.align		4
.L_70:
        /*0168*/ 	.byte	0x04, 0x2f
        /*016a*/ 	.short	(.L_72 - .L_71)
	.align		4
.L_71:
        /*016c*/ 	.word	index@(_ZN7cutlass13device_kernelIN5flash19enable_sm80_to_sm89INS1_16FlashAttnBwdSm80INS1_25CollectiveMainloopBwdSm80ILi2ELi2EN4cute5tupleIJNS5_1CILi64EEENS7_ILi128EEENS7_ILi96EEEEEENS_10bfloat16_tEfNS_4arch4Sm80ELb0ELb1ELb1ELb1ELb0ELb0ELb0ELb0ELi2ELi2ELi4ELi2ELb0EEENS1_21CollectiveEpilogueBwdISB_SC_SE_Li256ELb1ELb0ELi2EEENS1_19SingleTileSchedulerILb1ELb0ELb0ELi128EEEEEEEEEvNT_6ParamsE)
        /*0170*/ 	.word	0x00000004


	//----- nvinfo : EIATTR_FRAME_SIZE
	.align		4
.L_72:
        /*0174*/ 	.byte	0x04, 0x11
        /*0176*/ 	.short	(.L_74 - .L_73)
	.align		4
.L_73:
        /*0178*/ 	.word	index@(_ZN7cutlass13device_kernelIN5flash19enable_sm80_to_sm89INS1_16FlashAttnBwdSm80INS1_25CollectiveMainloopBwdSm80ILi2ELi2EN4cute5tupleIJNS5_1CILi64EEENS7_ILi128EEENS7_ILi96EEEEEENS_10bfloat16_tEfNS_4arch4Sm80ELb0ELb1ELb1ELb1ELb0ELb0ELb0ELb0ELi2ELi2ELi4ELi2ELb0EEENS1_21CollectiveEpilogueBwdISB_SC_SE_Li256ELb1ELb0ELi2EEENS1_19SingleTileSchedulerILb1ELb0ELb0ELi128EEEEEEEEEvNT_6ParamsE)
        /*017c*/ 	.word	0x00000000


	//----- nvinfo : EIATTR_REGCOUNT
	.align		4
.L_74:
        /*0180*/ 	.byte	0x04, 0x2f
        /*0182*/ 	.short	(.L_76 - .L_75)
	.align		4
.L_75:
        /*0184*/ 	.word	index@(_ZN7cutlass13device_kernelIN5flash19enable_sm80_to_sm89INS1_16FlashAttnBwdSm80INS1_25CollectiveMainloopBwdSm80ILi2ELi2EN4cute5tupleIJNS5_1CILi64EEENS7_ILi128EEENS7_ILi96EEEEEENS_10bfloat16_tEfNS_4arch4Sm80ELb0ELb1ELb1ELb0ELb1ELb0ELb0ELb0ELi2ELi2ELi4ELi2ELb0EEENS1_24CollectiveEpilogueBwdGQAISB_fSE_Li256ELb0ELb1EEENS1_19SingleTileSchedulerILb0ELb0ELb0ELi128EEEEEEEEEvNT_6ParamsE)
        /*0188*/ 	.word	0x00000004


	//----- nvinfo : EIATTR_FRAME_SIZE
	.align		4
.L_76:
        /*018c*/ 	.byte	0x04, 0x11
        /*018e*/ 	.short	(.L_78 - .L_77)
	.align		4
.L_77:
        /*0190*/ 	.word	index@(_ZN7cutlass13device_kernelIN5flash19enable_sm80_to_sm89INS1_16FlashAttnBwdSm80INS1_25CollectiveMainloopBwdSm80ILi2ELi2EN4cute5tupleIJNS5_1CILi64EEENS7_ILi128EEENS7_ILi96EEEEEENS_10bfloat16_tEfNS_4arch4Sm80ELb0ELb1ELb1ELb0ELb1ELb0ELb0ELb0ELi2ELi2ELi4ELi2ELb0EEENS1_24CollectiveEpilogueBwdGQAISB_fSE_Li256ELb0ELb1EEENS1_19SingleTileSchedulerILb0ELb0ELb0ELi128EEEEEEEEEvNT_6ParamsE)
        /*0194*/ 	.word	0x00000000


	//----- nvinfo : EIATTR_REGCOUNT
	.align		4
.L_78:
        /*0198*/ 	.byte	0x04, 0x2f
        /*019a*/ 	.short	(.L_80 - .L_79)
	.align		4
.L_79:
        /*019c*/ 	.word	index@(_ZN7cutlass13device_kernelIN5flash19enable_sm80_to_sm89INS1_16FlashAttnBwdSm80INS1_25CollectiveMainloopBwdSm80ILi2ELi2EN4cute5tupleIJNS5_1CILi64EEENS7_ILi128EEENS7_ILi96EEEEEENS_10bfloat16_tEfNS_4arch4Sm80ELb0ELb1ELb1ELb0ELb0ELb0ELb0ELb0ELi2ELi2ELi4ELi2ELb0EEENS1_24CollectiveEpilogueBwdGQAISB_fSE_Li256ELb0ELb0EEENS1_19SingleTileSchedulerILb0ELb0ELb0ELi128EEEEEEEEEvNT_6ParamsE)
        /*01a0*/ 	.word	0x00000004


	//----- nvinfo : EIATTR_FRAME_SIZE
	.align		4
.L_80:
        /*01a4*/ 	.byte	0x04, 0x11
        /*01a6*/ 	.short	(.L_82 - .L_81)
	.align		4
.L_81:
        /*01a8*/ 	.word	index@(_ZN7cutlass13device_kernelIN5flash19enable_sm80_to_sm89INS1_16FlashAttnBwdSm80INS1_25CollectiveMainloopBwdSm80ILi2ELi2EN4cute5tupleIJNS5_1CILi64EEENS7_ILi128EEENS7_ILi96EEEEEENS_10bfloat16_tEfNS_4arch4Sm80ELb0ELb1ELb1ELb0ELb0ELb0ELb0ELb0ELi2ELi2ELi4ELi2ELb0EEENS1_24CollectiveEpilogueBwdGQAISB_fSE_Li256ELb0ELb0EEENS1_19SingleTileSchedulerILb0ELb0ELb0ELi128EEEEEEEEEvNT_6ParamsE)
        /*01ac*/ 	.word	0x00000000


	//----- nvinfo : EIATTR_REGCOUNT
	.align		4
.L_82:
        /*01b0*/ 	.byte	0x04, 0x2f
        /*01b2*/ 	.short	(.L_84 - .L_83)
	.align		4
.L_83:
        /*01b4*/ 	.word	index@(_ZN7cutlass13device_kernelIN5flash19enable_sm80_to_sm89INS1_16FlashAttnBwdSm80INS1_25CollectiveMainloopBwdSm80ILi2ELi2EN4cute5tupleIJNS5_1CILi64EEENS7_ILi128EEENS7_ILi96EEEEEENS_10bfloat16_tEfNS_4arch4Sm80ELb0ELb1ELb1ELb0ELb1ELb0ELb0ELb0ELi2ELi2ELi4ELi2ELb0EEENS1_21CollectiveEpilogueBwdISB_SC_SE_Li256ELb0ELb0ELi2EEENS1_19SingleTileSchedulerILb0ELb0ELb0ELi128EEEEEEEEEvNT_6ParamsE)
        /*01b8*/ 	.word	0x00000004


	//----- nvinfo : EIATTR_FRAME_SIZE
	.align		4
.L_84:
        /*01bc*/ 	.byte	0x04, 0x11
        /*01be*/ 	.short	(.L_86 - .L_85)
	.align		4
.L_85:
        /*01c0*/ 	.word	index@(_ZN7cutlass13device_kernelIN5flash19enable_sm80_to_sm89INS1_16FlashAttnBwdSm80INS1_25CollectiveMainloopBwdSm80ILi2ELi2EN4cute5tupleIJNS5_1CILi64EEENS7_ILi128EEENS7_ILi96EEEEEENS_10bfloat16_tEfNS_4arch4Sm80ELb0ELb1ELb1ELb0ELb1ELb0ELb0ELb0ELi2ELi2ELi4ELi2ELb0EEENS1_21CollectiveEpilogueBwdISB_SC_SE_Li256ELb0ELb0ELi2EEENS1_19SingleTileSchedulerILb0ELb0ELb0ELi128EEEEEEEEEvNT_6ParamsE)
        /*01c4*/ 	.word	0x00000000


	//----- nvinfo : EIATTR_REGCOUNT
	.align		4
.L_86:
        /*01c8*/ 	.byte	0x04, 0x2f
        /*01ca*/ 	.short	(.L_88 - .L_87)
	.align		4
.L_87:
        /*01cc*/ 	.word	index@(_ZN7cutlass13device_kernelIN5flash19enable_sm80_to_sm89INS1_16FlashAttnBwdSm80INS1_25CollectiveMainloopBwdSm80ILi2ELi2EN4cute5tupleIJNS5_1CILi64EEENS7_ILi128EEENS7_ILi96EEEEEENS_10bfloat16_tEfNS_4arch4Sm80ELb0ELb1ELb1ELb0ELb0ELb0ELb0ELb0ELi2ELi2ELi4ELi2ELb0EEENS1_21CollectiveEpilogueBwdISB_SC_SE_Li256ELb0ELb0ELi2EEENS1_19SingleTileSchedulerILb0ELb0ELb0ELi128EEEEEEEEEvNT_6ParamsE)
        /*01d0*/ 	.word	0x00000004


	//----- nvinfo : EIATTR_FRAME_SIZE
	.align		4
.L_88:
        /*01d4*/ 	.byte	0x04, 0x11
        /*01d6*/ 	.short	(.L_90 - .L_89)
	.align		4
.L_89:
        /*01d8*/ 	.word	index@(_ZN7cutlass13device_kernelIN5flash19enable_sm80_to_sm89INS1_16FlashAttnBwdSm80INS1_25CollectiveMainloopBwdSm80ILi2ELi2EN4cute5tupleIJNS5_1CILi64EEENS7_ILi128EEENS7_ILi96EEEEEENS_10bfloat16_tEfNS_4arch4Sm80ELb0ELb1ELb1ELb0ELb0ELb0ELb0ELb0ELi2ELi2ELi4ELi2ELb0EEENS1_21CollectiveEpilogueBwdISB_SC_SE_Li256ELb0ELb0ELi2EEENS1_19SingleTileSchedulerILb0ELb0ELb0ELi128EEEEEEEEEvNT_6ParamsE)
        /*01dc*/ 	.word	0x00000000


	//----- nvinfo : EIATTR_REGCOUNT
	.align		4
.L_90:
        /*01e0*/ 	.byte	0x04, 0x2f
        /*01e2*/ 	.short	(.L_92 - .L_91)
	.align		4
.L_91:
        /*01e4*/ 	.word	index@(_ZN7cutlass13device_kernelIN5flash19enable_sm80_to_sm89INS1_16FlashAttnBwdSm80INS1_25CollectiveMainloopBwdSm80ILi2ELi2EN4cute5tupleIJNS5_1CILi64EEENS7_ILi128EEENS7_ILi96EEEEEENS_10bfloat16_tEfNS_4arch4Sm80ELb0ELb0ELb1ELb1ELb1ELb0ELb0ELb0ELi2ELi2ELi4ELi2ELb0EEENS1_24CollectiveEpilogueBwdGQAISB_fSE_Li256ELb1ELb1EEENS1_19SingleTileSchedulerILb1ELb0ELb0ELi128EEEEEEEEEvNT_6ParamsE)
        /*01e8*/ 	.word	0x00000004


	//----- nvinfo : EIATTR_FRAME_SIZE
	.align		4
.L_92:
        /*01ec*/ 	.byte	0x04, 0x11
        /*01ee*/ 	.short	(.L_94 - .L_93)
	.align		4
.L_93:
        /*01f0*/ 	.word	index@(_ZN7cutlass13device_kernelIN5flash19enable_sm80_to_sm89INS1_16FlashAttnBwdSm80INS1_25CollectiveMainloopBwdSm80ILi2ELi2EN4cute5tupleIJNS5_1CILi64EEENS7_ILi128EEENS7_ILi96EEEEEENS_10bfloat16_tEfNS_4arch4Sm80ELb0ELb0ELb1ELb1ELb1ELb0ELb0ELb0ELi2ELi2ELi4ELi2ELb0EEENS1_24CollectiveEpilogueBwdGQAISB_fSE_Li256ELb1ELb1EEENS1_19SingleTileSchedulerILb1ELb0ELb0ELi128EEEEEEEEEvNT_6ParamsE)
        /*01f4*/ 	.word	0x00000000


	//----- nvinfo : EIATTR_REGCOUNT
	.align		4
.L_94:
        /*01f8*/ 	.byte	0x04, 0x2f
        /*01fa*/ 	.short	(.L_96 - .L_95)
	.align		4
.L_95:
        /*01fc*/ 	.word	index@(_ZN7cutlass13device_kernelIN5flash19enable_sm80_to_sm89INS1_16FlashAttnBwdSm80INS1_25CollectiveMainloopBwdSm80ILi2ELi2EN4cute5tupleIJNS5_1CILi64EEENS7_ILi128EEENS7_ILi96EEEEEENS_10bfloat16_tEfNS_4arch4Sm80ELb0ELb0ELb1ELb1ELb0ELb0ELb0ELb0ELi2ELi2ELi4ELi2ELb0EEENS1_24CollectiveEpilogueBwdGQAISB_fSE_Li256ELb1ELb0EEENS1_19SingleTileSchedulerILb1ELb0ELb0ELi128EEEEEEEEEvNT_6ParamsE)
        /*0200*/ 	.word	0x00000004


	//----- nvinfo : EIATTR_FRAME_SIZE
	.align		4
.L_96:
        /*0204*/ 	.byte	0x04, 0x11
        /*0206*/ 	.short	(.L_98 - .L_97)
	.align		4
.L_97:
        /*0208*/ 	.word	index@(_ZN7cutlass13device_kernelIN5flash19enable_sm80_to_sm89INS1_16FlashAttnBwdSm80INS1_25CollectiveMainloopBwdSm80ILi2ELi2EN4cute5tupleIJNS5_1CILi64EEENS7_ILi128EEENS7_ILi96EEEEEENS_10bfloat16_tEfNS_4arch4Sm80ELb0ELb0ELb1ELb1ELb0ELb0ELb0ELb0ELi2ELi2ELi4ELi2ELb0EEENS1_24CollectiveEpilogueBwdGQAISB_fSE_Li256ELb1ELb0EEENS1_19SingleTileSchedulerILb1ELb0ELb0ELi128EEEEEEEEEvNT_6ParamsE)
        /*020c*/ 	.word	0x00000000


	//----- nvinfo : EIATTR_REGCOUNT
	.align		4
.L_98:
        /*0210*/ 	.byte	0x04, 0x2f
        /*0212*/ 	.short	(.L_100 - .L_99)
	.align		4
.L_99:
        /*0214*/ 	.word	index@(_ZN7cutlass13device_kernelIN5flash19enable_sm80_to_sm89INS1_16FlashAttnBwdSm80INS1_25CollectiveMainloopBwdSm80ILi2ELi2EN4cute5tupleIJNS5_1CILi64EEENS7_ILi128EEENS7_ILi96EEEEEENS_10bfloat16_tEfNS_4arch4Sm80ELb0ELb0ELb1ELb1ELb1ELb0ELb0ELb0ELi2ELi2ELi4ELi2ELb0EEENS1_21CollectiveEpilogueBwdISB_SC_SE_Li256ELb1ELb0ELi2EEENS1_19SingleTileSchedulerILb1ELb0ELb0ELi128EEEEEEEEEvNT_6ParamsE)
        /*0218*/ 	.word	0x00000004


	//----- nvinfo : EIATTR_FRAME_SIZE
	.align		4
.L_100:
        /*021c*/ 	.byte	0x04, 0x11
        /*021e*/ 	.short	(.L_102 - .L_101)
	.align		4
.L_101:
        /*0220*/ 	.word	index@(_ZN7cutlass13device_kernelIN5flash19enable_sm80_to_sm89INS1_16FlashAttnBwdSm80INS1_25CollectiveMainloopBwdSm80ILi2ELi2EN4cute5tupleIJNS5_1CILi64EEENS7_ILi128EEENS7_ILi96EEEEEENS_10bfloat16_tEfNS_4arch4Sm80ELb0ELb0ELb1ELb1ELb1ELb0ELb0ELb0ELi2ELi2ELi4ELi2ELb0EEENS1_21CollectiveEpilogueBwdISB_SC_SE_Li256ELb1ELb0ELi2EEENS1_19SingleTileSchedulerILb1ELb0ELb0ELi128EEEEEEEEEvNT_6ParamsE)
        /*0224*/ 	.word	0x00000000


	//----- nvinfo : EIATTR_REGCOUNT
	.align		4
.L_102:
        /*0228*/ 	.byte	0x04, 0x2f
        /*022a*/ 	.short	(.L_104 - .L_103)
	.align		4
.L_103:
        /*022c*/ 	.word	index@(_ZN7cutlass13device_kernelIN5flash19enable_sm80_to_sm89INS1_16FlashAttnBwdSm80INS1_25CollectiveMainloopBwdSm80ILi2ELi2EN4cute5tupleIJNS5_1CILi64EEENS7_ILi128EEENS7_ILi96EEEEEENS_10bfloat16_tEfNS_4arch4Sm80ELb0ELb0ELb1ELb1ELb0ELb0ELb0ELb0ELi2ELi2ELi4ELi2ELb0EEENS1_21CollectiveEpilogueBwdISB_SC_SE_Li256ELb1ELb0ELi2EEENS1_19SingleTileSchedulerILb1ELb0ELb0ELi128EEEEEEEEEvNT_6ParamsE)
        /*0230*/ 	.word	0x00000004


	//----- nvinfo : EIATTR_FRAME_SIZE
	.align		4
.L_104:
        /*0234*/ 	.byte	0x04, 0x11
        /*0236*/ 	.short	(.L_106 - .L_105)
	.align		4
.L_105:
        /*0238*/ 	.word	index@(_ZN7cutlass13device_kernelIN5flash19enable_sm80_to_sm89INS1_16FlashAttnBwdSm80INS1_25CollectiveMainloopBwdSm80ILi2ELi2EN4cute5tupleIJNS5_1CILi64EEENS7_ILi128EEENS7_ILi96EEEEEENS_10bfloat16_tEfNS_4arch4Sm80ELb0ELb0ELb1ELb1ELb0ELb0ELb0ELb0ELi2ELi2ELi4ELi2ELb0EEENS1_21CollectiveEpilogueBwdISB_SC_SE_Li256ELb1ELb0ELi2EEENS1_19SingleTileSchedulerILb1ELb0ELb0ELi128EEEEEEEEEvNT_6ParamsE)
        /*023c*/ 	.word	0x00000000


	//----- nvinfo : EIATTR_REGCOUNT
	.align		4
.L_106:
        /*0240*/ 	.byte	0x04, 0x2f
        /*0242*/ 	.short	(.L_108 - .L_107)
	.align		4
.L_107:
        /*0244*/ 	.word	index@(_ZN7cutlass13device_kernelIN5flash19enable_sm80_to_sm89INS1_16FlashAttnBwdSm80INS1_25CollectiveMainloopBwdSm80ILi2ELi2EN4cute5tupleIJNS5_1CILi64EEENS7_ILi128EEENS7_ILi96EEEEEENS_10bfloat16_tEfNS_4arch4Sm80ELb0ELb0ELb1ELb0ELb1ELb0ELb0ELb0ELi2ELi2ELi4ELi2ELb0EEENS1_24CollectiveEpilogueBwdGQAISB_fSE_Li256ELb0ELb1EEENS1_19SingleTileSchedulerILb0ELb0ELb0ELi128EEEEEEEEEvNT_6ParamsE)
        /*0248*/ 	.word	0x00000004


	//----- nvinfo : EIATTR_FRAME_SIZE
	.align		4
.L_108:
        /*024c*/ 	.byte	0x04, 0x11
        /*024e*/ 	.short	(.L_110 - .L_109)
	.align		4
.L_109:
        /*0250*/ 	.word	index@(_ZN7cutlass13device_kernelIN5flash19enable_sm80_to_sm89INS1_16FlashAttnBwdSm80INS1_25CollectiveMainloopBwdSm80ILi2ELi2EN4cute5tupleIJNS5_1CILi64EEENS7_ILi128EEENS7_ILi96EEEEEENS_10bfloat16_tEfNS_4arch4Sm80ELb0ELb0ELb1ELb0ELb1ELb0ELb0ELb0ELi2ELi2ELi4ELi2ELb0EEENS1_24CollectiveEpilogueBwdGQAISB_fSE_Li256ELb0ELb1EEENS1_19SingleTileSchedulerILb0ELb0ELb0ELi128EEEEEEEEEvNT_6ParamsE)
        /*0254*/ 	.word	0x00000000


	//----- nvinfo : EIATTR_REGCOUNT
	.align		4
.L_110:
        /*0258*/ 	.byte	0x04, 0x2f
        /*025a*/ 	.short	(.L_112 - .L_111)
	.align		4
.L_111:
        /*025c*/ 	.word	index@(_ZN7cutlass13device_kernelIN5flash19enable_sm80_to_sm89INS1_16FlashAttnBwdSm80INS1_25CollectiveMainloopBwdSm80ILi2ELi2EN4cute5tupleIJNS5_1CILi64EEENS7_ILi128EEENS7_ILi96EEEEEENS_10bfloat16_tEfNS_4arch4Sm80ELb0ELb0ELb1ELb0ELb0ELb0ELb0ELb0ELi2ELi2ELi4ELi2ELb0EEENS1_24CollectiveEpilogueBwdGQAISB_fSE_Li256ELb0ELb0EEENS1_19SingleTileSchedulerILb0ELb0ELb0ELi128EEEEEEEEEvNT_6ParamsE)
        /*0260*/ 	.word	0x00000004


	//----- nvinfo : EIATTR_FRAME_SIZE
	.align		4
.L_112:
        /*0264*/ 	.byte	0x04, 0x11
        /*0266*/ 	.short	(.L_114 - .L_113)
	.align		4
.L_113:
        /*0268*/ 	.word	index@(_ZN7cutlass13device_kernelIN5flash19enable_sm80_to_sm89INS1_16FlashAttnBwdSm80INS1_25CollectiveMainloopBwdSm80ILi2ELi2EN4cute5tupleIJNS5_1CILi64EEENS7_ILi128EEENS7_ILi96EEEEEENS_10bfloat16_tEfNS_4arch4Sm80ELb0ELb0ELb1ELb0ELb0ELb0ELb0ELb0ELi2ELi2ELi4ELi2ELb0EEENS1_24CollectiveEpilogueBwdGQAISB_fSE_Li256ELb0ELb0EEENS1_19SingleTileSchedulerILb0ELb0ELb0ELi128EEEEEEEEEvNT_6ParamsE)
        /*026c*/ 	.word	0x00000000


	//----- nvinfo : EIATTR_REGCOUNT
	.align		4
.L_114:
        /*0270*/ 	.byte	0x04, 0x2f
        /*0272*/ 	.short	(.L_116 - .L_115)
	.align		4
.L_115:
        /*0274*/ 	.word	index@(_ZN7cutlass13device_kernelIN5flash19enable_sm80_to_sm89INS1_16FlashAttnBwdSm80INS1_25CollectiveMainloopBwdSm80ILi2ELi2EN4cute5tupleIJNS5_1CILi64EEENS7_ILi128EEENS7_ILi96EEEEEENS_10bfloat16_tEfNS_4arch4Sm80ELb0ELb0ELb1ELb0ELb1ELb0ELb0ELb0ELi2ELi2ELi4ELi2ELb0EEENS1_21CollectiveEpilogueBwdISB_SC_SE_Li256ELb0ELb0ELi2EEENS1_19SingleTileSchedulerILb0ELb0ELb0ELi128EEEEEEEEEvNT_6ParamsE)
        /*0278*/ 	.word	0x00000004


	//----- nvinfo : EIATTR_FRAME_SIZE
	.align		4
.L_116:
        /*027c*/ 	.byte	0x04, 0x11
        /*027e*/ 	.short	(.L_118 - .L_117)
	.align		4
.L_117:
        /*0280*/ 	.word	index@(_ZN7cutlass13device_kernelIN5flash19enable_sm80_to_sm89INS1_16FlashAttnBwdSm80INS1_25CollectiveMainloopBwdSm80ILi2ELi2EN4cute5tupleIJNS5_1CILi64EEENS7_ILi128EEENS7_ILi96EEEEEENS_10bfloat16_tEfNS_4arch4Sm80ELb0ELb0ELb1ELb0ELb1ELb0ELb0ELb0ELi2ELi2ELi4ELi2ELb0EEENS1_21CollectiveEpilogueBwdISB_SC_SE_Li256ELb0ELb0ELi2EEENS1_19SingleTileSchedulerILb0ELb0ELb0ELi128EEEEEEEEEvNT_6ParamsE)
        /*0284*/ 	.word	0x00000000


	//----- nvinfo : EIATTR_REGCOUNT
	.align		4
.L_118:
        /*0288*/ 	.byte	0x04, 0x2f
        /*028a*/ 	.short	(.L_120 - .L_119)
	.align		4
.L_119:
        /*028c*/ 	.word	index@(_ZN7cutlass13device_kernelIN5flash19enable_sm80_to_sm89INS1_16FlashAttnBwdSm80INS1_25CollectiveMainloopBwdSm80ILi2ELi2EN4cute5tupleIJNS5_1CILi64EEENS7_ILi128EEENS7_ILi96EEEEEENS_10bfloat16_tEfNS_4arch4Sm80ELb0ELb0ELb1ELb0ELb0ELb0ELb0ELb0ELi2ELi2ELi4ELi2ELb0EEENS1_21CollectiveEpilogueBwdISB_SC_SE_Li256ELb0ELb0ELi2EEENS1_19SingleTileSchedulerILb0ELb0ELb0ELi128EEEEEEEEEvNT_6ParamsE)
        /*0290*/ 	.word	0x00000004


	//----- nvinfo : EIATTR_FRAME_SIZE
	.align		4
.L_120:
        /*0294*/ 	.byte	0x04, 0x11
        /*0296*/ 	.short	(.L_122 - .L_121)
	.align		4
.L_121:
        /*0298*/ 	.word	index@(_ZN7cutlass13device_kernelIN5flash19enable_sm80_to_sm89INS1_16FlashAttnBwdSm80INS1_25CollectiveMainloopBwdSm80ILi2ELi2EN4cute5tupleIJNS5_1CILi64EEENS7_ILi128EEENS7_ILi96EEEEEENS_10bfloat16_tEfNS_4arch4Sm80ELb0ELb0ELb1ELb0ELb0ELb0ELb0ELb0ELi2ELi2ELi4ELi2ELb0EEENS1_21CollectiveEpilogueBwdISB_SC_SE_Li256ELb0ELb0ELi2EEENS1_19SingleTileSchedulerILb0ELb0ELb0ELi128EEEEEEEEEvNT_6ParamsE)
        /*029c*/ 	.word	0x00000000


	//----- nvinfo : EIATTR_REGCOUNT
	.align		4
.L_122:
        /*02a0*/ 	.byte	0x04, 0x2f
        /*02a2*/ 	.short	(.L_124 - .L_123)
	.align		4
.L_123:
        /*02a4*/ 	.word	index@(_ZN7cutlass13device_kernelIN5flash19enable_sm80_to_sm89INS1_16FlashAttnBwdSm80INS1_25CollectiveMainloopBwdSm80ILi2ELi1EN4cute5tupleIJNS5_1CILi64EEENS7_ILi128EEENS7_ILi96EEEEEENS_10bfloat16_tEfNS_4arch4Sm80ELb1ELb0ELb1ELb1ELb1ELb0ELb0ELb0ELi2ELi2ELi4ELi2ELb1EEENS1_24CollectiveEpilogueBwdGQAISB_fSE_Li256ELb1ELb1EEENS1_25SingleTileBwdLPTSchedulerILb1ELi128ELb1EEEEEEEEEvNT_6ParamsE)
        /*02a8*/ 	.word	0x00000004


	//----- nvinfo : EIATTR_FRAME_SIZE
	.align		4
.L_124:
        /*02ac*/ 	.byte	0x04, 0x11
        /*02ae*/ 	.short	(.L_126 - .L_125)
	.align		4
.L_125:
        /*02b0*/ 	.word	index@(_ZN7cutlass13device_kernelIN5flash19enable_sm80_to_sm89INS1_16FlashAttnBwdSm80INS1_25CollectiveMainloopBwdSm80ILi2ELi1EN4cute5tupleIJNS5_1CILi64EEENS7_ILi128EEENS7_ILi96EEEEEENS_10bfloat16_tEfNS_4arch4Sm80ELb1ELb0ELb1ELb1ELb1ELb0ELb0ELb0ELi2ELi2ELi4ELi2ELb1EEENS1_24CollectiveEpilogueBwdGQAISB_fSE_Li256ELb1ELb1EEENS1_25SingleTileBwdLPTSchedulerILb1ELi128ELb1EEEEEEEEEvNT_6ParamsE)
        /*02b4*/ 	.word	0x00000000


	//----- nvinfo : EIATTR_REGCOUNT
	.align		4
.L_126:
        /*02b8*/ 	.byte	0x04, 0x2f
        /*02ba*/ 	.short	(.L_128 - .L_127)
	.align		4
.L_127:
        /*02bc*/ 	.word	index@(_ZN7cutlass13device_kernelIN5flash19enable_sm80_to_sm89INS1_16FlashAttnBwdSm80INS1_25CollectiveMainloopBwdSm80ILi2ELi1EN4cute5tupleIJNS5_1CILi64EEENS7_ILi128EEENS7_ILi96EEEEEENS_10bfloat16_tEfNS_4arch4Sm80ELb1ELb0ELb1ELb1ELb0ELb0ELb0ELb0ELi2ELi2ELi4ELi2ELb1EEENS1_24CollectiveEpilogueBwdGQAISB_fSE_Li256ELb1ELb0EEENS1_25SingleTileBwdLPTSchedulerILb1ELi128ELb0EEEEEEEEEvNT_6ParamsE)
        /*02c0*/ 	.word	0x00000004


	//----- nvinfo : EIATTR_FRAME_SIZE
	.align		4
.L_128:
        /*02c4*/ 	.byte	0x04, 0x11
        /*02c6*/ 	.short	(.L_130 - .L_129)
	.align		4
.L_129:
        /*02c8*/ 	.word	index@(_ZN7cutlass13device_kernelIN5flash19enable_sm80_to_sm89INS1_16FlashAttnBwdSm80INS1_25CollectiveMainloopBwdSm80ILi2ELi1EN4cute5tupleIJNS5_1CILi64EEENS7_ILi128EEENS7_ILi96EEEEEENS_10bfloat16_tEfNS_4arch4Sm80ELb1ELb0ELb1ELb1ELb0ELb0ELb0ELb0ELi2ELi2ELi4ELi2ELb1EEENS1_24CollectiveEpilogueBwdGQAISB_fSE_Li256ELb1ELb0EEENS1_25SingleTileBwdLPTSchedulerILb1ELi128ELb0EEEEEEEEEvNT_6ParamsE)
        /*02cc*/ 	.word	0x00000000


	//----- nvinfo : EIATTR_REGCOUNT
	.align		4
.L_130:
        /*02d0*/ 	.byte	0x04, 0x2f
        /*02d2*/ 	.short	(.L_132 - .L_131)
	.align		4
.L_131:
        /*02d4*/ 	.word	index@(_ZN7cutlass13device_kernelIN5flash19enable_sm80_to_sm89INS1_16FlashAttnBwdSm80INS1_25CollectiveMainloopBwdSm80ILi2ELi1EN4cute5tupleIJNS5_1CILi64EEENS7_ILi128EEENS7_ILi96EEEEEENS_10bfloat16_tEfNS_4arch4Sm80ELb1ELb0ELb1ELb1ELb1ELb0ELb0ELb0ELi2ELi2ELi4ELi2ELb1EEENS1_21CollectiveEpilogueBwdISB_SC_SE_Li256ELb1ELb0ELi2EEENS1_25SingleTileBwdLPTSchedulerILb1ELi128ELb1EEEEEEEEEvNT_6ParamsE)
        /*02d8*/ 	.word	0x00000004


	//----- nvinfo : EIATTR_FRAME_SIZE
	.align		4
.L_132:
        /*02dc*/ 	.byte	0x04, 0x11
        /*02de*/ 	.short	(.L_134 - .L_133)
	.align		4
.L_133:
        /*02e0*/ 	.word	index@(_ZN7cutlass13device_kernelIN5flash19enable_sm80_to_sm89INS1_16FlashAttnBwdSm80INS1_25CollectiveMainloopBwdSm80ILi2ELi1EN4cute5tupleIJNS5_1CILi64EEENS7_ILi128EEENS7_ILi96EEEEEENS_10bfloat16_tEfNS_4arch4Sm80ELb1ELb0ELb1ELb1ELb1ELb0ELb0ELb0ELi2ELi2ELi4ELi2ELb1EEENS1_21CollectiveEpilogueBwdISB_SC_SE_Li256ELb1ELb0ELi2EEENS1_25SingleTileBwdLPTSchedulerILb1ELi128ELb1EEEEEEEEEvNT_6ParamsE)
        /*02e4*/ 	.word	0x00000000


	//----- nvinfo : EIATTR_REGCOUNT
	.align		4
.L_134:
        /*02e8*/ 	.byte	0x04, 0x2f
        /*02ea*/ 	.short	(.L_136 - .L_135)
	.align		4
.L_135:
        /*02ec*/ 	.word	index@(_ZN7cutlass13device_kernelIN5flash19enable_sm80_to_sm89INS1_16FlashAttnBwdSm80INS1_25CollectiveMainloopBwdSm80ILi2ELi1EN4cute5tupleIJNS5_1CILi64EEENS7_ILi128EEENS7_ILi96EEEEEENS_10bfloat16_tEfNS_4arch4Sm80ELb1ELb0ELb1ELb1ELb0ELb0ELb0ELb0ELi2ELi2ELi4ELi2ELb1EEENS1_21CollectiveEpilogueBwdISB_SC_SE_Li256ELb1ELb0ELi2EEENS1_25SingleTileBwdLPTSchedulerILb1ELi128ELb0EEEEEEEEEvNT_6ParamsE)
        /*02f0*/ 	.word	0x00000004


	//----- nvinfo : EIATTR_FRAME_SIZE
	.align		4
.L_136:
        /*02f4*/ 	.byte	0x04, 0x11
        /*02f6*/ 	.short	(.L_138 - .L_137)
	.align		4
.L_137:
        /*02f8*/ 	.word	index@(_ZN7cutlass13device_kernelIN5flash19enable_sm80_to_sm89INS1_16FlashAttnBwdSm80INS1_25CollectiveMainloopBwdSm80ILi2ELi1EN4cute5tupleIJNS5_1CILi64EEENS7_ILi128EEENS7_ILi96EEEEEENS_10bfloat16_tEfNS_4arch4Sm80ELb1ELb0ELb1ELb1ELb0ELb0ELb0ELb0ELi2ELi2ELi4ELi2ELb1EEENS1_21CollectiveEpilogueBwdISB_SC_SE_Li256ELb1ELb0ELi2EEENS1_25SingleTileBwdLPTSchedulerILb1ELi128ELb0EEEEEEEEEvNT_6ParamsE)
        /*02fc*/ 	.word	0x00000000


	//----- nvinfo : EIATTR_REGCOUNT
	.align		4
.L_138:
        /*0300*/ 	.byte	0x04, 0x2f
        /*0302*/ 	.short	(.L_140 - .L_139)
	.align		4
.L_139:
        /*0304*/ 	.word	index@(_ZN7cutlass13device_kernelIN5flash19enable_sm80_to_sm89INS1_16FlashAttnBwdSm80INS1_25CollectiveMainloopBwdSm80ILi2ELi1EN4cute5tupleIJNS5_1CILi64EEENS7_ILi128EEENS7_ILi96EEEEEENS_10bfloat16_tEfNS_4arch4Sm80ELb1ELb0ELb1ELb0ELb1ELb0ELb0ELb0ELi2ELi2ELi4ELi2ELb1EEENS1_24CollectiveEpilogueBwdGQAISB_fSE_Li256ELb0ELb1EEENS1_25SingleTileBwdLPTSchedulerILb0ELi128ELb1EEEEEEEEEvNT_6ParamsE)
        /*0308*/ 	.word	0x00000004


	//----- nvinfo : EIATTR_FRAME_SIZE
	.align		4
.L_140:
        /*030c*/ 	.byte	0x04, 0x11
        /*030e*/ 	.short	(.L_142 - .L_141)
	.align		4
.L_141:
        /*0310*/ 	.word	index@(_ZN7cutlass13device_kernelIN5flash19enable_sm80_to_sm89INS1_16FlashAttnBwdSm80INS1_25CollectiveMainloopBwdSm80ILi2ELi1EN4cute5tupleIJNS5_1CILi64EEENS7_ILi128EEENS7_ILi96EEEEEENS_10bfloat16_tEfNS_4arch4Sm80ELb1ELb0ELb1ELb0ELb1ELb0ELb0ELb0ELi2ELi2ELi4ELi2ELb1EEENS1_24CollectiveEpilogueBwdGQAISB_fSE_Li256ELb0ELb1EEENS1_25SingleTileBwdLPTSchedulerILb0ELi128ELb1EEEEEEEEEvNT_6ParamsE)
        /*0314*/ 	.word	0x00000000


	//----- nvinfo : EIATTR_REGCOUNT
	.align		4
.L_142:
        /*0318*/ 	.byte	0x04, 0x2f
        /*031a*/ 	.short	(.L_144 - .L_143)
	.align		4
.L_143:
        /*031c*/ 	.word	index@(_ZN7cutlass13device_kernelIN5flash19enable_sm80_to_sm89INS1_16FlashAttnBwdSm80INS1_25CollectiveMainloopBwdSm80ILi2ELi1EN4cute5tupleIJNS5_1CILi64EEENS7_ILi128EEENS7_ILi96EEEEEENS_10bfloat16_tEfNS_4arch4Sm80ELb1ELb0ELb1ELb0ELb0ELb0ELb0ELb0ELi2ELi2ELi4ELi2ELb1EEENS1_24CollectiveEpilogueBwdGQAISB_fSE_Li256ELb0ELb0EEENS1_25SingleTileBwdLPTSchedulerILb0ELi128ELb0EEEEEEEEEvNT_6ParamsE)
        /*0320*/ 	.word	0x00000004


	//----- nvinfo : EIATTR_FRAME_SIZE
	.align		4
.L_144:
        /*0324*/ 	.byte	0x04, 0x11
        /*0326*/ 	.short	(.L_146 - .L_145)
	.align		4
.L_145:
        /*0328*/ 	.word	index@(_ZN7cutlass13device_kernelIN5flash19enable_sm80_to_sm89INS1_16FlashAttnBwdSm80INS1_25CollectiveMainloopBwdSm80ILi2ELi1EN4cute5tupleIJNS5_1CILi64EEENS7_ILi128EEENS7_ILi96EEEEEENS_10bfloat16_tEfNS_4arch4Sm80ELb1ELb0ELb1ELb0ELb0ELb0ELb0ELb0ELi2ELi2ELi4ELi2ELb1EEENS1_24CollectiveEpilogueBwdGQAISB_fSE_Li256ELb0ELb0EEENS1_25SingleTileBwdLPTSchedulerILb0ELi128ELb0EEEEEEEEEvNT_6ParamsE)
        /*032c*/ 	.word	0x00000000


	//----- nvinfo : EIATTR_REGCOUNT
	.align		4
.L_146:
        /*0330*/ 	.byte	0x04, 0x2f
        /*0332*/ 	.short	(.L_148 - .L_147)
	.align		4
.L_147:
        /*0334*/ 	.word	index@(_ZN7cutlass13device_kernelIN5flash19enable_sm80_to_sm89INS1_16FlashAttnBwdSm80INS1_25CollectiveMainloopBwdSm80ILi2ELi1EN4cute5tupleIJNS5_1CILi64EEENS7_ILi128EEENS7_ILi96EEEEEENS_10bfloat16_tEfNS_4arch4Sm80ELb1ELb0ELb1ELb0ELb1ELb0ELb0ELb0ELi2ELi2ELi4ELi2ELb1EEENS1_21CollectiveEpilogueBwdISB_SC_SE_Li256ELb0ELb0ELi2EEENS1_25SingleTileBwdLPTSchedulerILb0ELi128ELb1EEEEEEEEEvNT_6ParamsE)
        /*0338*/ 	.word	0x00000004


	//----- nvinfo : EIATTR_FRAME_SIZE
	.align		4
.L_148:
        /*033c*/ 	.byte	0x04, 0x11
        /*033e*/ 	.short	(.L_150 - .L_149)
	.align		4
.L_149:
        /*0340*/ 	.word	index@(_ZN7cutlass13device_kernelIN5flash19enable_sm80_to_sm89INS1_16FlashAttnBwdSm80INS1_25CollectiveMainloopBwdSm80ILi2ELi1EN4cute5tupleIJNS5_1CILi64EEENS7_ILi128EEENS7_ILi96EEEEEENS_10bfloat16_tEfNS_4arch4Sm80ELb1ELb0ELb1ELb0ELb1ELb0ELb0ELb0ELi2ELi2ELi4ELi2ELb1EEENS1_21CollectiveEpilogueBwdISB_SC_SE_Li256ELb0ELb0ELi2EEENS1_25SingleTileBwdLPTSchedulerILb0ELi128ELb1EEEEEEEEEvNT_6ParamsE)
        /*0344*/ 	.word	0x00000000


	//----- nvinfo : EIATTR_REGCOUNT
	.align		4
.L_150:
        /*0348*/ 	.byte	0x04, 0x2f
        /*034a*/ 	.short	(.L_152 - .L_151)
	.align		4
.L_151:
        /*034c*/ 	.word	index@(_ZN7cutlass13device_kernelIN5flash19enable_sm80_to_sm89INS1_16FlashAttnBwdSm80INS1_25CollectiveMainloopBwdSm80ILi2ELi1EN4cute5tupleIJNS5_1CILi64EEENS7_ILi128EEENS7_ILi96EEEEEENS_10bfloat16_tEfNS_4arch4Sm80ELb1ELb0ELb1ELb0ELb0ELb0ELb0ELb0ELi2ELi2ELi4ELi2ELb1EEENS1_21CollectiveEpilogueBwdISB_SC_SE_Li256ELb0ELb0ELi2EEENS1_25SingleTileBwdLPTSchedulerILb0ELi128ELb0EEEEEEEEEvNT_6ParamsE)
        /*0350*/ 	.word	0x00000004


	//----- nvinfo : EIATTR_FRAME_SIZE
	.align		4
.L_152:
        /*0354*/ 	.byte	0x04, 0x11
        /*0356*/ 	.short	(.L_154 - .L_153)
	.align		4
.L_153:
        /*0358*/ 	.word	index@(_ZN7cutlass13device_kernelIN5flash19enable_sm80_to_sm89INS1_16FlashAttnBwdSm80INS1_25CollectiveMainloopBwdSm80ILi2ELi1EN4cute5tupleIJNS5_1CILi64EEENS7_ILi128EEENS7_ILi96EEEEEENS_10bfloat16_tEfNS_4arch4Sm80ELb1ELb0ELb1ELb0ELb0ELb0ELb0ELb0ELi2ELi2ELi4ELi2ELb1EEENS1_21CollectiveEpilogueBwdISB_SC_SE_Li256ELb0ELb0ELi2EEENS1_25SingleTileBwdLPTSchedulerILb0ELi128ELb0EEEEEEEEEvNT_6ParamsE)
        /*035c*/ 	.word	0x00000000


	//----- nvinfo : EIATTR_REGCOUNT
	.align		4
.L_154:
        /*0360*/ 	.byte	0x04, 0x2f
        /*0362*/ 	.short	(.L_156 - .L_155)
	.align		4
.L_155:
        /*0364*/ 	.word	index@(_ZN7cutlass13device_kernelIN5flash19enable_sm80_to_sm89INS1_16FlashAttnBwdSm80INS1_25CollectiveMainloopBwdSm80ILi2ELi1EN4cute5tupleIJNS5_1CILi64EEENS7_ILi128EEENS7_ILi96EEEEEENS_10bfloat16_tEfNS_4arch4Sm80ELb0ELb1ELb1ELb1ELb1ELb0ELb0ELb0ELi2ELi2ELi4ELi2ELb1EEENS1_24CollectiveEpilogueBwdGQAISB_fSE_Li256ELb1ELb1EEENS1_19SingleTileSchedulerILb1ELb0ELb0ELi128EEEEEEEEEvNT_6ParamsE)
        /*0368*/ 	.word	0x00000004


	//----- nvinfo : EIATTR_FRAME_SIZE
	.align		4
.L_156:
        /*036c*/ 	.byte	0x04, 0x11
        /*036e*/ 	.short	(.L_158 - .L_157)
	.align		4
.L_157:
        /*0370*/ 	.word	index@(_ZN7cutlass13device_kernelIN5flash19enable_sm80_to_sm89INS1_16FlashAttnBwdSm80INS1_25CollectiveMainloopBwdSm80ILi2ELi1EN4cute5tupleIJNS5_1CILi64EEENS7_ILi128EEENS7_ILi96EEEEEENS_10bfloat16_tEfNS_4arch4Sm80ELb0ELb1ELb1ELb1ELb1ELb0ELb0ELb0ELi2ELi2ELi4ELi2ELb1EEENS1_24CollectiveEpilogueBwdGQAISB_fSE_Li256ELb1ELb1EEENS1_19SingleTileSchedulerILb1ELb0ELb0ELi128EEEEEEEEEvNT_6ParamsE)
        /*0374*/ 	.word	0x00000000


	//----- nvinfo : EIATTR_REGCOUNT
	.align		4
.L_158:
        /*0378*/ 	.byte	0x04, 0x2f
        /*037a*/ 	.short	(.L_160 - .L_159)
	.align		4
.L_159:
        /*037c*/ 	.word	index@(_ZN7cutlass13device_kernelIN5flash19enable_sm80_to_sm89INS1_16FlashAttnBwdSm80INS1_25CollectiveMainloopBwdSm80ILi2ELi1EN4cute5tupleIJNS5_1CILi64EEENS7_ILi128EEENS7_ILi96EEEEEENS_10bfloat16_tEfNS_4arch4Sm80ELb0ELb1ELb1ELb1ELb0ELb0ELb0ELb0ELi2ELi2ELi4ELi2ELb1EEENS1_24CollectiveEpilogueBwdGQAISB_fSE_Li256ELb1ELb0EEENS1_19SingleTileSchedulerILb1ELb0ELb0ELi128EEEEEEEEEvNT_6ParamsE)
        /*0380*/ 	.word	0x00000004


	//----- nvinfo : EIATTR_FRAME_SIZE
	.align		4
.L_160:
        /*0384*/ 	.byte	0x04, 0x11
        /*0386*/ 	.short	(.L_162 - .L_161)
	.align		4
.L_161:
        /*0388*/ 	.word	index@(_ZN7cutlass13device_kernelIN5flash19enable_sm80_to_sm89INS1_16FlashAttnBwdSm80INS1_25CollectiveMainloopBwdSm80ILi2ELi1EN4cute5tupleIJNS5_1CILi64EEENS7_ILi128EEENS7_ILi96EEEEEENS_10bfloat16_tEfNS_4arch4Sm80ELb0ELb1ELb1ELb1ELb0ELb0ELb0ELb0ELi2ELi2ELi4ELi2ELb1EEENS1_24CollectiveEpilogueBwdGQAISB_fSE_Li256ELb1ELb0EEENS1_19SingleTileSchedulerILb1ELb0ELb0ELi128EEEEEEEEEvNT_6ParamsE)
        /*038c*/ 	.word	0x00000000


	//----- nvinfo : EIATTR_REGCOUNT
	.align		4
.L_162:
        /*0390*/ 	.byte	0x04, 0x2f
        /*0392*/ 	.short	(.L_164 - .L_163)
	.align		4
.L_163:
        /*0394*/ 	.word	index@(_ZN7cutlass13device_kernelIN5flash19enable_sm80_to_sm89INS1_16FlashAttnBwdSm80INS1_25CollectiveMainloopBwdSm80ILi2ELi1EN4cute5tupleIJNS5_1CILi64EEENS7_ILi128EEENS7_ILi96EEEEEENS_10bfloat16_tEfNS_4arch4Sm80ELb0ELb1ELb1ELb1ELb1ELb0ELb0ELb0ELi2ELi2ELi4ELi2ELb1EEENS1_21CollectiveEpilogueBwdISB_SC_SE_Li256ELb1ELb0ELi2EEENS1_19SingleTileSchedulerILb1ELb0ELb0ELi128EEEEEEEEEvNT_6ParamsE)
        /*0398*/ 	.word	0x00000004


	//----- nvinfo : EIATTR_FRAME_SIZE
	.align		4
.L_164:
        /*039c*/ 	.byte	0x04, 0x11
        /*039e*/ 	.short	(.L_166 - .L_165)
	.align		4
.L_165:
        /*03a0*/ 	.word	index@(_ZN7cutlass13device_kernelIN5flash19enable_sm80_to_sm89INS1_16FlashAttnBwdSm80INS1_25CollectiveMainloopBwdSm80ILi2ELi1EN4cute5tupleIJNS5_1CILi64EEENS7_ILi128EEENS7_ILi96EEEEEENS_10bfloat16_tEfNS_4arch4Sm80ELb0ELb1ELb1ELb1ELb1ELb0ELb0ELb0ELi2ELi2ELi4ELi2ELb1EEENS1_21CollectiveEpilogueBwdISB_SC_SE_Li256ELb1ELb0ELi2EEENS1_19SingleTileSchedulerILb1ELb0ELb0ELi128EEEEEEEEEvNT_6ParamsE)
        /*03a4*/ 	.word	0x00000000


	//----- nvinfo : EIATTR_REGCOUNT
	.align		4
.L_166:
        /*03a8*/ 	.byte	0x04, 0x2f
        /*03aa*/ 	.short	(.L_168 - .L_167)
	.align		4
.L_167:
        /*03ac*/ 	.word	index@(_ZN7cutlass13device_kernelIN5flash19enable_sm80_to_sm89INS1_16FlashAttnBwdSm80INS1_25CollectiveMainloopBwdSm80ILi2ELi1EN4cute5tupleIJNS5_1CILi64EEENS7_ILi128EEENS7_ILi96EEEEEENS_10bfloat16_tEfNS_4arch4Sm80ELb0ELb1ELb1ELb1ELb0ELb0ELb0ELb0ELi2ELi2ELi4ELi2ELb1EEENS1_21CollectiveEpilogueBwdISB_SC_SE_Li256ELb1ELb0ELi2EEENS1_19SingleTileSchedulerILb1ELb0ELb0ELi128EEEEEEEEEvNT_6ParamsE)
        /*03b0*/ 	.word	0x00000004


	//----- nvinfo : EIATTR_FRAME_SIZE
	.align		4
.L_168:
        /*03b4*/ 	.byte	0x04, 0x11
        /*03b6*/ 	.short	(.L_170 - .L_169)
	.align		4
.L_169:
        /*03b8*/ 	.word	index@(_ZN7cutlass13device_kernelIN5flash19enable_sm80_to_sm89INS1_16FlashAttnBwdSm80INS1_25CollectiveMainloopBwdSm80ILi2ELi1EN4cute5tupleIJNS5_1CILi64EEENS7_ILi128EEENS7_ILi96EEEEEENS_10bfloat16_tEfNS_4arch4Sm80ELb0ELb1ELb1ELb1ELb0ELb0ELb0ELb0ELi2ELi2ELi4ELi2ELb1EEENS1_21CollectiveEpilogueBwdISB_SC_SE_Li256ELb1ELb0ELi2EEENS1_19SingleTileSchedulerILb1ELb0ELb0ELi128EEEEEEEEEvNT_6ParamsE)
        /*03bc*/ 	.word	0x00000000


	//----- nvinfo : EIATTR_REGCOUNT
	.align		4
.L_170:
        /*03c0*/ 	.byte	0x04, 0x2f
        /*03c2*/ 	.short	(.L_172 - .L_171)
	.align		4
.L_171:
        /*03c4*/ 	.word	index@(_ZN7cutlass13device_kernelIN5flash19enable_sm80_to_sm89INS1_16FlashAttnBwdSm80INS1_25CollectiveMainloopBwdSm80ILi2ELi1EN4cute5tupleIJNS5_1CILi64EEENS7_ILi128EEENS7_ILi96EEEEEENS_10bfloat16_tEfNS_4arch4Sm80ELb0ELb1ELb1ELb0ELb1ELb0ELb0ELb0ELi2ELi2ELi4ELi2ELb1EEENS1_24CollectiveEpilogueBwdGQAISB_fSE_Li256ELb0ELb1EEENS1_19SingleTileSchedulerILb0ELb0ELb0ELi128EEEEEEEEEvNT_6ParamsE)
        /*03c8*/ 	.word	0x00000004


	//----- nvinfo : EIATTR_FRAME_SIZE
	.align		4
.L_172:
        /*03cc*/ 	.byte	0x04, 0x11
        /*03ce*/ 	.short	(.L_174 - .L_173)
	.align		4
.L_173:
        /*03d0*/ 	.word	index@(_ZN7cutlass13device_kernelIN5flash19enable_sm80_to_sm89INS1_16FlashAttnBwdSm80INS1_25CollectiveMainloopBwdSm80ILi2ELi1EN4cute5tupleIJNS5_1CILi64EEENS7_ILi128EEENS7_ILi96EEEEEENS_10bfloat16_tEfNS_4arch4Sm80ELb0ELb1ELb1ELb0ELb1ELb0ELb0ELb0ELi2ELi2ELi4ELi2ELb1EEENS1_24CollectiveEpilogueBwdGQAISB_fSE_Li256ELb0ELb1EEENS1_19SingleTileSchedulerILb0ELb0ELb0ELi128EEEEEEEEEvNT_6ParamsE)
        /*03d4*/ 	.word	0x00000000


	//----- nvinfo : EIATTR_REGCOUNT
	.align		4
.L_174:
        /*03d8*/ 	.byte	0x04, 0x2f
        /*03da*/ 	.short	(.L_176 - .L_175)
	.align		4
.L_175:
        /*03dc*/ 	.word	index@(_ZN7cutlass13device_kernelIN5flash19enable_sm80_to_sm89INS1_16FlashAttnBwdSm80INS1_25CollectiveMainloopBwdSm80ILi2ELi1EN4cute5tupleIJNS5_1CILi64EEENS7_ILi128EEENS7_ILi96EEEEEENS_10bfloat16_tEfNS_4arch4Sm80ELb0ELb1ELb1ELb0ELb0ELb0ELb0ELb0ELi2ELi2ELi4ELi2ELb1EEENS1_24CollectiveEpilogueBwdGQAISB_fSE_Li256ELb0ELb0EEENS1_19SingleTileSchedulerILb0ELb0ELb0ELi128EEEEEEEEEvNT_6ParamsE)
        /*03e0*/ 	.word	0x00000004


	//----- nvinfo : EIATTR_FRAME_SIZE
	.align		4
.L_176:
        /*03e4*/ 	.byte	0x04, 0x11
        /*03e6*/ 	.short	(.L_178 - .L_177)
	.align		4
.L_177:
        /*03e8*/ 	.word	index@(_ZN7cutlass13device_kernelIN5flash19enable_sm80_to_sm89INS1_16FlashAttnBwdSm80INS1_25CollectiveMainloopBwdSm80ILi2ELi1EN4cute5tupleIJNS5_1CILi64EEENS7_ILi128EEENS7_ILi96EEEEEENS_10bfloat16_tEfNS_4arch4Sm80ELb0ELb1ELb1ELb0ELb0ELb0ELb0ELb0ELi2ELi2ELi4ELi2ELb1EEENS1_24CollectiveEpilogueBwdGQAISB_fSE_Li256ELb0ELb0EEENS1_19SingleTileSchedulerILb0ELb0ELb0ELi128EEEEEEEEEvNT_6ParamsE)
        /*03ec*/ 	.word	0x00000000


	//----- nvinfo : EIATTR_REGCOUNT
	.align		4
.L_178:
        /*03f0*/ 	.byte	0x04, 0x2f
        /*03f2*/ 	.short	(.L_180 - .L_179)
	.align		4
.L_179:
        /*03f4*/ 	.word	index@(_ZN7cutlass13device_kernelIN5flash19enable_sm80_to_sm89INS1_16FlashAttnBwdSm80INS1_25CollectiveMainloopBwdSm80ILi2ELi1EN4cute5tupleIJNS5_1CILi64EEENS7_ILi128EEENS7_ILi96EEEEEENS_10bfloat16_tEfNS_4arch4Sm80ELb0ELb1ELb1ELb0ELb1ELb0ELb0ELb0ELi2ELi2ELi4ELi2ELb1EEENS1_21CollectiveEpilogueBwdISB_SC_SE_Li256ELb0ELb0ELi2EEENS1_19SingleTileSchedulerILb0ELb0ELb0ELi128EEEEEEEEEvNT_6ParamsE)
        /*03f8*/ 	.word	0x00000004


	//----- nvinfo : EIATTR_FRAME_SIZE
	.align		4
.L_180:
        /*03fc*/ 	.byte	0x04, 0x11
        /*03fe*/ 	.short	(.L_182 - .L_181)
	.align		4
.L_181:
        /*0400*/ 	.word	index@(_ZN7cutlass13device_kernelIN5flash19enable_sm80_to_sm89INS1_16FlashAttnBwdSm80INS1_25CollectiveMainloopBwdSm80ILi2ELi1EN4cute5tupleIJNS5_1CILi64EEENS7_ILi128EEENS7_ILi96EEEEEENS_10bfloat16_tEfNS_4arch4Sm80ELb0ELb1ELb1ELb0ELb1ELb0ELb0ELb0ELi2ELi2ELi4ELi2ELb1EEENS1_21CollectiveEpilogueBwdISB_SC_SE_Li256ELb0ELb0ELi2EEENS1_19SingleTileSchedulerILb0ELb0ELb0ELi128EEEEEEEEEvNT_6ParamsE)
        /*0404*/ 	.word	0x00000000


	//----- nvinfo : EIATTR_REGCOUNT
	.align		4
.L_182:
        /*0408*/ 	.byte	0x04, 0x2f
        /*040a*/ 	.short	(.L_184 - .L_183)
	.align		4
.L_183:
        /*040c*/ 	.word	index@(_ZN7cutlass13device_kernelIN5flash19enable_sm80_to_sm89INS1_16FlashAttnBwdSm80INS1_25CollectiveMainloopBwdSm80ILi2ELi1EN4cute5tupleIJNS5_1CILi64EEENS7_ILi128EEENS7_ILi96EEEEEENS_10bfloat16_tEfNS_4arch4Sm80ELb0ELb1ELb1ELb0ELb0ELb0ELb0ELb0ELi2ELi2ELi4ELi2ELb1EEENS1_21CollectiveEpilogueBwdISB_SC_SE_Li256ELb0ELb0ELi2EEENS1_19SingleTileSchedulerILb0ELb0ELb0ELi128EEEEEEEEEvNT_6ParamsE)
        /*0410*/ 	.word	0x00000004


	//----- nvinfo : EIATTR_FRAME_SIZE
	.align		4
.L_184:
        /*0414*/ 	.byte	0x04, 0x11
        /*0416*/ 	.short	(.L_186 - .L_185)
	.align		4
.L_185:
        /*0418*/ 	.word	index@(_ZN7cutlass13device_kernelIN5flash19enable_sm80_to_sm89INS1_16FlashAttnBwdSm80INS1_25CollectiveMainloopBwdSm80ILi2ELi1EN4cute5tupleIJNS5_1CILi64EEENS7_ILi128EEENS7_ILi96EEEEEENS_10bfloat16_tEfNS_4arch4Sm80ELb0ELb1ELb1ELb0ELb0ELb0ELb0ELb0ELi2ELi2ELi4ELi2ELb1EEENS1_21CollectiveEpilogueBwdISB_SC_SE_Li256ELb0ELb0ELi2EEENS1_19SingleTileSchedulerILb0ELb0ELb0ELi128EEEEEEEEEvNT_6ParamsE)
        /*041c*/ 	.word	0x00000000


	//----- nvinfo : EIATTR_REGCOUNT
	.align		4
.L_186:
        /*0420*/ 	.byte	0x04, 0x2f
        /*0422*/ 	.short	(.L_188 - .L_187)
	.align		4
.L_187:
        /*0424*/ 	.word	index@(_ZN7cutlass13device_kernelIN5flash19enable_sm80_to_sm89INS1_16FlashAttnBwdSm80INS1_25CollectiveMainloopBwdSm80ILi2ELi1EN4cute5tupleIJNS5_1CILi64EEENS7_ILi128EEENS7_ILi96EEEEEENS_10bfloat16_tEfNS_4arch4Sm80ELb0ELb0ELb1ELb1ELb1ELb0ELb0ELb0ELi2ELi2ELi4ELi2ELb1EEENS1_24CollectiveEpilogueBwdGQAISB_fSE_Li256ELb1ELb1EEENS1_19SingleTileSchedulerILb1ELb0ELb0ELi128EEEEEEEEEvNT_6ParamsE)
        /*0428*/ 	.word	0x00000004


	//----- nvinfo : EIATTR_FRAME_SIZE
	.align		4
.L_188:
        /*042c*/ 	.byte	0x04, 0x11
        /*042e*/ 	.short	(.L_190 - .L_189)
	.align		4
.L_189:
        /*0430*/ 	.word	index@(_ZN7cutlass13device_kernelIN5flash19enable_sm80_to_sm89INS1_16FlashAttnBwdSm80INS1_25CollectiveMainloopBwdSm80ILi2ELi1EN4cute5tupleIJNS5_1CILi64EEENS7_ILi128EEENS7_ILi96EEEEEENS_10bfloat16_tEfNS_4arch4Sm80ELb0ELb0ELb1ELb1ELb1ELb0ELb0ELb0ELi2ELi2ELi4ELi2ELb1EEENS1_24CollectiveEpilogueBwdGQAISB_fSE_Li256ELb1ELb1EEENS1_19SingleTileSchedulerILb1ELb0ELb0ELi128EEEEEEEEEvNT_6ParamsE)
        /*0434*/ 	.word	0x00000000


	//----- nvinfo : EIATTR_REGCOUNT
	.align		4
.L_190:
        /*0438*/ 	.byte	0x04, 0x2f
        /*043a*/ 	.short	(.L_192 - .L_191)
	.align		4
.L_191:
        /*043c*/ 	.word	index@(_ZN7cutlass13device_kernelIN5flash19enable_sm80_to_sm89INS1_16FlashAttnBwdSm80INS1_25CollectiveMainloopBwdSm80ILi2ELi1EN4cute5tupleIJNS5_1CILi64EEENS7_ILi128EEENS7_ILi96EEEEEENS_10bfloat16_tEfNS_4arch4Sm80ELb0ELb0ELb1ELb1ELb0ELb0ELb0ELb0ELi2ELi2ELi4ELi2ELb1EEENS1_24CollectiveEpilogueBwdGQAISB_fSE_Li256ELb1ELb0EEENS1_19SingleTileSchedulerILb1ELb0ELb0ELi128EEEEEEEEEvNT_6ParamsE)
        /*0440*/ 	.word	0x00000004


	//----- nvinfo : EIATTR_FRAME_SIZE
	.align		4
.L_192:
        /*0444*/ 	.byte	0x04, 0x11
        /*0446*/ 	.short	(.L_194 - .L_193)
	.align		4
.L_193:
        /*0448*/ 	.word	index@(_ZN7cutlass13device_kernelIN5flash19enable_sm80_to_sm89INS1_16FlashAttnBwdSm80INS1_25CollectiveMainloopBwdSm80ILi2ELi1EN4cute5tupleIJNS5_1CILi64EEENS7_ILi128EEENS7_ILi96EEEEEENS_10bfloat16_tEfNS_4arch4Sm80ELb0ELb0ELb1ELb1ELb0ELb0ELb0ELb0ELi2ELi2ELi4ELi2ELb1EEENS1_24CollectiveEpilogueBwdGQAISB_fSE_Li256ELb1ELb0EEENS1_19SingleTileSchedulerILb1ELb0ELb0ELi128EEEEEEEEEvNT_6ParamsE)
        /*044c*/ 	.word	0x00000000


	//----- nvinfo : EIATTR_REGCOUNT
	.align		4
.L_194:
        /*0450*/ 	.byte	0x04, 0x2f
        /*0452*/ 	.short	(.L_196 - .L_195)
	.align		4
.L_195:
        /*0454*/ 	.word	index@(_ZN7cutlass13device_kernelIN5flash19enable_sm80_to_sm89INS1_16FlashAttnBwdSm80INS1_25CollectiveMainloopBwdSm80ILi2ELi1EN4cute5tupleIJNS5_1CILi64EEENS7_ILi128EEENS7_ILi96EEEEEENS_10bfloat16_tEfNS_4arch4Sm80ELb0ELb0ELb1ELb1ELb1ELb0ELb0ELb0ELi2ELi2ELi4ELi2ELb1EEENS1_21CollectiveEpilogueBwdISB_SC_SE_Li256ELb1ELb0ELi2EEENS1_19SingleTileSchedulerILb1ELb0ELb0ELi128EEEEEEEEEvNT_6ParamsE)
        /*0458*/ 	.word	0x00000004


	//----- nvinfo : EIATTR_FRAME_SIZE
	.align		4
.L_196:
        /*045c*/ 	.byte	0x04, 0x11
        /*045e*/ 	.short	(.L_198 - .L_197)
	.align		4
.L_197:
        /*0460*/ 	.word	index@(_ZN7cutlass13device_kernelIN5flash19enable_sm80_to_sm89INS1_16FlashAttnBwdSm80INS1_25CollectiveMainloopBwdSm80ILi2ELi1EN4cute5tupleIJNS5_1CILi64EEENS7_ILi128EEENS7_ILi96EEEEEENS_10bfloat16_tEfNS_4arch4Sm80ELb0ELb0ELb1ELb1ELb1ELb0ELb0ELb0ELi2ELi2ELi4ELi2ELb1EEENS1_21CollectiveEpilogueBwdISB_SC_SE_Li256ELb1ELb0ELi2EEENS1_19SingleTileSchedulerILb1ELb0ELb0ELi128EEEEEEEEEvNT_6ParamsE)
        /*0464*/ 	.word	0x00000000


	//----- nvinfo : EIATTR_REGCOUNT
	.align		4
.L_198:
        /*0468*/ 	.byte	0x04, 0x2f
        /*046a*/ 	.short	(.L_200 - .L_199)
	.align		4
.L_199:
        /*046c*/ 	.word	index@(_ZN7cutlass13device_kernelIN5flash19enable_sm80_to_sm89INS1_16FlashAttnBwdSm80INS1_25CollectiveMainloopBwdSm80ILi2ELi1EN4cute5tupleIJNS5_1CILi64EEENS7_ILi128EEENS7_ILi96EEEEEENS_10bfloat16_tEfNS_4arch4Sm80ELb0ELb0ELb1ELb1ELb0ELb0ELb0ELb0ELi2ELi2ELi4ELi2ELb1EEENS1_21CollectiveEpilogueBwdISB_SC_SE_Li256ELb1ELb0ELi2EEENS1_19SingleTileSchedulerILb1ELb0ELb0ELi128EEEEEEEEEvNT_6ParamsE)
        /*0470*/ 	.word	0x00000004


	//----- nvinfo : EIATTR_FRAME_SIZE
	.align		4
.L_200:
        /*0474*/ 	.byte	0x04, 0x11
        /*0476*/ 	.short	(.L_202 - .L_201)
	.align		4
.L_201:
        /*0478*/ 	.word	index@(_ZN7cutlass13device_kernelIN5flash19enable_sm80_to_sm89INS1_16FlashAttnBwdSm80INS1_25CollectiveMainloopBwdSm80ILi2ELi1EN4cute5tupleIJNS5_1CILi64EEENS7_ILi128EEENS7_ILi96EEEEEENS_10bfloat16_tEfNS_4arch4Sm80ELb0ELb0ELb1ELb1ELb0ELb0ELb0ELb0ELi2ELi2ELi4ELi2ELb1EEENS1_21CollectiveEpilogueBwdISB_SC_SE_Li256ELb1ELb0ELi2EEENS1_19SingleTileSchedulerILb1ELb0ELb0ELi128EEEEEEEEEvNT_6ParamsE)
        /*047c*/ 	.word	0x00000000


	//----- nvinfo : EIATTR_REGCOUNT
	.align		4
.L_202:
        /*0480*/ 	.byte	0x04, 0x2f
        /*0482*/ 	.short	(.L_204 - .L_203)
	.align		4
.L_203:
        /*0484*/ 	.word	index@(_ZN7cutlass13device_kernelIN5flash19enable_sm80_to_sm89INS1_16FlashAttnBwdSm80INS1_25CollectiveMainloopBwdSm80ILi2ELi1EN4cute5tupleIJNS5_1CILi64EEENS7_ILi128EEENS7_ILi96EEEEEENS_10bfloat16_tEfNS_4arch4Sm80ELb0ELb0ELb1ELb0ELb1ELb0ELb0ELb0ELi2ELi2ELi4ELi2ELb1EEENS1_24CollectiveEpilogueBwdGQAISB_fSE_Li256ELb0ELb1EEENS1_19SingleTileSchedulerILb0ELb0ELb0ELi128EEEEEEEEEvNT_6ParamsE)
        /*0488*/ 	.word	0x00000004


	//----- nvinfo : EIATTR_FRAME_SIZE
	.align		4
.L_204:
        /*048c*/ 	.byte	0x04, 0x11
        /*048e*/ 	.short	(.L_206 - .L_205)
	.align		4
.L_205:
        /*0490*/ 	.word	index@(_ZN7cutlass13device_kernelIN5flash19enable_sm80_to_sm89INS1_16FlashAttnBwdSm80INS1_25CollectiveMainloopBwdSm80ILi2ELi1EN4cute5tupleIJNS5_1CILi64EEENS7_ILi128EEENS7_ILi96EEEEEENS_10bfloat16_tEfNS_4arch4Sm80ELb0ELb0ELb1ELb0ELb1ELb0ELb0ELb0ELi2ELi2ELi4ELi2ELb1EEENS1_24CollectiveEpilogueBwdGQAISB_fSE_Li256ELb0ELb1EEENS1_19SingleTileSchedulerILb0ELb0ELb0ELi128EEEEEEEEEvNT_6ParamsE)
        /*0494*/ 	.word	0x00000000


	//----- nvinfo : EIATTR_REGCOUNT
	.align		4
.L_206:
        /*0498*/ 	.byte	0x04, 0x2f
        /*049a*/ 	.short	(.L_208 - .L_207)
	.align		4
.L_207:
        /*049c*/ 	.word	index@(_ZN7cutlass13device_kernelIN5flash19enable_sm80_to_sm89INS1_16FlashAttnBwdSm80INS1_25CollectiveMainloopBwdSm80ILi2ELi1EN4cute5tupleIJNS5_1CILi64EEENS7_ILi128EEENS7_ILi96EEEEEENS_10bfloat16_tEfNS_4arch4Sm80ELb0ELb0ELb1ELb0ELb0ELb0ELb0ELb0ELi2ELi2ELi4ELi2ELb1EEENS1_24CollectiveEpilogueBwdGQAISB_fSE_Li256ELb0ELb0EEENS1_19SingleTileSchedulerILb0ELb0ELb0ELi128EEEEEEEEEvNT_6ParamsE)
        /*04a0*/ 	.word	0x00000004


	//----- nvinfo : EIATTR_FRAME_SIZE
	.align		4
.L_208:
        /*04a4*/ 	.byte	0x04, 0x11
        /*04a6*/ 	.short	(.L_210 - .L_209)
	.align		4
.L_209:
        /*04a8*/ 	.word	index@(_ZN7cutlass13device_kernelIN5flash19enable_sm80_to_sm89INS1_16FlashAttnBwdSm80INS1_25CollectiveMainloopBwdSm80ILi2ELi1EN4cute5tupleIJNS5_1CILi64EEENS7_ILi128EEENS7_ILi96EEEEEENS_10bfloat16_tEfNS_4arch4Sm80ELb0ELb0ELb1ELb0ELb0ELb0ELb0ELb0ELi2ELi2ELi4ELi2ELb1EEENS1_24CollectiveEpilogueBwdGQAISB_fSE_Li256ELb0ELb0EEENS1_19SingleTileSchedulerILb0ELb0ELb0ELi128EEEEEEEEEvNT_6ParamsE)
        /*04ac*/ 	.word	0x00000000


	//----- nvinfo : EIATTR_REGCOUNT
	.align		4
.L_210:
        /*04b0*/ 	.byte	0x04, 0x2f
        /*04b2*/ 	.short	(.L_212 - .L_211)
	.align		4
.L_211:
        /*04b4*/ 	.word	index@(_ZN7cutlass13device_kernelIN5flash19enable_sm80_to_sm89INS1_16FlashAttnBwdSm80INS1_25CollectiveMainloopBwdSm80ILi2ELi1EN4cute5tupleIJNS5_1CILi64EEENS7_ILi128EEENS7_ILi96EEEEEENS_10bfloat16_tEfNS_4arch4Sm80ELb0ELb0ELb1ELb0ELb1ELb0ELb0ELb0ELi2ELi2ELi4ELi2ELb1EEENS1_21CollectiveEpilogueBwdISB_SC_SE_Li256ELb0ELb0ELi2EEENS1_19SingleTileSchedulerILb0ELb0ELb0ELi128EEEEEEEEEvNT_6ParamsE)
        /*04b8*/ 	.word	0x00000004


	//----- nvinfo : EIATTR_FRAME_SIZE
	.align		4
.L_212:
        /*04bc*/ 	.byte	0x04, 0x11
        /*04be*/ 	.short	(.L_214 - .L_213)
	.align		4
.L_213:
        /*04c0*/ 	.word	index@(_ZN7cutlass13device_kernelIN5flash19enable_sm80_to_sm89INS1_16FlashAttnBwdSm80INS1_25CollectiveMainloopBwdSm80ILi2ELi1EN4cute5tupleIJNS5_1CILi64EEENS7_ILi128EEENS7_ILi96EEEEEENS_10bfloat16_tEfNS_4arch4Sm80ELb0ELb0ELb1ELb0ELb1ELb0ELb0ELb0ELi2ELi2ELi4ELi2ELb1EEENS1_21CollectiveEpilogueBwdISB_SC_SE_Li256ELb0ELb0ELi2EEENS1_19SingleTileSchedulerILb0ELb0ELb0ELi128EEEEEEEEEvNT_6ParamsE)
        /*04c4*/ 	.word	0x00000000


	//----- nvinfo : EIATTR_REGCOUNT
	.align		4
.L_214:
        /*04c8*/ 	.byte	0x04, 0x2f
        /*04ca*/ 	.short	(.L_216 - .L_215)
	.align		4
.L_215:
        /*04cc*/ 	.word	index@(_ZN7cutlass13device_kernelIN5flash19enable_sm80_to_sm89INS1_16FlashAttnBwdSm80INS1_25CollectiveMainloopBwdSm80ILi2ELi1EN4cute5tupleIJNS5_1CILi64EEENS7_ILi128EEENS7_ILi96EEEEEENS_10bfloat16_tEfNS_4arch4Sm80ELb0ELb0ELb1ELb0ELb0ELb0ELb0ELb0ELi2ELi2ELi4ELi2ELb1EEENS1_21CollectiveEpilogueBwdISB_SC_SE_Li256ELb0ELb0ELi2EEENS1_19SingleTileSchedulerILb0ELb0ELb0ELi128EEEEEEEEEvNT_6ParamsE)
        /*04d0*/ 	.word	0x00000004


	//----- nvinfo : EIATTR_FRAME_SIZE
	.align		4
.L_216:
        /*04d4*/ 	.byte	0x04, 0x11
        /*04d6*/ 	.short	(.L_218 - .L_217)
	.align		4
.L_217:
        /*04d8*/ 	.word	index@(_ZN7cutlass13device_kernelIN5flash19enable_sm80_to_sm89INS1_16FlashAttnBwdSm80INS1_25CollectiveMainloopBwdSm80ILi2ELi1EN4cute5tupleIJNS5_1CILi64EEENS7_ILi128EEENS7_ILi96EEEEEENS_10bfloat16_tEfNS_4arch4Sm80ELb0ELb0ELb1ELb0ELb0ELb0ELb0ELb0ELi2ELi2ELi4ELi2ELb1EEENS1_21CollectiveEpilogueBwdISB_SC_SE_Li256ELb0ELb0ELi2EEENS1_19SingleTileSchedulerILb0ELb0ELb0ELi128EEEEEEEEEvNT_6ParamsE)
        /*04dc*/ 	.word	0x00000000


	//----- nvinfo : EIATTR_MIN_STACK_SIZE
	.align		4
.L_218:
        /*04e0*/ 	.byte	0x04, 0x12
        /*04e2*/ 	.short	(.L_220 - .L_219)
	.align		4
.L_219:
        /*04e4*/ 	.word	index@(_ZN7cutlass13device_kernelIN5flash19enable_sm80_to_sm89INS1_16FlashAttnBwdSm80INS1_25CollectiveMainloopBwdSm80ILi2ELi1EN4cute5tupleIJNS5_1CILi64EEENS7_ILi128EEENS7_ILi96EEEEEENS_10bfloat16_tEfNS_4arch4Sm80ELb0ELb0ELb1ELb0ELb0ELb0ELb0ELb0ELi2ELi2ELi4ELi2ELb1EEENS1_21CollectiveEpilogueBwdISB_SC_SE_Li256ELb0ELb0ELi2EEENS1_19SingleTileSchedulerILb0ELb0ELb0ELi128EEEEEEEEEvNT_6ParamsE)
        /*04e8*/ 	.word	0x00000000


	//----- nvinfo : EIATTR_MIN_STACK_SIZE
	.align		4
.L_220:
        /*04ec*/ 	.byte	0x04, 0x12
        /*04ee*/ 	.short	(.L_222 - .L_221)
	.align		4
.L_221:
        /*04f0*/ 	.word	index@(_ZN7cutlass13device_kernelIN5flash19enable_sm80_to_sm89INS1_16FlashAttnBwdSm80INS1_25CollectiveMainloopBwdSm80ILi2ELi1EN4cute5tupleIJNS5_1CILi64EEENS7_ILi128EEENS7_ILi96EEEEEENS_10bfloat16_tEfNS_4arch4Sm80ELb0ELb0ELb1ELb0ELb1ELb0ELb0ELb0ELi2ELi2ELi4ELi2ELb1EEENS1_21CollectiveEpilogueBwdISB_SC_SE_Li256ELb0ELb0ELi2EEENS1_19SingleTileSchedulerILb0ELb0ELb0ELi128EEEEEEEEEvNT_6ParamsE)
        /*04f4*/ 	.word	0x00000000


	//----- nvinfo : EIATTR_MIN_STACK_SIZE
	.align		4
.L_222:
        /*04f8*/ 	.byte	0x04, 0x12
        /*04fa*/ 	.short	(.L_224 - .L_223)
	.align		4
.L_223:
        /*04fc*/ 	.word	index@(_ZN7cutlass13device_kernelIN5flash19enable_sm80_to_sm89INS1_16FlashAttnBwdSm80INS1_25CollectiveMainloopBwdSm80ILi2ELi1EN4cute5tupleIJNS5_1CILi64EEENS7_ILi128EEENS7_ILi96EEEEEENS_10bfloat16_tEfNS_4arch4Sm80ELb0ELb0ELb1ELb0ELb0ELb0ELb0ELb0ELi2ELi2ELi4ELi2ELb1EEENS1_24CollectiveEpilogueBwdGQAISB_fSE_Li256ELb0ELb0EEENS1_19SingleTileSchedulerILb0ELb0ELb0ELi128EEEEEEEEEvNT_6ParamsE)
        /*0500*/ 	.word	0x00000000


	//----- nvinfo : EIATTR_MIN_STACK_SIZE
	.align		4
.L_224:
        /*0504*/ 	.byte	0x04, 0x12
        /*0506*/ 	.short	(.L_226 - .L_225)
	.align		4
.L_225:
        /*0508*/ 	.word	index@(_ZN7cutlass13device_kernelIN5flash19enable_sm80_to_sm89INS1_16FlashAttnBwdSm80INS1_25CollectiveMainloopBwdSm80ILi2ELi1EN4cute5tupleIJNS5_1CILi64EEENS7_ILi128EEENS7_ILi96EEEEEENS_10bfloat16_tEfNS_4arch4Sm80ELb0ELb0ELb1ELb0ELb1ELb0ELb0ELb0ELi2ELi2ELi4ELi2ELb1EEENS1_24CollectiveEpilogueBwdGQAISB_fSE_Li256ELb0ELb1EEENS1_19SingleTileSchedulerILb0ELb0ELb0ELi128EEEEEEEEEvNT_6ParamsE)
        /*050c*/ 	.word	0x00000000


	//----- nvinfo : EIATTR_MIN_STACK_SIZE
	.align		4
.L_226:
        /*0510*/ 	.byte	0x04, 0x12
        /*0512*/ 	.short	(.L_228 - .L_227)
	.align		4
.L_227:
        /*0514*/ 	.word	index@(_ZN7cutlass13device_kernelIN5flash19enable_sm80_to_sm89INS1_16FlashAttnBwdSm80INS1_25CollectiveMainloopBwdSm80ILi2ELi1EN4cute5tupleIJNS5_1CILi64EEENS7_ILi128EEENS7_ILi96EEEEEENS_10bfloat16_tEfNS_4arch4Sm80ELb0ELb0ELb1ELb1ELb0ELb0ELb0ELb0ELi2ELi2ELi4ELi2ELb1EEENS1_21CollectiveEpilogueBwdISB_SC_SE_Li256ELb1ELb0ELi2EEENS1_19SingleTileSchedulerILb1ELb0ELb0ELi128EEEEEEEEEvNT_6ParamsE)
        /*0518*/ 	.word	0x00000000


	//----- nvinfo : EIATTR_MIN_STACK_SIZE
	.align		4
.L_228:
        /*051c*/ 	.byte	0x04, 0x12
        /*051e*/ 	.short	(.L_230 - .L_229)
	.align		4
.L_229:
        /*0520*/ 	.word	index@(_ZN7cutlass13device_kernelIN5flash19enable_sm80_to_sm89INS1_16FlashAttnBwdSm80INS1_25CollectiveMainloopBwdSm80ILi2ELi1EN4cute5tupleIJNS5_1CILi64EEENS7_ILi128EEENS7_ILi96EEEEEENS_10bfloat16_tEfNS_4arch4Sm80ELb0ELb0ELb1ELb1ELb1ELb0ELb0ELb0ELi2ELi2ELi4ELi2ELb1EEENS1_21CollectiveEpilogueBwdISB_SC_SE_Li256ELb1ELb0ELi2EEENS1_19SingleTileSchedulerILb1ELb0ELb0ELi128EEEEEEEEEvNT_6ParamsE)
        /*0524*/ 	.word	0x00000000


	//----- nvinfo : EIATTR_MIN_STACK_SIZE
	.align		4
.L_230:
        /*0528*/ 	.byte	0x04, 0x12
        /*052a*/ 	.short	(.L_232 - .L_231)
	.align		4
.L_231:
        /*052c*/ 	.word	index@(_ZN7cutlass13device_kernelIN5flash19enable_sm80_to_sm89INS1_16FlashAttnBwdSm80INS1_25CollectiveMainloopBwdSm80ILi2ELi1EN4cute5tupleIJNS5_1CILi64EEENS7_ILi128EEENS7_ILi96EEEEEENS_10bfloat16_tEfNS_4arch4Sm80ELb0ELb0ELb1ELb1ELb0ELb0ELb0ELb0ELi2ELi2ELi4ELi2ELb1EEENS1_24CollectiveEpilogueBwdGQAISB_fSE_Li256ELb1ELb0EEENS1_19SingleTileSchedulerILb1ELb0ELb0ELi128EEEEEEEEEvNT_6ParamsE)
        /*0530*/ 	.word	0x00000000


	//----- nvinfo : EIATTR_MIN_STACK_SIZE
	.align		4
.L_232:
        /*0534*/ 	.byte	0x04, 0x12
        /*0536*/ 	.short	(.L_234 - .L_233)
	.align		4
.L_233:
        /*0538*/ 	.word	index@(_ZN7cutlass13device_kernelIN5flash19enable_sm80_to_sm89INS1_16FlashAttnBwdSm80INS1_25CollectiveMainloopBwdSm80ILi2ELi1EN4cute5tupleIJNS5_1CILi64EEENS7_ILi128EEENS7_ILi96EEEEEENS_10bfloat16_tEfNS_4arch4Sm80ELb0ELb0ELb1ELb1ELb1ELb0ELb0ELb0ELi2ELi2ELi4ELi2ELb1EEENS1_24CollectiveEpilogueBwdGQAISB_fSE_Li256ELb1ELb1EEENS1_19SingleTileSchedulerILb1ELb0ELb0ELi128EEEEEEEEEvNT_6ParamsE)
        /*053c*/ 	.word	0x00000000


	//----- nvinfo : EIATTR_MIN_STACK_SIZE
	.align		4
.L_234:
        /*0540*/ 	.byte	0x04, 0x12
        /*0542*/ 	.short	(.L_236 - .L_235)
	.align		4
.L_235:
        /*0544*/ 	.word	index@(_ZN7cutlass13device_kernelIN5flash19enable_sm80_to_sm89INS1_16FlashAttnBwdSm80INS1_25CollectiveMainloopBwdSm80ILi2ELi1EN4cute5tupleIJNS5_1CILi64EEENS7_ILi128EEENS7_ILi96EEEEEENS_10bfloat16_tEfNS_4arch4Sm80ELb0ELb1ELb1ELb0ELb0ELb0ELb0ELb0ELi2ELi2ELi4ELi2ELb1EEENS1_21CollectiveEpilogueBwdISB_SC_SE_Li256ELb0ELb0ELi2EEENS1_19SingleTileSchedulerILb0ELb0ELb0ELi128EEEEEEEEEvNT_6ParamsE)
        /*0548*/ 	.word	0x00000000


	//----- nvinfo : EIATTR_MIN_STACK_SIZE
	.align		4
.L_236:
        /*054c*/ 	.byte	0x04, 0x12
        /*054e*/ 	.short	(.L_238 - .L_237)
	.align		4
.L_237:
        /*0550*/ 	.word	index@(_ZN7cutlass13device_kernelIN5flash19enable_sm80_to_sm89INS1_16FlashAttnBwdSm80INS1_25CollectiveMainloopBwdSm80ILi2ELi1EN4cute5tupleIJNS5_1CILi64EEENS7_ILi128EEENS7_ILi96EEEEEENS_10bfloat16_tEfNS_4arch4Sm80ELb0ELb1ELb1ELb0ELb1ELb0ELb0ELb0ELi2ELi2ELi4ELi2ELb1EEENS1_21CollectiveEpilogueBwdISB_SC_SE_Li256ELb0ELb0ELi2EEENS1_19SingleTileSchedulerILb0ELb0ELb0ELi128EEEEEEEEEvNT_6ParamsE)
        /*0554*/ 	.word	0x00000000


	//----- nvinfo : EIATTR_MIN_STACK_SIZE
	.align		4
.L_238:
        /*0558*/ 	.byte	0x04, 0x12
        /*055a*/ 	.short	(.L_240 - .L_239)
	.align		4
.L_239:
        /*055c*/ 	.word	index@(_ZN7cutlass13device_kernelIN5flash19enable_sm80_to_sm89INS1_16FlashAttnBwdSm80INS1_25CollectiveMainloopBwdSm80ILi2ELi1EN4cute5tupleIJNS5_1CILi64EEENS7_ILi128EEENS7_ILi96EEEEEENS_10bfloat16_tEfNS_4arch4Sm80ELb0ELb1ELb1ELb0ELb0ELb0ELb0ELb0ELi2ELi2ELi4ELi2ELb1EEENS1_24CollectiveEpilogueBwdGQAISB_fSE_Li256ELb0ELb0EEENS1_19SingleTileSchedulerILb0ELb0ELb0ELi128EEEEEEEEEvNT_6ParamsE)
        /*0560*/ 	.word	0x00000000


	//----- nvinfo : EIATTR_MIN_STACK_SIZE
	.align		4
.L_240:
        /*0564*/ 	.byte	0x04, 0x12
        /*0566*/ 	.short	(.L_242 - .L_241)
	.align		4
.L_241:
        /*0568*/ 	.word	index@(_ZN7cutlass13device_kernelIN5flash19enable_sm80_to_sm89INS1_16FlashAttnBwdSm80INS1_25CollectiveMainloopBwdSm80ILi2ELi1EN4cute5tupleIJNS5_1CILi64EEENS7_ILi128EEENS7_ILi96EEEEEENS_10bfloat16_tEfNS_4arch4Sm80ELb0ELb1ELb1ELb0ELb1ELb0ELb0ELb0ELi2ELi2ELi4ELi2ELb1EEENS1_24CollectiveEpilogueBwdGQAISB_fSE_Li256ELb0ELb1EEENS1_19SingleTileSchedulerILb0ELb0ELb0ELi128EEEEEEEEEvNT_6ParamsE)
        /*056c*/ 	.word	0x00000000


	//----- nvinfo : EIATTR_MIN_STACK_SIZE
	.align		4
.L_242:
        /*0570*/ 	.byte	0x04, 0x12
        /*0572*/ 	.short	(.L_244 - .L_243)
	.align		4
.L_243:
        /*0574*/ 	.word	index@(_ZN7cutlass13device_kernelIN5flash19enable_sm80_to_sm89INS1_16FlashAttnBwdSm80INS1_25CollectiveMainloopBwdSm80ILi2ELi1EN4cute5tupleIJNS5_1CILi64EEENS7_ILi128EEENS7_ILi96EEEEEENS_10bfloat16_tEfNS_4arch4Sm80ELb0ELb1ELb1ELb1ELb0ELb0ELb0ELb0ELi2ELi2ELi4ELi2ELb1EEENS1_21CollectiveEpilogueBwdISB_SC_SE_Li256ELb1ELb0ELi2EEENS1_19SingleTileSchedulerILb1ELb0ELb0ELi128EEEEEEEEEvNT_6ParamsE)
        /*0578*/ 	.word	0x00000000


	//----- nvinfo : EIATTR_MIN_STACK_SIZE
	.align		4
.L_244:
        /*057c*/ 	.byte	0x04, 0x12
        /*057e*/ 	.short	(.L_246 - .L_245)
	.align		4
.L_245:
        /*0580*/ 	.word	index@(_ZN7cutlass13device_kernelIN5flash19enable_sm80_to_sm89INS1_16FlashAttnBwdSm80INS1_25CollectiveMainloopBwdSm80ILi2ELi1EN4cute5tupleIJNS5_1CILi64EEENS7_ILi128EEENS7_ILi96EEEEEENS_10bfloat16_tEfNS_4arch4Sm80ELb0ELb1ELb1ELb1ELb1ELb0ELb0ELb0ELi2ELi2ELi4ELi2ELb1EEENS1_21CollectiveEpilogueBwdISB_SC_SE_Li256ELb1ELb0ELi2EEENS1_19SingleTileSchedulerILb1ELb0ELb0ELi128EEEEEEEEEvNT_6ParamsE)
        /*0584*/ 	.word	0x00000000


	//----- nvinfo : EIATTR_MIN_STACK_SIZE
	.align		4
.L_246:
        /*0588*/ 	.byte	0x04, 0x12
        /*058a*/ 	.short	(.L_248 - .L_247)
	.align		4
.L_247:
        /*058c*/ 	.word	index@(_ZN7cutlass13device_kernelIN5flash19enable_sm80_to_sm89INS1_16FlashAttnBwdSm80INS1_25CollectiveMainloopBwdSm80ILi2ELi1EN4cute5tupleIJNS5_1CILi64EEENS7_ILi128EEENS7_ILi96EEEEEENS_10bfloat16_tEfNS_4arch4Sm80ELb0ELb1ELb1ELb1ELb0ELb0ELb0ELb0ELi2ELi2ELi4ELi2ELb1EEENS1_24CollectiveEpilogueBwdGQAISB_fSE_Li256ELb1ELb0EEENS1_19SingleTileSchedulerILb1ELb0ELb0ELi128EEEEEEEEEvNT_6ParamsE)
        /*0590*/ 	.word	0x00000000


	//----- nvinfo : EIATTR_MIN_STACK_SIZE
	.align		4
.L_248:
        /*0594*/ 	.byte	0x04, 0x12
        /*0596*/ 	.short	(.L_250 - .L_249)
	.align		4
.L_249:
        /*0598*/ 	.word	index@(_ZN7cutlass13device_kernelIN5flash19enable_sm80_to_sm89INS1_16FlashAttnBwdSm80INS1_25CollectiveMainloopBwdSm80ILi2ELi1EN4cute5tupleIJNS5_1CILi64EEENS7_ILi128EEENS7_ILi96EEEEEENS_10bfloat16_tEfNS_4arch4Sm80ELb0ELb1ELb1ELb1ELb1ELb0ELb0ELb0ELi2ELi2ELi4ELi2ELb1EEENS1_24CollectiveEpilogueBwdGQAISB_fSE_Li256ELb1ELb1EEENS1_19SingleTileSchedulerILb1ELb0ELb0ELi128EEEEEEEEEvNT_6ParamsE)
        /*059c*/ 	.word	0x00000000


	//----- nvinfo : EIATTR_MIN_STACK_SIZE
	.align		4
.L_250:
        /*05a0*/ 	.byte	0x04, 0x12
        /*05a2*/ 	.short	(.L_252 - .L_251)
	.align		4
.L_251:
        /*05a4*/ 	.word	index@(_ZN7cutlass13device_kernelIN5flash19enable_sm80_to_sm89INS1_16FlashAttnBwdSm80INS1_25CollectiveMainloopBwdSm80ILi2ELi1EN4cute5tupleIJNS5_1CILi64EEENS7_ILi128EEENS7_ILi96EEEEEENS_10bfloat16_tEfNS_4arch4Sm80ELb1ELb0ELb1ELb0ELb0ELb0ELb0ELb0ELi2ELi2ELi4ELi2ELb1EEENS1_21CollectiveEpilogueBwdISB_SC_SE_Li256ELb0ELb0ELi2EEENS1_25SingleTileBwdLPTSchedulerILb0ELi128ELb0EEEEEEEEEvNT_6ParamsE)
        /*05a8*/ 	.word	0x00000000


	//----- nvinfo : EIATTR_MIN_STACK_SIZE
	.align		4
.L_252:
        /*05ac*/ 	.byte	0x04, 0x12
        /*05ae*/ 	.short	(.L_254 - .L_253)
	.align		4
.L_253:
        /*05b0*/ 	.word	index@(_ZN7cutlass13device_kernelIN5flash19enable_sm80_to_sm89INS1_16FlashAttnBwdSm80INS1_25CollectiveMainloopBwdSm80ILi2ELi1EN4cute5tupleIJNS5_1CILi64EEENS7_ILi128EEENS7_ILi96EEEEEENS_10bfloat16_tEfNS_4arch4Sm80ELb1ELb0ELb1ELb0ELb1ELb0ELb0ELb0ELi2ELi2ELi4ELi2ELb1EEENS1_21CollectiveEpilogueBwdISB_SC_SE_Li256ELb0ELb0ELi2EEENS1_25SingleTileBwdLPTSchedulerILb0ELi128ELb1EEEEEEEEEvNT_6ParamsE)
        /*05b4*/ 	.word	0x00000000


	//----- nvinfo : EIATTR_MIN_STACK_SIZE
	.align		4
.L_254:
        /*05b8*/ 	.byte	0x04, 0x12
        /*05ba*/ 	.short	(.L_256 - .L_255)
	.align		4
.L_255:
        /*05bc*/ 	.word	index@(_ZN7cutlass13device_kernelIN5flash19enable_sm80_to_sm89INS1_16FlashAttnBwdSm80INS1_25CollectiveMainloopBwdSm80ILi2ELi1EN4cute5tupleIJNS5_1CILi64EEENS7_ILi128EEENS7_ILi96EEEEEENS_10bfloat16_tEfNS_4arch4Sm80ELb1ELb0ELb1ELb0ELb0ELb0ELb0ELb0ELi2ELi2ELi4ELi2ELb1EEENS1_24CollectiveEpilogueBwdGQAISB_fSE_Li256ELb0ELb0EEENS1_25SingleTileBwdLPTSchedulerILb0ELi128ELb0EEEEEEEEEvNT_6ParamsE)
        /*05c0*/ 	.word	0x00000000


	//----- nvinfo : EIATTR_MIN_STACK_SIZE
	.align		4
.L_256:
        /*05c4*/ 	.byte	0x04, 0x12
        /*05c6*/ 	.short	(.L_258 - .L_257)
	.align		4
.L_257:
        /*05c8*/ 	.word	index@(_ZN7cutlass13device_kernelIN5flash19enable_sm80_to_sm89INS1_16FlashAttnBwdSm80INS1_25CollectiveMainloopBwdSm80ILi2ELi1EN4cute5tupleIJNS5_1CILi64EEENS7_ILi128EEENS7_ILi96EEEEEENS_10bfloat16_tEfNS_4arch4Sm80ELb1ELb0ELb1ELb0ELb1ELb0ELb0ELb0ELi2ELi2ELi4ELi2ELb1EEENS1_24CollectiveEpilogueBwdGQAISB_fSE_Li256ELb0ELb1EEENS1_25SingleTileBwdLPTSchedulerILb0ELi128ELb1EEEEEEEEEvNT_6ParamsE)
        /*05cc*/ 	.word	0x00000000


	//----- nvinfo : EIATTR_MIN_STACK_SIZE
	.align		4
.L_258:
        /*05d0*/ 	.byte	0x04, 0x12
        /*05d2*/ 	.short	(.L_260 - .L_259)
	.align		4
.L_259:
        /*05d4*/ 	.word	index@(_ZN7cutlass13device_kernelIN5flash19enable_sm80_to_sm89INS1_16FlashAttnBwdSm80INS1_25CollectiveMainloopBwdSm80ILi2ELi1EN4cute5tupleIJNS5_1CILi64EEENS7_ILi128EEENS7_ILi96EEEEEENS_10bfloat16_tEfNS_4arch4Sm80ELb1ELb0ELb1ELb1ELb0ELb0ELb0ELb0ELi2ELi2ELi4ELi2ELb1EEENS1_21CollectiveEpilogueBwdISB_SC_SE_Li256ELb1ELb0ELi2EEENS1_25SingleTileBwdLPTSchedulerILb1ELi128ELb0EEEEEEEEEvNT_6ParamsE)
        /*05d8*/ 	.word	0x00000000


	//----- nvinfo : EIATTR_MIN_STACK_SIZE
	.align		4
.L_260:
        /*05dc*/ 	.byte	0x04, 0x12
        /*05de*/ 	.short	(.L_262 - .L_261)
	.align		4
.L_261:
        /*05e0*/ 	.word	index@(_ZN7cutlass13device_kernelIN5flash19enable_sm80_to_sm89INS1_16FlashAttnBwdSm80INS1_25CollectiveMainloopBwdSm80ILi2ELi1EN4cute5tupleIJNS5_1CILi64EEENS7_ILi128EEENS7_ILi96EEEEEENS_10bfloat16_tEfNS_4arch4Sm80ELb1ELb0ELb1ELb1ELb1ELb0ELb0ELb0ELi2ELi2ELi4ELi2ELb1EEENS1_21CollectiveEpilogueBwdISB_SC_SE_Li256ELb1ELb0ELi2EEENS1_25SingleTileBwdLPTSchedulerILb1ELi128ELb1EEEEEEEEEvNT_6ParamsE)
        /*05e4*/ 	.word	0x00000000


	//----- nvinfo : EIATTR_MIN_STACK_SIZE
	.align		4
.L_262:
        /*05e8*/ 	.byte	0x04, 0x12
        /*05ea*/ 	.short	(.L_264 - .L_263)
	.align		4
.L_263:
        /*05ec*/ 	.word	index@(_ZN7cutlass13device_kernelIN5flash19enable_sm80_to_sm89INS1_16FlashAttnBwdSm80INS1_25CollectiveMainloopBwdSm80ILi2ELi1EN4cute5tupleIJNS5_1CILi64EEENS7_ILi128EEENS7_ILi96EEEEEENS_10bfloat16_tEfNS_4arch4Sm80ELb1ELb0ELb1ELb1ELb0ELb0ELb0ELb0ELi2ELi2ELi4ELi2ELb1EEENS1_24CollectiveEpilogueBwdGQAISB_fSE_Li256ELb1ELb0EEENS1_25SingleTileBwdLPTSchedulerILb1ELi128ELb0EEEEEEEEEvNT_6ParamsE)
        /*05f0*/ 	.word	0x00000000


	//----- nvinfo : EIATTR_MIN_STACK_SIZE
	.align		4
.L_264:
        /*05f4*/ 	.byte	0x04, 0x12
        /*05f6*/ 	.short	(.L_266 - .L_265)
	.align		4
.L_265:
        /*05f8*/ 	.word	index@(_ZN7cutlass13device_kernelIN5flash19enable_sm80_to_sm89INS1_16FlashAttnBwdSm80INS1_25CollectiveMainloopBwdSm80ILi2ELi1EN4cute5tupleIJNS5_1CILi64EEENS7_ILi128EEENS7_ILi96EEEEEENS_10bfloat16_tEfNS_4arch4Sm80ELb1ELb0ELb1ELb1ELb1ELb0ELb0ELb0ELi2ELi2ELi4ELi2ELb1EEENS1_24CollectiveEpilogueBwdGQAISB_fSE_Li256ELb1ELb1EEENS1_25SingleTileBwdLPTSchedulerILb1ELi128ELb1EEEEEEEEEvNT_6ParamsE)
        /*05fc*/ 	.word	0x00000000


	//----- nvinfo : EIATTR_MIN_STACK_SIZE
	.align		4
.L_266:
        /*0600*/ 	.byte	0x04, 0x12
        /*0602*/ 	.short	(.L_268 - .L_267)
	.align		4
.L_267:
        /*0604*/ 	.word	index@(_ZN7cutlass13device_kernelIN5flash19enable_sm80_to_sm89INS1_16FlashAttnBwdSm80INS1_25CollectiveMainloopBwdSm80ILi2ELi2EN4cute5tupleIJNS5_1CILi64EEENS7_ILi128EEENS7_ILi96EEEEEENS_10bfloat16_tEfNS_4arch4Sm80ELb0ELb0ELb1ELb0ELb0ELb0ELb0ELb0ELi2ELi2ELi4ELi2ELb0EEENS1_21CollectiveEpilogueBwdISB_SC_SE_Li256ELb0ELb0ELi2EEENS1_19SingleTileSchedulerILb0ELb0ELb0ELi128EEEEEEEEEvNT_6ParamsE)
        /*0608*/ 	.word	0x00000000


	//----- nvinfo : EIATTR_MIN_STACK_SIZE
	.align		4
.L_268:
        /*060c*/ 	.byte	0x04, 0x12
        /*060e*/ 	.short	(.L_270 - .L_269)
	.align		4
.L_269:
        /*0610*/ 	.word	index@(_ZN7cutlass13device_kernelIN5flash19enable_sm80_to_sm89INS1_16FlashAttnBwdSm80INS1_25CollectiveMainloopBwdSm80ILi2ELi2EN4cute5tupleIJNS5_1CILi64EEENS7_ILi128EEENS7_ILi96EEEEEENS_10bfloat16_tEfNS_4arch4Sm80ELb0ELb0ELb1ELb0ELb1ELb0ELb0ELb0ELi2ELi2ELi4ELi2ELb0EEENS1_21CollectiveEpilogueBwdISB_SC_SE_Li256ELb0ELb0ELi2EEENS1_19SingleTileSchedulerILb0ELb0ELb0ELi128EEEEEEEEEvNT_6ParamsE)
        /*0614*/ 	.word	0x00000000


	//----- nvinfo : EIATTR_MIN_STACK_SIZE
	.align		4
.L_270:
        /*0618*/ 	.byte	0x04, 0x12
        /*061a*/ 	.short	(.L_272 - .L_271)
	.align		4
.L_271:
        /*061c*/ 	.word	index@(_ZN7cutlass13device_kernelIN5flash19enable_sm80_to_sm89INS1_16FlashAttnBwdSm80INS1_25CollectiveMainloopBwdSm80ILi2ELi2EN4cute5tupleIJNS5_1CILi64EEENS7_ILi128EEENS7_ILi96EEEEEENS_10bfloat16_tEfNS_4arch4Sm80ELb0ELb0ELb1ELb0ELb0ELb0ELb0ELb0ELi2ELi2ELi4ELi2ELb0EEENS1_24CollectiveEpilogueBwdGQAISB_fSE_Li256ELb0ELb0EEENS1_19SingleTileSchedulerILb0ELb0ELb0ELi128EEEEEEEEEvNT_6ParamsE)
        /*0620*/ 	.word	0x00000000


	//----- nvinfo : EIATTR_MIN_STACK_SIZE
	.align		4
.L_272:
        /*0624*/ 	.byte	0x04, 0x12
        /*0626*/ 	.short	(.L_274 - .L_273)
	.align		4
.L_273:
        /*0628*/ 	.word	index@(_ZN7cutlass13device_kernelIN5flash19enable_sm80_to_sm89INS1_16FlashAttnBwdSm80INS1_25CollectiveMainloopBwdSm80ILi2ELi2EN4cute5tupleIJNS5_1CILi64EEENS7_ILi128EEENS7_ILi96EEEEEENS_10bfloat16_tEfNS_4arch4Sm80ELb0ELb0ELb1ELb0ELb1ELb0ELb0ELb0ELi2ELi2ELi4ELi2ELb0EEENS1_24CollectiveEpilogueBwdGQAISB_fSE_Li256ELb0ELb1EEENS1_19SingleTileSchedulerILb0ELb0ELb0ELi128EEEEEEEEEvNT_6ParamsE)
        /*062c*/ 	.word	0x00000000


	//----- nvinfo : EIATTR_MIN_STACK_SIZE
	.align		4
.L_274:
        /*0630*/ 	.byte	0x04, 0x12
        /*0632*/ 	.short	(.L_276 - .L_275)
	.align		4
.L_275:
        /*0634*/ 	.word	index@(_ZN7cutlass13device_kernelIN5flash19enable_sm80_to_sm89INS1_16FlashAttnBwdSm80INS1_25CollectiveMainloopBwdSm80ILi2ELi2EN4cute5tupleIJNS5_1CILi64EEENS7_ILi128EEENS7_ILi96EEEEEENS_10bfloat16_tEfNS_4arch4Sm80ELb0ELb0ELb1ELb1ELb0ELb0ELb0ELb0ELi2ELi2ELi4ELi2ELb0EEENS1_21CollectiveEpilogueBwdISB_SC_SE_Li256ELb1ELb0ELi2EEENS1_19SingleTileSchedulerILb1ELb0ELb0ELi128EEEEEEEEEvNT_6ParamsE)
        /*0638*/ 	.word	0x00000000


	//----- nvinfo : EIATTR_MIN_STACK_SIZE
	.align		4
.L_276:
        /*063c*/ 	.byte	0x04, 0x12
        /*063e*/ 	.short	(.L_278 - .L_277)
	.align		4
.L_277:
        /*0640*/ 	.word	index@(_ZN7cutlass13device_kernelIN5flash19enable_sm80_to_sm89INS1_16FlashAttnBwdSm80INS1_25CollectiveMainloopBwdSm80ILi2ELi2EN4cute5tupleIJNS5_1CILi64EEENS7_ILi128EEENS7_ILi96EEEEEENS_10bfloat16_tEfNS_4arch4Sm80ELb0ELb0ELb1ELb1ELb1ELb0ELb0ELb0ELi2ELi2ELi4ELi2ELb0EEENS1_21CollectiveEpilogueBwdISB_SC_SE_Li256ELb1ELb0ELi2EEENS1_19SingleTileSchedulerILb1ELb0ELb0ELi128EEEEEEEEEvNT_6ParamsE)
        /*0644*/ 	.word	0x00000000


	//----- nvinfo : EIATTR_MIN_STACK_SIZE
	.align		4
.L_278:
        /*0648*/ 	.byte	0x04, 0x12
        /*064a*/ 	.short	(.L_280 - .L_279)
	.align		4
.L_279:
        /*064c*/ 	.word	index@(_ZN7cutlass13device_kernelIN5flash19enable_sm80_to_sm89INS1_16FlashAttnBwdSm80INS1_25CollectiveMainloopBwdSm80ILi2ELi2EN4cute5tupleIJNS5_1CILi64EEENS7_ILi128EEENS7_ILi96EEEEEENS_10bfloat16_tEfNS_4arch4Sm80ELb0ELb0ELb1ELb1ELb0ELb0ELb0ELb0ELi2ELi2ELi4ELi2ELb0EEENS1_24CollectiveEpilogueBwdGQAISB_fSE_Li256ELb1ELb0EEENS1_19SingleTileSchedulerILb1ELb0ELb0ELi128EEEEEEEEEvNT_6ParamsE)
        /*0650*/ 	.word	0x00000000


	//----- nvinfo : EIATTR_MIN_STACK_SIZE
	.align		4
.L_280:
        /*0654*/ 	.byte	0x04, 0x12
        /*0656*/ 	.short	(.L_282 - .L_281)
	.align		4
.L_281:
        /*0658*/ 	.word	index@(_ZN7cutlass13device_kernelIN5flash19enable_sm80_to_sm89INS1_16FlashAttnBwdSm80INS1_25CollectiveMainloopBwdSm80ILi2ELi2EN4cute5tupleIJNS5_1CILi64EEENS7_ILi128EEENS7_ILi96EEEEEENS_10bfloat16_tEfNS_4arch4Sm80ELb0ELb0ELb1ELb1ELb1ELb0ELb0ELb0ELi2ELi2ELi4ELi2ELb0EEENS1_24CollectiveEpilogueBwdGQAISB_fSE_Li256ELb1ELb1EEENS1_19SingleTileSchedulerILb1ELb0ELb0ELi128EEEEEEEEEvNT_6ParamsE)
        /*065c*/ 	.word	0x00000000


	//----- nvinfo : EIATTR_MIN_STACK_SIZE
	.align		4
.L_282:
        /*0660*/ 	.byte	0x04, 0x12
        /*0662*/ 	.short	(.L_284 - .L_283)
	.align		4
.L_283:
        /*0664*/ 	.word	index@(_ZN7cutlass13device_kernelIN5flash19enable_sm80_to_sm89INS1_16FlashAttnBwdSm80INS1_25CollectiveMainloopBwdSm80ILi2ELi2EN4cute5tupleIJNS5_1CILi64EEENS7_ILi128EEENS7_ILi96EEEEEENS_10bfloat16_tEfNS_4arch4Sm80ELb0ELb1ELb1ELb0ELb0ELb0ELb0ELb0ELi2ELi2ELi4ELi2ELb0EEENS1_21CollectiveEpilogueBwdISB_SC_SE_Li256ELb0ELb0ELi2EEENS1_19SingleTileSchedulerILb0ELb0ELb0ELi128EEEEEEEEEvNT_6ParamsE)
        /*0668*/ 	.word	0x00000000


	//----- nvinfo : EIATTR_MIN_STACK_SIZE
	.align		4
.L_284:
        /*066c*/ 	.byte	0x04, 0x12
        /*066e*/ 	.short	(.L_286 - .L_285)
	.align		4
.L_285:
        /*0670*/ 	.word	index@(_ZN7cutlass13device_kernelIN5flash19enable_sm80_to_sm89INS1_16FlashAttnBwdSm80INS1_25CollectiveMainloopBwdSm80ILi2ELi2EN4cute5tupleIJNS5_1CILi64EEENS7_ILi128EEENS7_ILi96EEEEEENS_10bfloat16_tEfNS_4arch4Sm80ELb0ELb1ELb1ELb0ELb1ELb0ELb0ELb0ELi2ELi2ELi4ELi2ELb0EEENS1_21CollectiveEpilogueBwdISB_SC_SE_Li256ELb0ELb0ELi2EEENS1_19SingleTileSchedulerILb0ELb0ELb0ELi128EEEEEEEEEvNT_6ParamsE)
        /*0674*/ 	.word	0x00000000


	//----- nvinfo : EIATTR_MIN_STACK_SIZE
	.align		4
.L_286:
        /*0678*/ 	.byte	0x04, 0x12
        /*067a*/ 	.short	(.L_288 - .L_287)
	.align		4
.L_287:
        /*067c*/ 	.word	index@(_ZN7cutlass13device_kernelIN5flash19enable_sm80_to_sm89INS1_16FlashAttnBwdSm80INS1_25CollectiveMainloopBwdSm80ILi2ELi2EN4cute5tupleIJNS5_1CILi64EEENS7_ILi128EEENS7_ILi96EEEEEENS_10bfloat16_tEfNS_4arch4Sm80ELb0ELb1ELb1ELb0ELb0ELb0ELb0ELb0ELi2ELi2ELi4ELi2ELb0EEENS1_24CollectiveEpilogueBwdGQAISB_fSE_Li256ELb0ELb0EEENS1_19SingleTileSchedulerILb0ELb0ELb0ELi128EEEEEEEEEvNT_6ParamsE)
        /*0680*/ 	.word	0x00000000


	//----- nvinfo : EIATTR_MIN_STACK_SIZE
	.align		4
.L_288:
        /*0684*/ 	.byte	0x04, 0x12
        /*0686*/ 	.short	(.L_290 - .L_289)
	.align		4
.L_289:
        /*0688*/ 	.word	index@(_ZN7cutlass13device_kernelIN5flash19enable_sm80_to_sm89INS1_16FlashAttnBwdSm80INS1_25CollectiveMainloopBwdSm80ILi2ELi2EN4cute5tupleIJNS5_1CILi64EEENS7_ILi128EEENS7_ILi96EEEEEENS_10bfloat16_tEfNS_4arch4Sm80ELb0ELb1ELb1ELb0ELb1ELb0ELb0ELb0ELi2ELi2ELi4ELi2ELb0EEENS1_24CollectiveEpilogueBwdGQAISB_fSE_Li256ELb0ELb1EEENS1_19SingleTileSchedulerILb0ELb0ELb0ELi128EEEEEEEEEvNT_6ParamsE)
        /*068c*/ 	.word	0x00000000


	//----- nvinfo : EIATTR_MIN_STACK_SIZE
	.align		4
.L_290:
        /*0690*/ 	.byte	0x04, 0x12
        /*0692*/ 	.short	(.L_292 - .L_291)
	.align		4
.L_291:
        /*0694*/ 	.word	index@(_ZN7cutlass13device_kernelIN5flash19enable_sm80_to_sm89INS1_16FlashAttnBwdSm80INS1_25CollectiveMainloopBwdSm80ILi2ELi2EN4cute5tupleIJNS5_1CILi64EEENS7_ILi128EEENS7_ILi96EEEEEENS_10bfloat16_tEfNS_4arch4Sm80ELb0ELb1ELb1ELb1ELb0ELb0ELb0ELb0ELi2ELi2ELi4ELi2ELb0EEENS1_21CollectiveEpilogueBwdISB_SC_SE_Li256ELb1ELb0ELi2EEENS1_19SingleTileSchedulerILb1ELb0ELb0ELi128EEEEEEEEEvNT_6ParamsE)
        /*0698*/ 	.word	0x00000000


	//----- nvinfo : EIATTR_MIN_STACK_SIZE
	.align		4
.L_292:
        /*069c*/ 	.byte	0x04, 0x12
        /*069e*/ 	.short	(.L_294 - .L_293)
	.align		4
.L_293:
        /*06a0*/ 	.word	index@(_ZN7cutlass13device_kernelIN5flash19enable_sm80_to_sm89INS1_16FlashAttnBwdSm80INS1_25CollectiveMainloopBwdSm80ILi2ELi2EN4cute5tupleIJNS5_1CILi64EEENS7_ILi128EEENS7_ILi96EEEEEENS_10bfloat16_tEfNS_4arch4Sm80ELb0ELb1ELb1ELb1ELb1ELb0ELb0ELb0ELi2ELi2ELi4ELi2ELb0EEENS1_21CollectiveEpilogueBwdISB_SC_SE_Li256ELb1ELb0ELi2EEENS1_19SingleTileSchedulerILb1ELb0ELb0ELi128EEEEEEEEEvNT_6ParamsE)
        /*06a4*/ 	.word	0x00000000


	//----- nvinfo : EIATTR_MIN_STACK_SIZE
	.align		4
.L_294:
        /*06a8*/ 	.byte	0x04, 0x12
        /*06aa*/ 	.short	(.L_296 - .L_295)
	.align		4
.L_295:
        /*06ac*/ 	.word	index@(_ZN7cutlass13device_kernelIN5flash19enable_sm80_to_sm89INS1_16FlashAttnBwdSm80INS1_25CollectiveMainloopBwdSm80ILi2ELi2EN4cute5tupleIJNS5_1CILi64EEENS7_ILi128EEENS7_ILi96EEEEEENS_10bfloat16_tEfNS_4arch4Sm80ELb0ELb1ELb1ELb1ELb0ELb0ELb0ELb0ELi2ELi2ELi4ELi2ELb0EEENS1_24CollectiveEpilogueBwdGQAISB_fSE_Li256ELb1ELb0EEENS1_19SingleTileSchedulerILb1ELb0ELb0ELi128EEEEEEEEEvNT_6ParamsE)
        /*06b0*/ 	.word	0x00000000


	//----- nvinfo : EIATTR_MIN_STACK_SIZE
	.align		4
.L_296:
        /*06b4*/ 	.byte	0x04, 0x12
        /*06b6*/ 	.short	(.L_298 - .L_297)
	.align		4
.L_297:
        /*06b8*/ 	.word	index@(_ZN7cutlass13device_kernelIN5flash19enable_sm80_to_sm89INS1_16FlashAttnBwdSm80INS1_25CollectiveMainloopBwdSm80ILi2ELi2EN4cute5tupleIJNS5_1CILi64EEENS7_ILi128EEENS7_ILi96EEEEEENS_10bfloat16_tEfNS_4arch4Sm80ELb0ELb1ELb1ELb1ELb1ELb0ELb0ELb0ELi2ELi2ELi4ELi2ELb0EEENS1_24CollectiveEpilogueBwdGQAISB_fSE_Li256ELb1ELb1EEENS1_19SingleTileSchedulerILb1ELb0ELb0ELi128EEEEEEEEEvNT_6ParamsE)
        /*06bc*/ 	.word	0x00000000


	//----- nvinfo : EIATTR_MIN_STACK_SIZE
	.align		4
.L_298:
        /*06c0*/ 	.byte	0x04, 0x12
        /*06c2*/ 	.short	(.L_300 - .L_299)
	.align		4
.L_299:
        /*06c4*/ 	.word	index@(_ZN7cutlass13device_kernelIN5flash19enable_sm80_to_sm89INS1_16FlashAttnBwdSm80INS1_25CollectiveMainloopBwdSm80ILi2ELi2EN4cute5tupleIJNS5_1CILi64EEENS7_ILi128EEENS7_ILi96EEEEEENS_10bfloat16_tEfNS_4arch4Sm80ELb1ELb0ELb1ELb0ELb0ELb0ELb0ELb0ELi2ELi2ELi4ELi2ELb0EEENS1_21CollectiveEpilogueBwdISB_SC_SE_Li256ELb0ELb0ELi2EEENS1_25SingleTileBwdLPTSchedulerILb0ELi128ELb0EEEEEEEEEvNT_6ParamsE)
        /*06c8*/ 	.word	0x00000000


	//----- nvinfo : EIATTR_MIN_STACK_SIZE
	.align		4
.L_300:
        /*06cc*/ 	.byte	0x04, 0x12
        /*06ce*/ 	.short	(.L_302 - .L_301)
	.align		4
.L_301:
        /*06d0*/ 	.word	index@(_ZN7cutlass13device_kernelIN5flash19enable_sm80_to_sm89INS1_16FlashAttnBwdSm80INS1_25CollectiveMainloopBwdSm80ILi2ELi2EN4cute5tupleIJNS5_1CILi64EEENS7_ILi128EEENS7_ILi96EEEEEENS_10bfloat16_tEfNS_4arch4Sm80ELb1ELb0ELb1ELb0ELb1ELb0ELb0ELb0ELi2ELi2ELi4ELi2ELb0EEENS1_21CollectiveEpilogueBwdISB_SC_SE_Li256ELb0ELb0ELi2EEENS1_25SingleTileBwdLPTSchedulerILb0ELi128ELb1EEEEEEEEEvNT_6ParamsE)
        /*06d4*/ 	.word	0x00000000


	//----- nvinfo : EIATTR_MIN_STACK_SIZE
	.align		4
.L_302:
        /*06d8*/ 	.byte	0x04, 0x12
        /*06da*/ 	.short	(.L_304 - .L_303)
	.align		4
.L_303:
        /*06dc*/ 	.word	index@(_ZN7cutlass13device_kernelIN5flash19enable_sm80_to_sm89INS1_16FlashAttnBwdSm80INS1_25CollectiveMainloopBwdSm80ILi2ELi2EN4cute5tupleIJNS5_1CILi64EEENS7_ILi128EEENS7_ILi96EEEEEENS_10bfloat16_tEfNS_4arch4Sm80ELb1ELb0ELb1ELb0ELb0ELb0ELb0ELb0ELi2ELi2ELi4ELi2ELb0EEENS1_24CollectiveEpilogueBwdGQAISB_fSE_Li256ELb0ELb0EEENS1_25SingleTileBwdLPTSchedulerILb0ELi128ELb0EEEEEEEEEvNT_6ParamsE)
        /*06e0*/ 	.word	0x00000000


	//----- nvinfo : EIATTR_MIN_STACK_SIZE
	.align		4
.L_304:
        /*06e4*/ 	.byte	0x04, 0x12
        /*06e6*/ 	.short	(.L_306 - .L_305)
	.align		4
.L_305:
        /*06e8*/ 	.word	index@(_ZN7cutlass13device_kernelIN5flash19enable_sm80_to_sm89INS1_16FlashAttnBwdSm80INS1_25CollectiveMainloopBwdSm80ILi2ELi2EN4cute5tupleIJNS5_1CILi64EEENS7_ILi128EEENS7_ILi96EEEEEENS_10bfloat16_tEfNS_4arch4Sm80ELb1ELb0ELb1ELb0ELb1ELb0ELb0ELb0ELi2ELi2ELi4ELi2ELb0EEENS1_24CollectiveEpilogueBwdGQAISB_fSE_Li256ELb0ELb1EEENS1_25SingleTileBwdLPTSchedulerILb0ELi128ELb1EEEEEEEEEvNT_6ParamsE)
        /*06ec*/ 	.word	0x00000000


	//----- nvinfo : EIATTR_MIN_STACK_SIZE
	.align		4
.L_306:
        /*06f0*/ 	.byte	0x04, 0x12
        /*06f2*/ 	.short	(.L_308 - .L_307)
	.align		4
.L_307:
        /*06f4*/ 	.word	index@(_ZN7cutlass13device_kernelIN5flash22FlashAttnBwdPreprocessIN4cute5tupleIJNS3_1CILi64EEENS5_ILi96EEEEEENS_10bfloat16_tEfNS_4arch4Sm80ELb1ELb0EEEEEvNT_6ParamsE)
        /*06f8*/ 	.word	0x00000000


	//----- nvinfo : EIATTR_MIN_STACK_SIZE
	.align		4
.L_308:
        /*06fc*/ 	.byte	0x04, 0x12
        /*06fe*/ 	.short	(.L_310 - .L_309)
	.align		4
.L_309:
        /*0700*/ 	.word	index@(_ZN7cutlass13device_kernelIN5flash19enable_sm80_to_sm89INS1_16FlashAttnBwdSm80INS1_25CollectiveMainloopBwdSm80ILi2ELi2EN4cute5tupleIJNS5_1CILi64EEENS7_ILi128EEENS7_ILi96EEEEEENS_10bfloat16_tEfNS_4arch4Sm80ELb1ELb0ELb1ELb1ELb0ELb0ELb0ELb0ELi2ELi2ELi4ELi2ELb0EEENS1_21CollectiveEpilogueBwdISB_SC_SE_Li256ELb1ELb0ELi2EEENS1_25SingleTileBwdLPTSchedulerILb1ELi128ELb0EEEEEEEEEvNT_6ParamsE)
        /*0704*/ 	.word	0x00000000


	//----- nvinfo : EIATTR_MIN_STACK_SIZE
	.align		4
.L_310:
        /*0708*/ 	.byte	0x04, 0x12
        /*070a*/ 	.short	(.L_312 - .L_311)
	.align		4
.L_311:
        /*070c*/ 	.word	index@(_ZN7cutlass13device_kernelIN5flash19enable_sm80_to_sm89INS1_16FlashAttnBwdSm80INS1_25CollectiveMainloopBwdSm80ILi2ELi2EN4cute5tupleIJNS5_1CILi64EEENS7_ILi128EEENS7_ILi96EEEEEENS_10bfloat16_tEfNS_4arch4Sm80ELb1ELb0ELb1ELb1ELb1ELb0ELb0ELb0ELi2ELi2ELi4ELi2ELb0EEENS1_21CollectiveEpilogueBwdISB_SC_SE_Li256ELb1ELb0ELi2EEENS1_25SingleTileBwdLPTSchedulerILb1ELi128ELb1EEEEEEEEEvNT_6ParamsE)
        /*0710*/ 	.word	0x00000000


	//----- nvinfo : EIATTR_MIN_STACK_SIZE
	.align		4
.L_312:
        /*0714*/ 	.byte	0x04, 0x12
        /*0716*/ 	.short	(.L_314 - .L_313)
	.align		4
.L_313:
        /*0718*/ 	.word	index@(_ZN7cutlass13device_kernelIN5flash19enable_sm80_to_sm89INS1_16FlashAttnBwdSm80INS1_25CollectiveMainloopBwdSm80ILi2ELi2EN4cute5tupleIJNS5_1CILi64EEENS7_ILi128EEENS7_ILi96EEEEEENS_10bfloat16_tEfNS_4arch4Sm80ELb1ELb0ELb1ELb1ELb0ELb0ELb0ELb0ELi2ELi2ELi4ELi2ELb0EEENS1_24CollectiveEpilogueBwdGQAISB_fSE_Li256ELb1ELb0EEENS1_25SingleTileBwdLPTSchedulerILb1ELi128ELb0EEEEEEEEEvNT_6ParamsE)
        /*071c*/ 	.word	0x00000000


	//----- nvinfo : EIATTR_MIN_STACK_SIZE
	.align		4
.L_314:
        /*0720*/ 	.byte	0x04, 0x12
        /*0722*/ 	.short	(.L_316 - .L_315)
	.align		4
.L_315:
        /*0724*/ 	.word	index@(_ZN7cutlass13device_kernelIN5flash32FlashAttnBwdPostprocessConvertdQIN4cute5tupleIJNS3_1CILi128EEENS5_ILi96EEEEEENS_10bfloat16_tEfNS_4arch4Sm80ELi256ENS3_8TiledMMAINS3_8MMA_AtomIJNS3_30SM80_16x8x16_F32BF16BF16F32_TNEEEENS3_6LayoutINS4_IJNS5_ILi4EEENS5_ILi2EEENS5_ILi1EEEEEENS4_IJSJ_SH_NS5_ILi0EEEEEEEENS4_IJNS5_ILi64EEENS5_ILi32EEENS5_ILi16EEEEEEEELb0EEEEEvNT_6ParamsE)
        /*0728*/ 	.word	0x00000000


	//----- nvinfo : EIATTR_MIN_STACK_SIZE
	.align		4
.L_316:
        /*072c*/ 	.byte	0x04, 0x12
        /*072e*/ 	.short	(.L_318 - .L_317)
	.align		4
.L_317:
        /*0730*/ 	.word	index@(_ZN7cutlass13device_kernelIN5flash32FlashAttnBwdPostprocessConvertdQIN4cute5tupleIJNS3_1CILi64EEENS5_ILi96EEEEEENS_10bfloat16_tEfNS_4arch4Sm80ELi256ENS3_8TiledMMAINS3_8MMA_AtomIJNS3_30SM80_16x8x16_F32BF16BF16F32_TNEEEENS3_6LayoutINS4_IJNS5_ILi2EEENS5_ILi4EEENS5_ILi1EEEEEENS4_IJSJ_SH_NS5_ILi0EEEEEEEENS4_IJNS5_ILi32EEESO_NS5_ILi16EEEEEEEELb0EEEEEvNT_6ParamsE)
        /*0734*/ 	.word	0x00000000


	//----- nvinfo : EIATTR_MIN_STACK_SIZE
	.align		4
.L_318:
        /*0738*/ 	.byte	0x04, 0x12
        /*073a*/ 	.short	(.L_320 - .L_319)
	.align		4
.L_319:
        /*073c*/ 	.word	index@(_ZN7cutlass13device_kernelIN5flash19enable_sm80_to_sm89INS1_16FlashAttnBwdSm80INS1_25CollectiveMainloopBwdSm80ILi2ELi2EN4cute5tupleIJNS5_1CILi64EEENS7_ILi128EEENS7_ILi96EEEEEENS_10bfloat16_tEfNS_4arch4Sm80ELb1ELb0ELb1ELb1ELb1ELb0ELb0ELb0ELi2ELi2ELi4ELi2ELb0EEENS1_24CollectiveEpilogueBwdGQAISB_fSE_Li256ELb1ELb1EEENS1_25SingleTileBwdLPTSchedulerILb1ELi128ELb1EEEEEEEEEvNT_6ParamsE)
        /*0740*/ 	.word	0x00000000


	//----- nvinfo : EIATTR_MIN_STACK_SIZE
	.align		4
.L_320:
        /*0744*/ 	.byte	0x04, 0x12
        /*0746*/ 	.short	(.L_322 - .L_321)
	.align		4
.L_321:
        /*0748*/ 	.word	index@(_ZN7cutlass13device_kernelIN5flash22FlashAttnBwdPreprocessIN4cute5tupleIJNS3_1CILi64EEENS5_ILi96EEEEEENS_10bfloat16_tEfNS_4arch4Sm80ELb1ELb1EEEEEvNT_6ParamsE)
        /*074c*/ 	.word	0x00000000
.L_322:


//--------------------- .nv.compat                --------------------------
	.section	.nv.compat,"",@"SHT_CUDA_COMPAT_INFO"
	.align	4
        /*0000*/ 	.byte	0x02, 0x09, 0x01, 0x00, 0x02, 0x02, 0x01, 0x00, 0x02, 0x05, 0x05, 0x00, 0x03, 0x07, 0x01, 0x01
        /*0010*/ 	.byte	0x02, 0x03, 0x00, 0x00, 0x02, 0x06, 0x01, 0x00, 0x04, 0x0b, 0x08, 0x00, 0x01, 0x00, 0x00, 0x00
        /*0020*/ 	.byte	0x00, 0x00, 0x00, 0x00


//--------------------- .nv.info._ZN7cutlass13device_kernelIN5flash19enable_sm80_to_sm89INS1_16FlashAttnBwdSm80INS1_25CollectiveMainloopBwdSm80ILi2ELi1EN4cute5tupleIJNS5_1CILi64EEENS7_ILi128EEENS7_ILi96EEEEEENS_10bfloat16_tEfNS_4arch4Sm80ELb0ELb0ELb1ELb0ELb0ELb0ELb0ELb0ELi2ELi2ELi4ELi2ELb1EEENS1_21CollectiveEpilogueBwdISB_SC_SE_Li256ELb0ELb0ELi2EEENS1_19SingleTileSchedulerILb0ELb0ELb0ELi128EEEEEEEEEvNT_6ParamsE --------------------------
	.section	.nv.info._ZN7cutlass13device_kernelIN5flash19enable_sm80_to_sm89INS1_16FlashAttnBwdSm80INS1_25CollectiveMainloopBwdSm80ILi2ELi1EN4cute5tupleIJNS5_1CILi64EEENS7_ILi128EEENS7_ILi96EEEEEENS_10bfloat16_tEfNS_4arch4Sm80ELb0ELb0ELb1ELb0ELb0ELb0ELb0ELb0ELi2ELi2ELi4ELi2ELb1EEENS1_21CollectiveEpilogueBwdISB_SC_SE_Li256ELb0ELb0ELi2EEENS1_19SingleTileSchedulerILb0ELb0ELb0ELi128EEEEEEEEEvNT_6ParamsE,"",@"SHT_CUDA_INFO"
	.sectionflags	@""
	.align	4


	//----- nvinfo : EIATTR_CUDA_API_VERSION
	.align		4
        /*0000*/ 	.byte	0x04, 0x37
        /*0002*/ 	.short	(.L_324 - .L_323)
.L_323:
        /*0004*/ 	.word	0x00000082


	//----- nvinfo : EIATTR_KPARAM_INFO
	.align		4
.L_324:
        /*0008*/ 	.byte	0x04, 0x17
        /*000a*/ 	.short	(.L_326 - .L_325)
.L_325:
        /*000c*/ 	.word	0x00000000
        /*0010*/ 	.short	0x0000
        /*0012*/ 	.short	0x0000
        /*0014*/ 	.byte	0x00, 0xf0, 0xc1, 0x09


	//----- nvinfo : EIATTR_SPARSE_MMA_MASK
	.align		4
.L_326:
        /*0018*/ 	.byte	0x03, 0x50
        /*001a*/ 	.short	0x0000


	//----- nvinfo : EIATTR_MAXREG_COUNT
	.align		4
        /*001c*/ 	.byte	0x03, 0x1b
        /*001e*/ 	.short	0x00ff


	//----- nvinfo : EIATTR_MERCURY_ISA_VERSION
	.align		4
        /*0020*/ 	.byte	0x03, 0x5f
        /*0022*/ 	.short	0x0101


	//----- nvinfo : EIATTR_VRC_CTA_INIT_COUNT
	.align		4
        /*0024*/ 	.byte	0x02, 0x4a
	.zero		1
	.zero		1


	//----- nvinfo : EIATTR_EXIT_INSTR_OFFSETS
	.align		4
        /*0028*/ 	.byte	0x04, 0x1c
        /*002a*/ 	.short	(.L_328 - .L_327)


	//   ....[0]....
.L_327:
        /*002c*/ 	.word	0x00000010


	//----- nvinfo : EIATTR_MAX_THREADS
	.align		4
.L_328:
        /*0030*/ 	.byte	0x04, 0x05
        /*0032*/ 	.short	(.L_330 - .L_329)
.L_329:
        /*0034*/ 	.word	0x00000100
        /*0038*/ 	.word	0x00000001
        /*003c*/ 	.word	0x00000001


	//----- nvinfo : EIATTR_CBANK_PARAM_SIZE
	.align		4
.L_330:
        /*0040*/ 	.byte	0x03, 0x19
        /*0042*/ 	.short	0x0270


	//----- nvinfo : EIATTR_PARAM_CBANK
	.align		4
        /*0044*/ 	.byte	0x04, 0x0a
        /*0046*/ 	.short	(.L_332 - .L_331)
	.align		4
.L_331:
        /*0048*/ 	.word	index@(.nv.constant0._ZN7cutlass13device_kernelIN5flash19enable_sm80_to_sm89INS1_16FlashAttnBwdSm80INS1_25CollectiveMainloopBwdSm80ILi2ELi1EN4cute5tupleIJNS5_1CILi64EEENS7_ILi128EEENS7_ILi96EEEEEENS_10bfloat16_tEfNS_4arch4Sm80ELb0ELb0ELb1ELb0ELb0ELb0ELb0ELb0ELi2ELi2ELi4ELi2ELb1EEENS1_21CollectiveEpilogueBwdISB_SC_SE_Li256ELb0ELb0ELi2EEENS1_19SingleTileSchedulerILb0ELb0ELb0ELi128EEEEEEEEEvNT_6ParamsE)
        /*004c*/ 	.short	0x0380
        /*004e*/ 	.short	0x0270


	//----- nvinfo : EIATTR_SW_WAR
	.align		4
.L_332:
        /*0050*/ 	.byte	0x04, 0x36
        /*0052*/ 	.short	(.L_334 - .L_333)
.L_333:
        /*0054*/ 	.word	0x00000008
.L_334:


//--------------------- .nv.info._ZN7cutlass13device_kernelIN5flash19enable_sm80_to_sm89INS1_16FlashAttnBwdSm80INS1_25CollectiveMainloopBwdSm80ILi2ELi1EN4cute5tupleIJNS5_1CILi64EEENS7_ILi128EEENS7_ILi96EEEEEENS_10bfloat16_tEfNS_4arch4Sm80ELb0ELb0ELb1ELb0ELb1ELb0ELb0ELb0ELi2ELi2ELi4ELi2ELb1EEENS1_21CollectiveEpilogueBwdISB_SC_SE_Li256ELb0ELb0ELi2EEENS1_19SingleTileSchedulerILb0ELb0ELb0ELi128EEEEEEEEEvNT_6ParamsE --------------------------
	.section	.nv.info._ZN7cutlass13device_kernelIN5flash19enable_sm80_to_sm89INS1_16FlashAttnBwdSm80INS1_25CollectiveMainloopBwdSm80ILi2ELi1EN4cute5tupleIJNS5_1CILi64EEENS7_ILi128EEENS7_ILi96EEEEEENS_10bfloat16_tEfNS_4arch4Sm80ELb0ELb0ELb1ELb0ELb1ELb0ELb0ELb0ELi2ELi2ELi4ELi2ELb1EEENS1_21CollectiveEpilogueBwdISB_SC_SE_Li256ELb0ELb0ELi2EEENS1_19SingleTileSchedulerILb0ELb0ELb0ELi128EEEEEEEEEvNT_6ParamsE,"",@"SHT_CUDA_INFO"
	.sectionflags	@""
	.align	4


	//----- nvinfo : EIATTR_CUDA_API_VERSION
	.align		4
        /*0000*/ 	.byte	0x04, 0x37
        /*0002*/ 	.short	(.L_336 - .L_335)
.L_335:
        /*0004*/ 	.word	0x00000082


	//----- nvinfo : EIATTR_KPARAM_INFO
	.align		4
.L_336:
        /*0008*/ 	.byte	0x04, 0x17
        /*000a*/ 	.short	(.L_338 - .L_337)
.L_337:
        /*000c*/ 	.word	0x00000000
        /*0010*/ 	.short	0x0000
        /*0012*/ 	.short	0x0000
        /*0014*/ 	.byte	0x00, 0xf0, 0xc1, 0x09


	//----- nvinfo : EIATTR_SPARSE_MMA_MASK
	.align		4
.L_338:
        /*0018*/ 	.byte	0x03, 0x50
        /*001a*/ 	.short	0x0000


	//----- nvinfo : EIATTR_MAXREG_COUNT
	.align		4
        /*001c*/ 	.byte	0x03, 0x1b
        /*001e*/ 	.short	0x00ff


	//----- nvinfo : EIATTR_MERCURY_ISA_VERSION
	.align		4
        /*0020*/ 	.byte	0x03, 0x5f
        /*0022*/ 	.short	0x0101


	//----- nvinfo : EIATTR_VRC_CTA_INIT_COUNT
	.align		4
        /*0024*/ 	.byte	0x02, 0x4a
	.zero		1
	.zero		1


	//----- nvinfo : EIATTR_EXIT_INSTR_OFFSETS
	.align		4
        /*0028*/ 	.byte	0x04, 0x1c
        /*002a*/ 	.short	(.L_340 - .L_339)


	//   ....[0]....
.L_339:
        /*002c*/ 	.word	0x00000010


	//----- nvinfo : EIATTR_MAX_THREADS
	.align		4
.L_340:
        /*0030*/ 	.byte	0x04, 0x05
        /*0032*/ 	.short	(.L_342 - .L_341)
.L_341:
        /*0034*/ 	.word	0x00000100
        /*0038*/ 	.word	0x00000001
        /*003c*/ 	.word	0x00000001


	//----- nvinfo : EIATTR_CBANK_PARAM_SIZE
	.align		4
.L_342:
        /*0040*/ 	.byte	0x03, 0x19
        /*0042*/ 	.short	0x0270


	//----- nvinfo : EIATTR_PARAM_CBANK
	.align		4
        /*0044*/ 	.byte	0x04, 0x0a
        /*0046*/ 	.short	(.L_344 - .L_343)
	.align		4
.L_343:
        /*0048*/ 	.word	index@(.nv.constant0._ZN7cutlass13device_kernelIN5flash19enable_sm80_to_sm89INS1_16FlashAttnBwdSm80INS1_25CollectiveMainloopBwdSm80ILi2ELi1EN4cute5tupleIJNS5_1CILi64EEENS7_ILi128EEENS7_ILi96EEEEEENS_10bfloat16_tEfNS_4arch4Sm80ELb0ELb0ELb1ELb0ELb1ELb0ELb0ELb0ELi2ELi2ELi4ELi2ELb1EEENS1_21CollectiveEpilogueBwdISB_SC_SE_Li256ELb0ELb0ELi2EEENS1_19SingleTileSchedulerILb0ELb0ELb0ELi128EEEEEEEEEvNT_6ParamsE)
        /*004c*/ 	.short	0x0380
        /*004e*/ 	.short	0x0270


	//----- nvinfo : EIATTR_SW_WAR
	.align		4
.L_344:
        /*0050*/ 	.byte	0x04, 0x36
        /*0052*/ 	.short	(.L_346 - .L_345)
.L_345:
        /*0054*/ 	.word	0x00000008
.L_346:


//--------------------- .nv.info._ZN7cutlass13device_kernelIN5flash19enable_sm80_to_sm89INS1_16FlashAttnBwdSm80INS1_25CollectiveMainloopBwdSm80ILi2ELi1EN4cute5tupleIJNS5_1CILi64EEENS7_ILi128EEENS7_ILi96EEEEEENS_10bfloat16_tEfNS_4arch4Sm80ELb0ELb0ELb1ELb0ELb0ELb0ELb0ELb0ELi2ELi2ELi4ELi2ELb1EEENS1_24CollectiveEpilogueBwdGQAISB_fSE_Li256ELb0ELb0EEENS1_19SingleTileSchedulerILb0ELb0ELb0ELi128EEEEEEEEEvNT_6ParamsE --------------------------
	.section	.nv.info._ZN7cutlass13device_kernelIN5flash19enable_sm80_to_sm89INS1_16FlashAttnBwdSm80INS1_25CollectiveMainloopBwdSm80ILi2ELi1EN4cute5tupleIJNS5_1CILi64EEENS7_ILi128EEENS7_ILi96EEEEEENS_10bfloat16_tEfNS_4arch4Sm80ELb0ELb0ELb1ELb0ELb0ELb0ELb0ELb0ELi2ELi2ELi4ELi2ELb1EEENS1_24CollectiveEpilogueBwdGQAISB_fSE_Li256ELb0ELb0EEENS1_19SingleTileSchedulerILb0ELb0ELb0ELi128EEEEEEEEEvNT_6ParamsE,"",@"SHT_CUDA_INFO"
	.sectionflags	@""
	.align	4


	//----- nvinfo : EIATTR_CUDA_API_VERSION
	.align		4
        /*0000*/ 	.byte	0x04, 0x37
        /*0002*/ 	.short	(.L_348 - .L_347)
.L_347:
        /*0004*/ 	.word	0x00000082


	//----- nvinfo : EIATTR_KPARAM_INFO
	.align		4
.L_348:
        /*0008*/ 	.byte	0x04, 0x17
        /*000a*/ 	.short	(.L_350 - .L_349)
.L_349:
        /*000c*/ 	.word	0x00000000
        /*0010*/ 	.short	0x0000
        /*0012*/ 	.short	0x0000
        /*0014*/ 	.byte	0x00, 0xf0, 0xe1, 0x09


	//----- nvinfo : EIATTR_SPARSE_MMA_MASK
	.align		4
.L_350:
        /*0018*/ 	.byte	0x03, 0x50
        /*001a*/ 	.short	0x0000


	//----- nvinfo : EIATTR_MAXREG_COUNT
	.align		4
        /*001c*/ 	.byte	0x03, 0x1b
        /*001e*/ 	.short	0x00ff


	//----- nvinfo : EIATTR_MERCURY_ISA_VERSION
	.align		4
        /*0020*/ 	.byte	0x03, 0x5f
        /*0022*/ 	.short	0x0101


	//----- nvinfo : EIATTR_VRC_CTA_INIT_COUNT
	.align		4
        /*0024*/ 	.byte	0x02, 0x4a
	.zero		1
	.zero		1


	//----- nvinfo : EIATTR_EXIT_INSTR_OFFSETS
	.align		4
        /*0028*/ 	.byte	0x04, 0x1c
        /*002a*/ 	.short	(.L_352 - .L_351)


	//   ....[0]....
.L_351:
        /*002c*/ 	.word	0x00000010


	//----- nvinfo : EIATTR_MAX_THREADS
	.align		4
.L_352:
        /*0030*/ 	.byte	0x04, 0x05
        /*0032*/ 	.short	(.L_354 - .L_353)
.L_353:
        /*0034*/ 	.word	0x00000100
        /*0038*/ 	.word	0x00000001
        /*003c*/ 	.word	0x00000001


	//----- nvinfo : EIATTR_CBANK_PARAM_SIZE
	.align		4
.L_354:
        /*0040*/ 	.byte	0x03, 0x19
        /*0042*/ 	.short	0x0278


	//----- nvinfo : EIATTR_PARAM_CBANK
	.align		4
        /*0044*/ 	.byte	0x04, 0x0a
        /*0046*/ 	.short	(.L_356 - .L_355)
	.align		4
.L_355:
        /*0048*/ 	.word	index@(.nv.constant0._ZN7cutlass13device_kernelIN5flash19enable_sm80_to_sm89INS1_16FlashAttnBwdSm80INS1_25CollectiveMainloopBwdSm80ILi2ELi1EN4cute5tupleIJNS5_1CILi64EEENS7_ILi128EEENS7_ILi96EEEEEENS_10bfloat16_tEfNS_4arch4Sm80ELb0ELb0ELb1ELb0ELb0ELb0ELb0ELb0ELi2ELi2ELi4ELi2ELb1EEENS1_24CollectiveEpilogueBwdGQAISB_fSE_Li256ELb0ELb0EEENS1_19SingleTileSchedulerILb0ELb0ELb0ELi128EEEEEEEEEvNT_6ParamsE)
        /*004c*/ 	.short	0x0380
        /*004e*/ 	.short	0x0278


	//----- nvinfo : EIATTR_SW_WAR
	.align		4
.L_356:
        /*0050*/ 	.byte	0x04, 0x36
        /*0052*/ 	.short	(.L_358 - .L_357)
.L_357:
        /*0054*/ 	.word	0x00000008
.L_358:


//--------------------- .nv.info._ZN7cutlass13device_kernelIN5flash19enable_sm80_to_sm89INS1_16FlashAttnBwdSm80INS1_25CollectiveMainloopBwdSm80ILi2ELi1EN4cute5tupleIJNS5_1CILi64EEENS7_ILi128EEENS7_ILi96EEEEEENS_10bfloat16_tEfNS_4arch4Sm80ELb0ELb0ELb1ELb0ELb1ELb0ELb0ELb0ELi2ELi2ELi4ELi2ELb1EEENS1_24CollectiveEpilogueBwdGQAISB_fSE_Li256ELb0ELb1EEENS1_19SingleTileSchedulerILb0ELb0ELb0ELi128EEEEEEEEEvNT_6ParamsE --------------------------
	.section	.nv.info._ZN7cutlass13device_kernelIN5flash19enable_sm80_to_sm89INS1_16FlashAttnBwdSm80INS1_25CollectiveMainloopBwdSm80ILi2ELi1EN4cute5tupleIJNS5_1CILi64EEENS7_ILi128EEENS7_ILi96EEEEEENS_10bfloat16_tEfNS_4arch4Sm80ELb0ELb0ELb1ELb0ELb1ELb0ELb0ELb0ELi2ELi2ELi4ELi2ELb1EEENS1_24CollectiveEpilogueBwdGQAISB_fSE_Li256ELb0ELb1EEENS1_19SingleTileSchedulerILb0ELb0ELb0ELi128EEEEEEEEEvNT_6ParamsE,"",@"SHT_CUDA_INFO"
	.sectionflags	@""
	.align	4


	//----- nvinfo : EIATTR_CUDA_API_VERSION
	.align		4
        /*0000*/ 	.byte	0x04, 0x37
        /*0002*/ 	.short	(.L_360 - .L_359)
.L_359:
        /*0004*/ 	.word	0x00000082


	//----- nvinfo : EIATTR_KPARAM_INFO
	.align		4
.L_360:
        /*0008*/ 	.byte	0x04, 0x17
        /*000a*/ 	.short	(.L_362 - .L_361)
.L_361:
        /*000c*/ 	.word	0x00000000
        /*0010*/ 	.short	0x0000
        /*0012*/ 	.short	0x0000
        /*0014*/ 	.byte	0x00, 0xf0, 0xe1, 0x09


	//----- nvinfo : EIATTR_SPARSE_MMA_MASK
	.align		4
.L_362:
        /*0018*/ 	.byte	0x03, 0x50
        /*001a*/ 	.short	0x0000


	//----- nvinfo : EIATTR_MAXREG_COUNT
	.align		4
        /*001c*/ 	.byte	0x03, 0x1b
        /*001e*/ 	.short	0x00ff


	//----- nvinfo : EIATTR_MERCURY_ISA_VERSION
	.align		4
        /*0020*/ 	.byte	0x03, 0x5f
        /*0022*/ 	.short	0x0101


	//----- nvinfo : EIATTR_VRC_CTA_INIT_COUNT
	.align		4
        /*0024*/ 	.byte	0x02, 0x4a
	.zero		1
	.zero		1


	//----- nvinfo : EIATTR_EXIT_INSTR_OFFSETS
	.align		4
        /*0028*/ 	.byte	0x04, 0x1c
        /*002a*/ 	.short	(.L_364 - .L_363)


	//   ....[0]....
.L_363:
        /*002c*/ 	.word	0x00000010


	//----- nvinfo : EIATTR_MAX_THREADS
	.align		4
.L_364:
        /*0030*/ 	.byte	0x04, 0x05
        /*0032*/ 	.short	(.L_366 - .L_365)
.L_365:
        /*0034*/ 	.word	0x00000100
        /*0038*/ 	.word	0x00000001
        /*003c*/ 	.word	0x00000001


	//----- nvinfo : EIATTR_CBANK_PARAM_SIZE
	.align		4
.L_366:
        /*0040*/ 	.byte	0x03, 0x19
        /*0042*/ 	.short	0x0278


	//----- nvinfo : EIATTR_PARAM_CBANK
	.align		4
        /*0044*/ 	.byte	0x04, 0x0a
        /*0046*/ 	.short	(.L_368 - .L_367)
	.align		4
.L_367:
        /*0048*/ 	.word	index@(.nv.constant0._ZN7cutlass13device_kernelIN5flash19enable_sm80_to_sm89INS1_16FlashAttnBwdSm80INS1_25CollectiveMainloopBwdSm80ILi2ELi1EN4cute5tupleIJNS5_1CILi64EEENS7_ILi128EEENS7_ILi96EEEEEENS_10bfloat16_tEfNS_4arch4Sm80ELb0ELb0ELb1ELb0ELb1ELb0ELb0ELb0ELi2ELi2ELi4ELi2ELb1EEENS1_24CollectiveEpilogueBwdGQAISB_fSE_Li256ELb0ELb1EEENS1_19SingleTileSchedulerILb0ELb0ELb0ELi128EEEEEEEEEvNT_6ParamsE)
        /*004c*/ 	.short	0x0380
        /*004e*/ 	.short	0x0278


	//----- nvinfo : EIATTR_SW_WAR
	.align		4
.L_368:
        /*0050*/ 	.byte	0x04, 0x36
        /*0052*/ 	.short	(.L_370 - .L_369)
.L_369:
        /*0054*/ 	.word	0x00000008
.L_370:


//--------------------- .nv.info._ZN7cutlass13device_kernelIN5flash19enable_sm80_to_sm89INS1_16FlashAttnBwdSm80INS1_25CollectiveMainloopBwdSm80ILi2ELi1EN4cute5tupleIJNS5_1CILi64EEENS7_ILi128EEENS7_ILi96EEEEEENS_10bfloat16_tEfNS_4arch4Sm80ELb0ELb0ELb1ELb1ELb0ELb0ELb0ELb0ELi2ELi2ELi4ELi2ELb1EEENS1_21CollectiveEpilogueBwdISB_SC_SE_Li256ELb1ELb0ELi2EEENS1_19SingleTileSchedulerILb1ELb0ELb0ELi128EEEEEEEEEvNT_6ParamsE --------------------------
	.section	.nv.info._ZN7cutlass13device_kernelIN5flash19enable_sm80_to_sm89INS1_16FlashAttnBwdSm80INS1_25CollectiveMainloopBwdSm80ILi2ELi1EN4cute5tupleIJNS5_1CILi64EEENS7_ILi128EEENS7_ILi96EEEEEENS_10bfloat16_tEfNS_4arch4Sm80ELb0ELb0ELb1ELb1ELb0ELb0ELb0ELb0ELi2ELi2ELi4ELi2ELb1EEENS1_21CollectiveEpilogueBwdISB_SC_SE_Li256ELb1ELb0ELi2EEENS1_19SingleTileSchedulerILb1ELb0ELb0ELi128EEEEEEEEEvNT_6ParamsE,"",@"SHT_CUDA_INFO"
	.sectionflags	@""
	.align	4


	//----- nvinfo : EIATTR_CUDA_API_VERSION
	.align		4
        /*0000*/ 	.byte	0x04, 0x37
        /*0002*/ 	.short	(.L_372 - .L_371)
.L_371:
        /*0004*/ 	.word	0x00000082


	//----- nvinfo : EIATTR_KPARAM_INFO
	.align		4
.L_372:
        /*0008*/ 	.byte	0x04, 0x17
        /*000a*/ 	.short	(.L_374 - .L_373)
.L_373:
        /*000c*/ 	.word	0x00000000
        /*0010*/ 	.short	0x0000
        /*0012*/ 	.short	0x0000
        /*0014*/ 	.byte	0x00, 0xf0, 0xc1, 0x09


	//----- nvinfo : EIATTR_SPARSE_MMA_MASK
	.align		4
.L_374:
        /*0018*/ 	.byte	0x03, 0x50
        /*001a*/ 	.short	0x0000


	//----- nvinfo : EIATTR_MAXREG_COUNT
	.align		4
        /*001c*/ 	.byte	0x03, 0x1b
        /*001e*/ 	.short	0x00ff


	//----- nvinfo : EIATTR_MERCURY_ISA_VERSION
	.align		4
        /*0020*/ 	.byte	0x03, 0x5f
        /*0022*/ 	.short	0x0101


	//----- nvinfo : EIATTR_VRC_CTA_INIT_COUNT
	.align		4
        /*0024*/ 	.byte	0x02, 0x4a
	.zero		1
	.zero		1


	//----- nvinfo : EIATTR_EXIT_INSTR_OFFSETS
	.align		4
        /*0028*/ 	.byte	0x04, 0x1c
        /*002a*/ 	.short	(.L_376 - .L_375)


	//   ....[0]....
.L_375:
        /*002c*/ 	.word	0x00000010


	//----- nvinfo : EIATTR_MAX_THREADS
	.align		4
.L_376:
        /*0030*/ 	.byte	0x04, 0x05
        /*0032*/ 	.short	(.L_378 - .L_377)
.L_377:
        /*0034*/ 	.word	0x00000100
        /*0038*/ 	.word	0x00000001
        /*003c*/ 	.word	0x00000001


	//----- nvinfo : EIATTR_CBANK_PARAM_SIZE
	.align		4
.L_378:
        /*0040*/ 	.byte	0x03, 0x19
        /*0042*/ 	.short	0x0270


	//----- nvinfo : EIATTR_PARAM_CBANK
	.align		4
        /*0044*/ 	.byte	0x04, 0x0a
        /*0046*/ 	.short	(.L_380 - .L_379)
	.align		4
.L_379:
        /*0048*/ 	.word	index@(.nv.constant0._ZN7cutlass13device_kernelIN5flash19enable_sm80_to_sm89INS1_16FlashAttnBwdSm80INS1_25CollectiveMainloopBwdSm80ILi2ELi1EN4cute5tupleIJNS5_1CILi64EEENS7_ILi128EEENS7_ILi96EEEEEENS_10bfloat16_tEfNS_4arch4Sm80ELb0ELb0ELb1ELb1ELb0ELb0ELb0ELb0ELi2ELi2ELi4ELi2ELb1EEENS1_21CollectiveEpilogueBwdISB_SC_SE_Li256ELb1ELb0ELi2EEENS1_19SingleTileSchedulerILb1ELb0ELb0ELi128EEEEEEEEEvNT_6ParamsE)
        /*004c*/ 	.short	0x0380
        /*004e*/ 	.short	0x0270


	//----- nvinfo : EIATTR_SW_WAR
	.align		4
.L_380:
        /*0050*/ 	.byte	0x04, 0x36
        /*0052*/ 	.short	(.L_382 - .L_381)
.L_381:
        /*0054*/ 	.word	0x00000008
.L_382:


//--------------------- .nv.info._ZN7cutlass13device_kernelIN5flash19enable_sm80_to_sm89INS1_16FlashAttnBwdSm80INS1_25CollectiveMainloopBwdSm80ILi2ELi1EN4cute5tupleIJNS5_1CILi64EEENS7_ILi128EEENS7_ILi96EEEEEENS_10bfloat16_tEfNS_4arch4Sm80ELb0ELb0ELb1ELb1ELb1ELb0ELb0ELb0ELi2ELi2ELi4ELi2ELb1EEENS1_21CollectiveEpilogueBwdISB_SC_SE_Li256ELb1ELb0ELi2EEENS1_19SingleTileSchedulerILb1ELb0ELb0ELi128EEEEEEEEEvNT_6ParamsE --------------------------
	.section	.nv.info._ZN7cutlass13device_kernelIN5flash19enable_sm80_to_sm89INS1_16FlashAttnBwdSm80INS1_25CollectiveMainloopBwdSm80ILi2ELi1EN4cute5tupleIJNS5_1CILi64EEENS7_ILi128EEENS7_ILi96EEEEEENS_10bfloat16_tEfNS_4arch4Sm80ELb0ELb0ELb1ELb1ELb1ELb0ELb0ELb0ELi2ELi2ELi4ELi2ELb1EEENS1_21CollectiveEpilogueBwdISB_SC_SE_Li256ELb1ELb0ELi2EEENS1_19SingleTileSchedulerILb1ELb0ELb0ELi128EEEEEEEEEvNT_6ParamsE,"",@"SHT_CUDA_INFO"
	.sectionflags	@""
	.align	4


	//----- nvinfo : EIATTR_CUDA_API_VERSION
	.align		4
        /*0000*/ 	.byte	0x04, 0x37
        /*0002*/ 	.short	(.L_384 - .L_383)
.L_383:
        /*0004*/ 	.word	0x00000082


	//----- nvinfo : EIATTR_KPARAM_INFO
	.align		4
.L_384:
        /*0008*/ 	.byte	0x04, 0x17
        /*000a*/ 	.short	(.L_386 - .L_385)
.L_385:
        /*000c*/ 	.word	0x00000000
        /*0010*/ 	.short	0x0000
        /*0012*/ 	.short	0x0000
        /*0014*/ 	.byte	0x00, 0xf0, 0xc1, 0x09


	//----- nvinfo : EIATTR_SPARSE_MMA_MASK
	.align		4
.L_386:
        /*0018*/ 	.byte	0x03, 0x50
        /*001a*/ 	.short	0x0000


	//----- nvinfo : EIATTR_MAXREG_COUNT
	.align		4
        /*001c*/ 	.byte	0x03, 0x1b
        /*001e*/ 	.short	0x00ff


	//----- nvinfo : EIATTR_MERCURY_ISA_VERSION
	.align		4
        /*0020*/ 	.byte	0x03, 0x5f
        /*0022*/ 	.short	0x0101


	//----- nvinfo : EIATTR_VRC_CTA_INIT_COUNT
	.align		4
        /*0024*/ 	.byte	0x02, 0x4a
	.zero		1
	.zero		1


	//----- nvinfo : EIATTR_EXIT_INSTR_OFFSETS
	.align		4
        /*0028*/ 	.byte	0x04, 0x1c
        /*002a*/ 	.short	(.L_388 - .L_387)


	//   ....[0]....
.L_387:
        /*002c*/ 	.word	0x00000010


	//----- nvinfo : EIATTR_MAX_THREADS
	.align		4
.L_388:
        /*0030*/ 	.byte	0x04, 0x05
        /*0032*/ 	.short	(.L_390 - .L_389)
.L_389:
        /*0034*/ 	.word	0x00000100
        /*0038*/ 	.word	0x00000001
        /*003c*/ 	.word	0x00000001


	//----- nvinfo : EIATTR_CBANK_PARAM_SIZE
	.align		4
.L_390:
        /*0040*/ 	.byte	0x03, 0x19
        /*0042*/ 	.short	0x0270


	//----- nvinfo : EIATTR_PARAM_CBANK
	.align		4
        /*0044*/ 	.byte	0x04, 0x0a
        /*0046*/ 	.short	(.L_392 - .L_391)
	.align		4
.L_391:
        /*0048*/ 	.word	index@(.nv.constant0._ZN7cutlass13device_kernelIN5flash19enable_sm80_to_sm89INS1_16FlashAttnBwdSm80INS1_25CollectiveMainloopBwdSm80ILi2ELi1EN4cute5tupleIJNS5_1CILi64EEENS7_ILi128EEENS7_ILi96EEEEEENS_10bfloat16_tEfNS_4arch4Sm80ELb0ELb0ELb1ELb1ELb1ELb0ELb0ELb0ELi2ELi2ELi4ELi2ELb1EEENS1_21CollectiveEpilogueBwdISB_SC_SE_Li256ELb1ELb0ELi2EEENS1_19SingleTileSchedulerILb1ELb0ELb0ELi128EEEEEEEEEvNT_6ParamsE)
        /*004c*/ 	.short	0x0380
        /*004e*/ 	.short	0x0270


	//----- nvinfo : EIATTR_SW_WAR
	.align		4
.L_392:
        /*0050*/ 	.byte	0x04, 0x36
        /*0052*/ 	.short	(.L_394 - .L_393)
.L_393:
        /*0054*/ 	.word	0x00000008
.L_394:


//--------------------- .nv.info._ZN7cutlass13device_kernelIN5flash19enable_sm80_to_sm89INS1_16FlashAttnBwdSm80INS1_25CollectiveMainloopBwdSm80ILi2ELi1EN4cute5tupleIJNS5_1CILi64EEENS7_ILi128EEENS7_ILi96EEEEEENS_10bfloat16_tEfNS_4arch4Sm80ELb0ELb0ELb1ELb1ELb0ELb0ELb0ELb0ELi2ELi2ELi4ELi2ELb1EEENS1_24CollectiveEpilogueBwdGQAISB_fSE_Li256ELb1ELb0EEENS1_19SingleTileSchedulerILb1ELb0ELb0ELi128EEEEEEEEEvNT_6ParamsE --------------------------
	.section	.nv.info._ZN7cutlass13device_kernelIN5flash19enable_sm80_to_sm89INS1_16FlashAttnBwdSm80INS1_25CollectiveMainloopBwdSm80ILi2ELi1EN4cute5tupleIJNS5_1CILi64EEENS7_ILi128EEENS7_ILi96EEEEEENS_10bfloat16_tEfNS_4arch4Sm80ELb0ELb0ELb1ELb1ELb0ELb0ELb0ELb0ELi2ELi2ELi4ELi2ELb1EEENS1_24CollectiveEpilogueBwdGQAISB_fSE_Li256ELb1ELb0EEENS1_19SingleTileSchedulerILb1ELb0ELb0ELi128EEEEEEEEEvNT_6ParamsE,"",@"SHT_CUDA_INFO"
	.sectionflags	@""
	.align	4


	//----- nvinfo : EIATTR_CUDA_API_VERSION
	.align		4
        /*0000*/ 	.byte	0x04, 0x37
        /*0002*/ 	.short	(.L_396 - .L_395)
.L_395:
        /*0004*/ 	.word	0x00000082


	//----- nvinfo : EIATTR_KPARAM_INFO
	.align		4
.L_396:
        /*0008*/ 	.byte	0x04, 0x17
        /*000a*/ 	.short	(.L_398 - .L_397)
.L_397:
        /*000c*/ 	.word	0x00000000
        /*0010*/ 	.short	0x0000
        /*0012*/ 	.short	0x0000
        /*0014*/ 	.byte	0x00, 0xf0, 0xe1, 0x09


	//----- nvinfo : EIATTR_SPARSE_MMA_MASK
	.align		4
.L_398:
        /*0018*/ 	.byte	0x03, 0x50
        /*001a*/ 	.short	0x0000


	//----- nvinfo : EIATTR_MAXREG_COUNT
	.align		4
        /*001c*/ 	.byte	0x03, 0x1b
        /*001e*/ 	.short	0x00ff


	//----- nvinfo : EIATTR_MERCURY_ISA_VERSION
	.align		4
        /*0020*/ 	.byte	0x03, 0x5f
        /*0022*/ 	.short	0x0101


	//----- nvinfo : EIATTR_VRC_CTA_INIT_COUNT
	.align		4
        /*0024*/ 	.byte	0x02, 0x4a
	.zero		1
	.zero		1


	//----- nvinfo : EIATTR_EXIT_INSTR_OFFSETS
	.align		4
        /*0028*/ 	.byte	0x04, 0x1c
        /*002a*/ 	.short	(.L_400 - .L_399)


	//   ....[0]....
.L_399:
        /*002c*/ 	.word	0x00000010


	//----- nvinfo : EIATTR_MAX_THREADS
	.align		4
.L_400:
        /*0030*/ 	.byte	0x04, 0x05
        /*0032*/ 	.short	(.L_402 - .L_401)
.L_401:
        /*0034*/ 	.word	0x00000100
        /*0038*/ 	.word	0x00000001
        /*003c*/ 	.word	0x00000001


	//----- nvinfo : EIATTR_CBANK_PARAM_SIZE
	.align		4
.L_402:
        /*0040*/ 	.byte	0x03, 0x19
        /*0042*/ 	.short	0x0278


	//----- nvinfo : EIATTR_PARAM_CBANK
	.align		4
        /*0044*/ 	.byte	0x04, 0x0a
        /*0046*/ 	.short	(.L_404 - .L_403)
	.align		4
.L_403:
        /*0048*/ 	.word	index@(.nv.constant0._ZN7cutlass13device_kernelIN5flash19enable_sm80_to_sm89INS1_16FlashAttnBwdSm80INS1_25CollectiveMainloopBwdSm80ILi2ELi1EN4cute5tupleIJNS5_1CILi64EEENS7_ILi128EEENS7_ILi96EEEEEENS_10bfloat16_tEfNS_4arch4Sm80ELb0ELb0ELb1ELb1ELb0ELb0ELb0ELb0ELi2ELi2ELi4ELi2ELb1EEENS1_24CollectiveEpilogueBwdGQAISB_fSE_Li256ELb1ELb0EEENS1_19SingleTileSchedulerILb1ELb0ELb0ELi128EEEEEEEEEvNT_6ParamsE)
        /*004c*/ 	.short	0x0380
        /*004e*/ 	.short	0x0278


	//----- nvinfo : EIATTR_SW_WAR
	.align		4
.L_404:
        /*0050*/ 	.byte	0x04, 0x36
        /*0052*/ 	.short	(.L_406 - .L_405)
.L_405:
        /*0054*/ 	.word	0x00000008
.L_406:


//--------------------- .nv.info._ZN7cutlass13device_kernelIN5flash19enable_sm80_to_sm89INS1_16FlashAttnBwdSm80INS1_25CollectiveMainloopBwdSm80ILi2ELi1EN4cute5tupleIJNS5_1CILi64EEENS7_ILi128EEENS7_ILi96EEEEEENS_10bfloat16_tEfNS_4arch4Sm80ELb0ELb0ELb1ELb1ELb1ELb0ELb0ELb0ELi2ELi2ELi4ELi2ELb1EEENS1_24CollectiveEpilogueBwdGQAISB_fSE_Li256ELb1ELb1EEENS1_19SingleTileSchedulerILb1ELb0ELb0ELi128EEEEEEEEEvNT_6ParamsE --------------------------
	.section	.nv.info._ZN7cutlass13device_kernelIN5flash19enable_sm80_to_sm89INS1_16FlashAttnBwdSm80INS1_25CollectiveMainloopBwdSm80ILi2ELi1EN4cute5tupleIJNS5_1CILi64EEENS7_ILi128EEENS7_ILi96EEEEEENS_10bfloat16_tEfNS_4arch4Sm80ELb0ELb0ELb1ELb1ELb1ELb0ELb0ELb0ELi2ELi2ELi4ELi2ELb1EEENS1_24CollectiveEpilogueBwdGQAISB_fSE_Li256ELb1ELb1EEENS1_19SingleTileSchedulerILb1ELb0ELb0ELi128EEEEEEEEEvNT_6ParamsE,"",@"SHT_CUDA_INFO"
	.sectionflags	@""
	.align	4


	//----- nvinfo : EIATTR_CUDA_API_VERSION
	.align		4
        /*0000*/ 	.byte	0x04, 0x37
        /*0002*/ 	.short	(.L_408 - .L_407)
.L_407:
        /*0004*/ 	.word	0x00000082


	//----- nvinfo : EIATTR_KPARAM_INFO
	.align		4
.L_408:
        /*0008*/ 	.byte	0x04, 0x17
        /*000a*/ 	.short	(.L_410 - .L_409)
.L_409:
        /*000c*/ 	.word	0x00000000
        /*0010*/ 	.short	0x0000
        /*0012*/ 	.short	0x0000
        /*0014*/ 	.byte	0x00, 0xf0, 0xe1, 0x09


	//----- nvinfo : EIATTR_SPARSE_MMA_MASK
	.align		4
.L_410:
        /*0018*/ 	.byte	0x03, 0x50
        /*001a*/ 	.short	0x0000


	//----- nvinfo : EIATTR_MAXREG_COUNT
	.align		4
        /*001c*/ 	.byte	0x03, 0x1b
        /*001e*/ 	.short	0x00ff


	//----- nvinfo : EIATTR_MERCURY_ISA_VERSION
	.align		4
        /*0020*/ 	.byte	0x03, 0x5f
        /*0022*/ 	.short	0x0101


	//----- nvinfo : EIATTR_VRC_CTA_INIT_COUNT
	.align		4
        /*0024*/ 	.byte	0x02, 0x4a
	.zero		1
	.zero		1


	//----- nvinfo : EIATTR_EXIT_INSTR_OFFSETS
	.align		4
        /*0028*/ 	.byte	0x04, 0x1c
        /*002a*/ 	.short	(.L_412 - .L_411)


	//   ....[0]....
.L_411:
        /*002c*/ 	.word	0x00000010


	//----- nvinfo : EIATTR_MAX_THREADS
	.align		4
.L_412:
        /*0030*/ 	.byte	0x04, 0x05
        /*0032*/ 	.short	(.L_414 - .L_413)
.L_413:
        /*0034*/ 	.word	0x00000100
        /*0038*/ 	.word	0x00000001
        /*003c*/ 	.word	0x00000001


	//----- nvinfo : EIATTR_CBANK_PARAM_SIZE
	.align		4
.L_414:
        /*0040*/ 	.byte	0x03, 0x19
        /*0042*/ 	.short	0x0278


	//----- nvinfo : EIATTR_PARAM_CBANK
	.align		4
        /*0044*/ 	.byte	0x04, 0x0a
        /*0046*/ 	.short	(.L_416 - .L_415)
	.align		4
.L_415:
        /*0048*/ 	.word	index@(.nv.constant0._ZN7cutlass13device_kernelIN5flash19enable_sm80_to_sm89INS1_16FlashAttnBwdSm80INS1_25CollectiveMainloopBwdSm80ILi2ELi1EN4cute5tupleIJNS5_1CILi64EEENS7_ILi128EEENS7_ILi96EEEEEENS_10bfloat16_tEfNS_4arch4Sm80ELb0ELb0ELb1ELb1ELb1ELb0ELb0ELb0ELi2ELi2ELi4ELi2ELb1EEENS1_24CollectiveEpilogueBwdGQAISB_fSE_Li256ELb1ELb1EEENS1_19SingleTileSchedulerILb1ELb0ELb0ELi128EEEEEEEEEvNT_6ParamsE)
        /*004c*/ 	.short	0x0380
        /*004e*/ 	.short	0x0278


	//----- nvinfo : EIATTR_SW_WAR
	.align		4
.L_416:
        /*0050*/ 	.byte	0x04, 0x36
        /*0052*/ 	.short	(.L_418 - .L_417)
.L_417:
        /*0054*/ 	.word	0x00000008
.L_418:


//--------------------- .nv.info._ZN7cutlass13device_kernelIN5flash19enable_sm80_to_sm89INS1_16FlashAttnBwdSm80INS1_25CollectiveMainloopBwdSm80ILi2ELi1EN4cute5tupleIJNS5_1CILi64EEENS7_ILi128EEENS7_ILi96EEEEEENS_10bfloat16_tEfNS_4arch4Sm80ELb0ELb1ELb1ELb0ELb0ELb0ELb0ELb0ELi2ELi2ELi4ELi2ELb1EEENS1_21CollectiveEpilogueBwdISB_SC_SE_Li256ELb0ELb0ELi2EEENS1_19SingleTileSchedulerILb0ELb0ELb0ELi128EEEEEEEEEvNT_6ParamsE --------------------------
	.section	.nv.info._ZN7cutlass13device_kernelIN5flash19enable_sm80_to_sm89INS1_16FlashAttnBwdSm80INS1_25CollectiveMainloopBwdSm80ILi2ELi1EN4cute5tupleIJNS5_1CILi64EEENS7_ILi128EEENS7_ILi96EEEEEENS_10bfloat16_tEfNS_4arch4Sm80ELb0ELb1ELb1ELb0ELb0ELb0ELb0ELb0ELi2ELi2ELi4ELi2ELb1EEENS1_21CollectiveEpilogueBwdISB_SC_SE_Li256ELb0ELb0ELi2EEENS1_19SingleTileSchedulerILb0ELb0ELb0ELi128EEEEEEEEEvNT_6ParamsE,"",@"SHT_CUDA_INFO"
	.sectionflags	@""
	.align	4


	//----- nvinfo : EIATTR_CUDA_API_VERSION
	.align		4
        /*0000*/ 	.byte	0x04, 0x37
        /*0002*/ 	.short	(.L_420 - .L_419)
.L_419:
        /*0004*/ 	.word	0x00000082


	//----- nvinfo : EIATTR_KPARAM_INFO
	.align		4
.L_420:
        /*0008*/ 	.byte	0x04, 0x17
        /*000a*/ 	.short	(.L_422 - .L_421)
.L_421:
        /*000c*/ 	.word	0x00000000
        /*0010*/ 	.short	0x0000
        /*0012*/ 	.short	0x0000
        /*0014*/ 	.byte	0x00, 0xf0, 0xc1, 0x09


	//----- nvinfo : EIATTR_SPARSE_MMA_MASK
	.align		4
.L_422:
        /*0018*/ 	.byte	0x03, 0x50
        /*001a*/ 	.short	0x0000


	//----- nvinfo : EIATTR_MAXREG_COUNT
	.align		4
        /*001c*/ 	.byte	0x03, 0x1b
        /*001e*/ 	.short	0x00ff


	//----- nvinfo : EIATTR_MERCURY_ISA_VERSION
	.align		4
        /*0020*/ 	.byte	0x03, 0x5f
        /*0022*/ 	.short	0x0101


	//----- nvinfo : EIATTR_VRC_CTA_INIT_COUNT
	.align		4
        /*0024*/ 	.byte	0x02, 0x4a
	.zero		1
	.zero		1


	//----- nvinfo : EIATTR_EXIT_INSTR_OFFSETS
	.align		4
        /*0028*/ 	.byte	0x04, 0x1c
        /*002a*/ 	.short	(.L_424 - .L_423)


	//   ....[0]....
.L_423:
        /*002c*/ 	.word	0x00000010


	//----- nvinfo : EIATTR_MAX_THREADS
	.align		4
.L_424:
        /*0030*/ 	.byte	0x04, 0x05
        /*0032*/ 	.short	(.L_426 - .L_425)
.L_425:
        /*0034*/ 	.word	0x00000100
        /*0038*/ 	.word	0x00000001
        /*003c*/ 	.word	0x00000001


	//----- nvinfo : EIATTR_CBANK_PARAM_SIZE
	.align		4
.L_426:
        /*0040*/ 	.byte	0x03, 0x19
        /*0042*/ 	.short	0x0270


	//----- nvinfo : EIATTR_PARAM_CBANK
	.align		4
        /*0044*/ 	.byte	0x04, 0x0a
        /*0046*/ 	.short	(.L_428 - .L_427)
	.align		4
.L_427:
        /*0048*/ 	.word	index@(.nv.constant0._ZN7cutlass13device_kernelIN5flash19enable_sm80_to_sm89INS1_16FlashAttnBwdSm80INS1_25CollectiveMainloopBwdSm80ILi2ELi1EN4cute5tupleIJNS5_1CILi64EEENS7_ILi128EEENS7_ILi96EEEEEENS_10bfloat16_tEfNS_4arch4Sm80ELb0ELb1ELb1ELb0ELb0ELb0ELb0ELb0ELi2ELi2ELi4ELi2ELb1EEENS1_21CollectiveEpilogueBwdISB_SC_SE_Li256ELb0ELb0ELi2EEENS1_19SingleTileSchedulerILb0ELb0ELb0ELi128EEEEEEEEEvNT_6ParamsE)
        /*004c*/ 	.short	0x0380
        /*004e*/ 	.short	0x0270


	//----- nvinfo : EIATTR_SW_WAR
	.align		4
.L_428:
        /*0050*/ 	.byte	0x04, 0x36
        /*0052*/ 	.short	(.L_430 - .L_429)
.L_429:
        /*0054*/ 	.word	0x00000008
.L_430:


//--------------------- .nv.info._ZN7cutlass13device_kernelIN5flash19enable_sm80_to_sm89INS1_16FlashAttnBwdSm80INS1_25CollectiveMainloopBwdSm80ILi2ELi1EN4cute5tupleIJNS5_1CILi64EEENS7_ILi128EEENS7_ILi96EEEEEENS_10bfloat16_tEfNS_4arch4Sm80ELb0ELb1ELb1ELb0ELb1ELb0ELb0ELb0ELi2ELi2ELi4ELi2ELb1EEENS1_21CollectiveEpilogueBwdISB_SC_SE_Li256ELb0ELb0ELi2EEENS1_19SingleTileSchedulerILb0ELb0ELb0ELi128EEEEEEEEEvNT_6ParamsE --------------------------
	.section	.nv.info._ZN7cutlass13device_kernelIN5flash19enable_sm80_to_sm89INS1_16FlashAttnBwdSm80INS1_25CollectiveMainloopBwdSm80ILi2ELi1EN4cute5tupleIJNS5_1CILi64EEENS7_ILi128EEENS7_ILi96EEEEEENS_10bfloat16_tEfNS_4arch4Sm80ELb0ELb1ELb1ELb0ELb1ELb0ELb0ELb0ELi2ELi2ELi4ELi2ELb1EEENS1_21CollectiveEpilogueBwdISB_SC_SE_Li256ELb0ELb0ELi2EEENS1_19SingleTileSchedulerILb0ELb0ELb0ELi128EEEEEEEEEvNT_6ParamsE,"",@"SHT_CUDA_INFO"
	.sectionflags	@""
	.align	4


	//----- nvinfo : EIATTR_CUDA_API_VERSION
	.align		4
        /*0000*/ 	.byte	0x04, 0x37
        /*0002*/ 	.short	(.L_432 - .L_431)
.L_431:
        /*0004*/ 	.word	0x00000082


	//----- nvinfo : EIATTR_KPARAM_INFO
	.align		4
.L_432:
        /*0008*/ 	.byte	0x04, 0x17
        /*000a*/ 	.short	(.L_434 - .L_433)
.L_433:
        /*000c*/ 	.word	0x00000000
        /*0010*/ 	.short	0x0000
        /*0012*/ 	.short	0x0000
        /*0014*/ 	.byte	0x00, 0xf0, 0xc1, 0x09


	//----- nvinfo : EIATTR_SPARSE_MMA_MASK
	.align		4
.L_434:
        /*0018*/ 	.byte	0x03, 0x50
        /*001a*/ 	.short	0x0000


	//----- nvinfo : EIATTR_MAXREG_COUNT
	.align		4
        /*001c*/ 	.byte	0x03, 0x1b
        /*001e*/ 	.short	0x00ff


	//----- nvinfo : EIATTR_MERCURY_ISA_VERSION
	.align		4
        /*0020*/ 	.byte	0x03, 0x5f
        /*0022*/ 	.short	0x0101


	//----- nvinfo : EIATTR_VRC_CTA_INIT_COUNT
	.align		4
        /*0024*/ 	.byte	0x02, 0x4a
	.zero		1
	.zero		1


	//----- nvinfo : EIATTR_EXIT_INSTR_OFFSETS
	.align		4
        /*0028*/ 	.byte	0x04, 0x1c
        /*002a*/ 	.short	(.L_436 - .L_435)


	//   ....[0]....
.L_435:
        /*002c*/ 	.word	0x00000010


	//----- nvinfo : EIATTR_MAX_THREADS
	.align		4
.L_436:
        /*0030*/ 	.byte	0x04, 0x05
        /*0032*/ 	.short	(.L_438 - .L_437)
.L_437:
        /*0034*/ 	.word	0x00000100
        /*0038*/ 	.word	0x00000001
        /*003c*/ 	.word	0x00000001


	//----- nvinfo : EIATTR_CBANK_PARAM_SIZE
	.align		4
.L_438:
        /*0040*/ 	.byte	0x03, 0x19
        /*0042*/ 	.short	0x0270


	//----- nvinfo : EIATTR_PARAM_CBANK
	.align		4
        /*0044*/ 	.byte	0x04, 0x0a
        /*0046*/ 	.short	(.L_440 - .L_439)
	.align		4
.L_439:
        /*0048*/ 	.word	index@(.nv.constant0._ZN7cutlass13device_kernelIN5flash19enable_sm80_to_sm89INS1_16FlashAttnBwdSm80INS1_25CollectiveMainloopBwdSm80ILi2ELi1EN4cute5tupleIJNS5_1CILi64EEENS7_ILi128EEENS7_ILi96EEEEEENS_10bfloat16_tEfNS_4arch4Sm80ELb0ELb1ELb1ELb0ELb1ELb0ELb0ELb0ELi2ELi2ELi4ELi2ELb1EEENS1_21CollectiveEpilogueBwdISB_SC_SE_Li256ELb0ELb0ELi2EEENS1_19SingleTileSchedulerILb0ELb0ELb0ELi128EEEEEEEEEvNT_6ParamsE)
        /*004c*/ 	.short	0x0380
        /*004e*/ 	.short	0x0270


	//----- nvinfo : EIATTR_SW_WAR
	.align		4
.L_440:
        /*0050*/ 	.byte	0x04, 0x36
        /*0052*/ 	.short	(.L_442 - .L_441)
.L_441:
        /*0054*/ 	.word	0x00000008
.L_442:


//--------------------- .nv.info._ZN7cutlass13device_kernelIN5flash19enable_sm80_to_sm89INS1_16FlashAttnBwdSm80INS1_25CollectiveMainloopBwdSm80ILi2ELi1EN4cute5tupleIJNS5_1CILi64EEENS7_ILi128EEENS7_ILi96EEEEEENS_10bfloat16_tEfNS_4arch4Sm80ELb0ELb1ELb1ELb0ELb0ELb0ELb0ELb0ELi2ELi2ELi4ELi2ELb1EEENS1_24CollectiveEpilogueBwdGQAISB_fSE_Li256ELb0ELb0EEENS1_19SingleTileSchedulerILb0ELb0ELb0ELi128EEEEEEEEEvNT_6ParamsE --------------------------
	.section	.nv.info._ZN7cutlass13device_kernelIN5flash19enable_sm80_to_sm89INS1_16FlashAttnBwdSm80INS1_25CollectiveMainloopBwdSm80ILi2ELi1EN4cute5tupleIJNS5_1CILi64EEENS7_ILi128EEENS7_ILi96EEEEEENS_10bfloat16_tEfNS_4arch4Sm80ELb0ELb1ELb1ELb0ELb0ELb0ELb0ELb0ELi2ELi2ELi4ELi2ELb1EEENS1_24CollectiveEpilogueBwdGQAISB_fSE_Li256ELb0ELb0EEENS1_19SingleTileSchedulerILb0ELb0ELb0ELi128EEEEEEEEEvNT_6ParamsE,"",@"SHT_CUDA_INFO"
	.sectionflags	@""
	.align	4


	//----- nvinfo : EIATTR_CUDA_API_VERSION
	.align		4
        /*0000*/ 	.byte	0x04, 0x37
        /*0002*/ 	.short	(.L_444 - .L_443)
.L_443:
        /*0004*/ 	.word	0x00000082


	//----- nvinfo : EIATTR_KPARAM_INFO
	.align		4
.L_444:
        /*0008*/ 	.byte	0x04, 0x17
        /*000a*/ 	.short	(.L_446 - .L_445)
.L_445:
        /*000c*/ 	.word	0x00000000
        /*0010*/ 	.short	0x0000
        /*0012*/ 	.short	0x0000
        /*0014*/ 	.byte	0x00, 0xf0, 0xe1, 0x09


	//----- nvinfo : EIATTR_SPARSE_MMA_MASK
	.align		4
.L_446:
        /*0018*/ 	.byte	0x03, 0x50
        /*001a*/ 	.short	0x0000


	//----- nvinfo : EIATTR_MAXREG_COUNT
	.align		4
        /*001c*/ 	.byte	0x03, 0x1b
        /*001e*/ 	.short	0x00ff


	//----- nvinfo : EIATTR_MERCURY_ISA_VERSION
	.align		4
        /*0020*/ 	.byte	0x03, 0x5f
        /*0022*/ 	.short	0x0101


	//----- nvinfo : EIATTR_VRC_CTA_INIT_COUNT
	.align		4
        /*0024*/ 	.byte	0x02, 0x4a
	.zero		1
	.zero		1


	//----- nvinfo : EIATTR_EXIT_INSTR_OFFSETS
	.align		4
        /*0028*/ 	.byte	0x04, 0x1c
        /*002a*/ 	.short	(.L_448 - .L_447)


	//   ....[0]....
.L_447:
        /*002c*/ 	.word	0x00000010


	//----- nvinfo : EIATTR_MAX_THREADS
	.align		4
.L_448:
        /*0030*/ 	.byte	0x04, 0x05
        /*0032*/ 	.short	(.L_450 - .L_449)
.L_449:
        /*0034*/ 	.word	0x00000100
        /*0038*/ 	.word	0x00000001
        /*003c*/ 	.word	0x00000001


	//----- nvinfo : EIATTR_CBANK_PARAM_SIZE
	.align		4
.L_450:
        /*0040*/ 	.byte	0x03, 0x19
        /*0042*/ 	.short	0x0278


	//----- nvinfo : EIATTR_PARAM_CBANK
	.align		4
        /*0044*/ 	.byte	0x04, 0x0a
        /*0046*/ 	.short	(.L_452 - .L_451)
	.align		4
.L_451:
        /*0048*/ 	.word	index@(.nv.constant0._ZN7cutlass13device_kernelIN5flash19enable_sm80_to_sm89INS1_16FlashAttnBwdSm80INS1_25CollectiveMainloopBwdSm80ILi2ELi1EN4cute5tupleIJNS5_1CILi64EEENS7_ILi128EEENS7_ILi96EEEEEENS_10bfloat16_tEfNS_4arch4Sm80ELb0ELb1ELb1ELb0ELb0ELb0ELb0ELb0ELi2ELi2ELi4ELi2ELb1EEENS1_24CollectiveEpilogueBwdGQAISB_fSE_Li256ELb0ELb0EEENS1_19SingleTileSchedulerILb0ELb0ELb0ELi128EEEEEEEEEvNT_6ParamsE)
        /*004c*/ 	.short	0x0380
        /*004e*/ 	.short	0x0278


	//----- nvinfo : EIATTR_SW_WAR
	.align		4
.L_452:
        /*0050*/ 	.byte	0x04, 0x36
        /*0052*/ 	.short	(.L_454 - .L_453)
.L_453:
        /*0054*/ 	.word	0x00000008
.L_454:


//--------------------- .nv.info._ZN7cutlass13device_kernelIN5flash19enable_sm80_to_sm89INS1_16FlashAttnBwdSm80INS1_25CollectiveMainloopBwdSm80ILi2ELi1EN4cute5tupleIJNS5_1CILi64EEENS7_ILi128EEENS7_ILi96EEEEEENS_10bfloat16_tEfNS_4arch4Sm80ELb0ELb1ELb1ELb0ELb1ELb0ELb0ELb0ELi2ELi2ELi4ELi2ELb1EEENS1_24CollectiveEpilogueBwdGQAISB_fSE_Li256ELb0ELb1EEENS1_19SingleTileSchedulerILb0ELb0ELb0ELi128EEEEEEEEEvNT_6ParamsE --------------------------
	.section	.nv.info._ZN7cutlass13device_kernelIN5flash19enable_sm80_to_sm89INS1_16FlashAttnBwdSm80INS1_25CollectiveMainloopBwdSm80ILi2ELi1EN4cute5tupleIJNS5_1CILi64EEENS7_ILi128EEENS7_ILi96EEEEEENS_10bfloat16_tEfNS_4arch4Sm80ELb0ELb1ELb1ELb0ELb1ELb0ELb0ELb0ELi2ELi2ELi4ELi2ELb1EEENS1_24CollectiveEpilogueBwdGQAISB_fSE_Li256ELb0ELb1EEENS1_19SingleTileSchedulerILb0ELb0ELb0ELi128EEEEEEEEEvNT_6ParamsE,"",@"SHT_CUDA_INFO"
	.sectionflags	@""
	.align	4


	//----- nvinfo : EIATTR_CUDA_API_VERSION
	.align		4
        /*0000*/ 	.byte	0x04, 0x37
        /*0002*/ 	.short	(.L_456 - .L_455)
.L_455:
        /*0004*/ 	.word	0x00000082


	//----- nvinfo : EIATTR_KPARAM_INFO
	.align		4
.L_456:
        /*0008*/ 	.byte	0x04, 0x17
        /*000a*/ 	.short	(.L_458 - .L_457)
.L_457:
        /*000c*/ 	.word	0x00000000
        /*0010*/ 	.short	0x0000
        /*0012*/ 	.short	0x0000
        /*0014*/ 	.byte	0x00, 0xf0, 0xe1, 0x09


	//----- nvinfo : EIATTR_SPARSE_MMA_MASK
	.align		4
.L_458:
        /*0018*/ 	.byte	0x03, 0x50
        /*001a*/ 	.short	0x0000


	//----- nvinfo : EIATTR_MAXREG_COUNT
	.align		4
        /*001c*/ 	.byte	0x03, 0x1b
        /*001e*/ 	.short	0x00ff


	//----- nvinfo : EIATTR_MERCURY_ISA_VERSION
	.align		4
        /*0020*/ 	.byte	0x03, 0x5f
        /*0022*/ 	.short	0x0101


	//----- nvinfo : EIATTR_VRC_CTA_INIT_COUNT
	.align		4
        /*0024*/ 	.byte	0x02, 0x4a
	.zero		1
	.zero		1


	//----- nvinfo : EIATTR_EXIT_INSTR_OFFSETS
	.align		4
        /*0028*/ 	.byte	0x04, 0x1c
        /*002a*/ 	.short	(.L_460 - .L_459)


	//   ....[0]....
.L_459:
        /*002c*/ 	.word	0x00000010


	//----- nvinfo : EIATTR_MAX_THREADS
	.align		4
.L_460:
        /*0030*/ 	.byte	0x04, 0x05
        /*0032*/ 	.short	(.L_462 - .L_461)
.L_461:
        /*0034*/ 	.word	0x00000100
        /*0038*/ 	.word	0x00000001
        /*003c*/ 	.word	0x00000001


	//----- nvinfo : EIATTR_CBANK_PARAM_SIZE
	.align		4
.L_462:
        /*0040*/ 	.byte	0x03, 0x19
        /*0042*/ 	.short	0x0278


	//----- nvinfo : EIATTR_PARAM_CBANK
	.align		4
        /*0044*/ 	.byte	0x04, 0x0a
        /*0046*/ 	.short	(.L_464 - .L_463)
	.align		4
.L_463:
        /*0048*/ 	.word	index@(.nv.constant0._ZN7cutlass13device_kernelIN5flash19enable_sm80_to_sm89INS1_16FlashAttnBwdSm80INS1_25CollectiveMainloopBwdSm80ILi2ELi1EN4cute5tupleIJNS5_1CILi64EEENS7_ILi128EEENS7_ILi96EEEEEENS_10bfloat16_tEfNS_4arch4Sm80ELb0ELb1ELb1ELb0ELb1ELb0ELb0ELb0ELi2ELi2ELi4ELi2ELb1EEENS1_24CollectiveEpilogueBwdGQAISB_fSE_Li256ELb0ELb1EEENS1_19SingleTileSchedulerILb0ELb0ELb0ELi128EEEEEEEEEvNT_6ParamsE)
        /*004c*/ 	.short	0x0380
        /*004e*/ 	.short	0x0278


	//----- nvinfo : EIATTR_SW_WAR
	.align		4
.L_464:
        /*0050*/ 	.byte	0x04, 0x36
        /*0052*/ 	.short	(.L_466 - .L_465)
.L_465:
        /*0054*/ 	.word	0x00000008
.L_466:


//--------------------- .nv.info._ZN7cutlass13device_kernelIN5flash19enable_sm80_to_sm89INS1_16FlashAttnBwdSm80INS1_25CollectiveMainloopBwdSm80ILi2ELi1EN4cute5tupleIJNS5_1CILi64EEENS7_ILi128EEENS7_ILi96EEEEEENS_10bfloat16_tEfNS_4arch4Sm80ELb0ELb1ELb1ELb1ELb0ELb0ELb0ELb0ELi2ELi2ELi4ELi2ELb1EEENS1_21CollectiveEpilogueBwdISB_SC_SE_Li256ELb1ELb0ELi2EEENS1_19SingleTileSchedulerILb1ELb0ELb0ELi128EEEEEEEEEvNT_6ParamsE --------------------------
	.section	.nv.info._ZN7cutlass13device_kernelIN5flash19enable_sm80_to_sm89INS1_16FlashAttnBwdSm80INS1_25CollectiveMainloopBwdSm80ILi2ELi1EN4cute5tupleIJNS5_1CILi64EEENS7_ILi128EEENS7_ILi96EEEEEENS_10bfloat16_tEfNS_4arch4Sm80ELb0ELb1ELb1ELb1ELb0ELb0ELb0ELb0ELi2ELi2ELi4ELi2ELb1EEENS1_21CollectiveEpilogueBwdISB_SC_SE_Li256ELb1ELb0ELi2EEENS1_19SingleTileSchedulerILb1ELb0ELb0ELi128EEEEEEEEEvNT_6ParamsE,"",@"SHT_CUDA_INFO"
	.sectionflags	@""
	.align	4


	//----- nvinfo : EIATTR_CUDA_API_VERSION
	.align		4
        /*0000*/ 	.byte	0x04, 0x37
        /*0002*/ 	.short	(.L_468 - .L_467)
.L_467:
        /*0004*/ 	.word	0x00000082


	//----- nvinfo : EIATTR_KPARAM_INFO
	.align		4
.L_468:
        /*0008*/ 	.byte	0x04, 0x17
        /*000a*/ 	.short	(.L_470 - .L_469)
.L_469:
        /*000c*/ 	.word	0x00000000
        /*0010*/ 	.short	0x0000
        /*0012*/ 	.short	0x0000
        /*0014*/ 	.byte	0x00, 0xf0, 0xc1, 0x09


	//----- nvinfo : EIATTR_SPARSE_MMA_MASK
	.align		4
.L_470:
        /*0018*/ 	.byte	0x03, 0x50
        /*001a*/ 	.short	0x0000


	//----- nvinfo : EIATTR_MAXREG_COUNT
	.align		4
        /*001c*/ 	.byte	0x03, 0x1b
        /*001e*/ 	.short	0x00ff


	//----- nvinfo : EIATTR_MERCURY_ISA_VERSION
	.align		4
        /*0020*/ 	.byte	0x03, 0x5f
        /*0022*/ 	.short	0x0101


	//----- nvinfo : EIATTR_VRC_CTA_INIT_COUNT
	.align		4
        /*0024*/ 	.byte	0x02, 0x4a
	.zero		1
	.zero		1


	//----- nvinfo : EIATTR_EXIT_INSTR_OFFSETS
	.align		4
        /*0028*/ 	.byte	0x04, 0x1c
        /*002a*/ 	.short	(.L_472 - .L_471)


	//   ....[0]....
.L_471:
        /*002c*/ 	.word	0x00000010


	//----- nvinfo : EIATTR_MAX_THREADS
	.align		4
.L_472:
        /*0030*/ 	.byte	0x04, 0x05
        /*0032*/ 	.short	(.L_474 - .L_473)
.L_473:
        /*0034*/ 	.word	0x00000100
        /*0038*/ 	.word	0x00000001
        /*003c*/ 	.word	0x00000001


	//----- nvinfo : EIATTR_CBANK_PARAM_SIZE
	.align		4
.L_474:
        /*0040*/ 	.byte	0x03, 0x19
        /*0042*/ 	.short	0x0270


	//----- nvinfo : EIATTR_PARAM_CBANK
	.align		4
        /*0044*/ 	.byte	0x04, 0x0a
        /*0046*/ 	.short	(.L_476 - .L_475)
	.align		4
.L_475:
        /*0048*/ 	.word	index@(.nv.constant0._ZN7cutlass13device_kernelIN5flash19enable_sm80_to_sm89INS1_16FlashAttnBwdSm80INS1_25CollectiveMainloopBwdSm80ILi2ELi1EN4cute5tupleIJNS5_1CILi64EEENS7_ILi128EEENS7_ILi96EEEEEENS_10bfloat16_tEfNS_4arch4Sm80ELb0ELb1ELb1ELb1ELb0ELb0ELb0ELb0ELi2ELi2ELi4ELi2ELb1EEENS1_21CollectiveEpilogueBwdISB_SC_SE_Li256ELb1ELb0ELi2EEENS1_19SingleTileSchedulerILb1ELb0ELb0ELi128EEEEEEEEEvNT_6ParamsE)
        /*004c*/ 	.short	0x0380
        /*004e*/ 	.short	0x0270


	//----- nvinfo : EIATTR_SW_WAR
	.align		4
.L_476:
        /*0050*/ 	.byte	0x04, 0x36
        /*0052*/ 	.short	(.L_478 - .L_477)
.L_477:
        /*0054*/ 	.word	0x00000008
.L_478:


//--------------------- .nv.info._ZN7cutlass13device_kernelIN5flash19enable_sm80_to_sm89INS1_16FlashAttnBwdSm80INS1_25CollectiveMainloopBwdSm80ILi2ELi1EN4cute5tupleIJNS5_1CILi64EEENS7_ILi128EEENS7_ILi96EEEEEENS_10bfloat16_tEfNS_4arch4Sm80ELb0ELb1ELb1ELb1ELb1ELb0ELb0ELb0ELi2ELi2ELi4ELi2ELb1EEENS1_21CollectiveEpilogueBwdISB_SC_SE_Li256ELb1ELb0ELi2EEENS1_19SingleTileSchedulerILb1ELb0ELb0ELi128EEEEEEEEEvNT_6ParamsE --------------------------
	.section	.nv.info._ZN7cutlass13device_kernelIN5flash19enable_sm80_to_sm89INS1_16FlashAttnBwdSm80INS1_25CollectiveMainloopBwdSm80ILi2ELi1EN4cute5tupleIJNS5_1CILi64EEENS7_ILi128EEENS7_ILi96EEEEEENS_10bfloat16_tEfNS_4arch4Sm80ELb0ELb1ELb1ELb1ELb1ELb0ELb0ELb0ELi2ELi2ELi4ELi2ELb1EEENS1_21CollectiveEpilogueBwdISB_SC_SE_Li256ELb1ELb0ELi2EEENS1_19SingleTileSchedulerILb1ELb0ELb0ELi128EEEEEEEEEvNT_6ParamsE,"",@"SHT_CUDA_INFO"
	.sectionflags	@""
	.align	4


	//----- nvinfo : EIATTR_CUDA_API_VERSION
	.align		4
        /*0000*/ 	.byte	0x04, 0x37
        /*0002*/ 	.short	(.L_480 - .L_479)
.L_479:
        /*0004*/ 	.word	0x00000082


	//----- nvinfo : EIATTR_KPARAM_INFO
	.align		4
.L_480:
        /*0008*/ 	.byte	0x04, 0x17
        /*000a*/ 	.short	(.L_482 - .L_481)
.L_481:
        /*000c*/ 	.word	0x00000000
        /*0010*/ 	.short	0x0000
        /*0012*/ 	.short	0x0000
        /*0014*/ 	.byte	0x00, 0xf0, 0xc1, 0x09


	//----- nvinfo : EIATTR_SPARSE_MMA_MASK
	.align		4
.L_482:
        /*0018*/ 	.byte	0x03, 0x50
        /*001a*/ 	.short	0x0000


	//----- nvinfo : EIATTR_MAXREG_COUNT
	.align		4
        /*001c*/ 	.byte	0x03, 0x1b
        /*001e*/ 	.short	0x00ff


	//----- nvinfo : EIATTR_MERCURY_ISA_VERSION
	.align		4
        /*0020*/ 	.byte	0x03, 0x5f
        /*0022*/ 	.short	0x0101


	//----- nvinfo : EIATTR_VRC_CTA_INIT_COUNT
	.align		4
        /*0024*/ 	.byte	0x02, 0x4a
	.zero		1
	.zero		1


	//----- nvinfo : EIATTR_EXIT_INSTR_OFFSETS
	.align		4
        /*0028*/ 	.byte	0x04, 0x1c
        /*002a*/ 	.short	(.L_484 - .L_483)


	//   ....[0]....
.L_483:
        /*002c*/ 	.word	0x00000010


	//----- nvinfo : EIATTR_MAX_THREADS
	.align		4
.L_484:
        /*0030*/ 	.byte	0x04, 0x05
        /*0032*/ 	.short	(.L_486 - .L_485)
.L_485:
        /*0034*/ 	.word	0x00000100
        /*0038*/ 	.word	0x00000001
        /*003c*/ 	.word	0x00000001


	//----- nvinfo : EIATTR_CBANK_PARAM_SIZE
	.align		4
.L_486:
        /*0040*/ 	.byte	0x03, 0x19
        /*0042*/ 	.short	0x0270


	//----- nvinfo : EIATTR_PARAM_CBANK
	.align		4
        /*0044*/ 	.byte	0x04, 0x0a
        /*0046*/ 	.short	(.L_488 - .L_487)
	.align		4
.L_487:
        /*0048*/ 	.word	index@(.nv.constant0._ZN7cutlass13device_kernelIN5flash19enable_sm80_to_sm89INS1_16FlashAttnBwdSm80INS1_25CollectiveMainloopBwdSm80ILi2ELi1EN4cute5tupleIJNS5_1CILi64EEENS7_ILi128EEENS7_ILi96EEEEEENS_10bfloat16_tEfNS_4arch4Sm80ELb0ELb1ELb1ELb1ELb1ELb0ELb0ELb0ELi2ELi2ELi4ELi2ELb1EEENS1_21CollectiveEpilogueBwdISB_SC_SE_Li256ELb1ELb0ELi2EEENS1_19SingleTileSchedulerILb1ELb0ELb0ELi128EEEEEEEEEvNT_6ParamsE)
        /*004c*/ 	.short	0x0380
        /*004e*/ 	.short	0x0270


	//----- nvinfo : EIATTR_SW_WAR
	.align		4
.L_488:
        /*0050*/ 	.byte	0x04, 0x36
        /*0052*/ 	.short	(.L_490 - .L_489)
.L_489:
        /*0054*/ 	.word	0x00000008
.L_490:


//--------------------- .nv.info._ZN7cutlass13device_kernelIN5flash19enable_sm80_to_sm89INS1_16FlashAttnBwdSm80INS1_25CollectiveMainloopBwdSm80ILi2ELi1EN4cute5tupleIJNS5_1CILi64EEENS7_ILi128EEENS7_ILi96EEEEEENS_10bfloat16_tEfNS_4arch4Sm80ELb0ELb1ELb1ELb1ELb0ELb0ELb0ELb0ELi2ELi2ELi4ELi2ELb1EEENS1_24CollectiveEpilogueBwdGQAISB_fSE_Li256ELb1ELb0EEENS1_19SingleTileSchedulerILb1ELb0ELb0ELi128EEEEEEEEEvNT_6ParamsE --------------------------
	.section	.nv.info._ZN7cutlass13device_kernelIN5flash19enable_sm80_to_sm89INS1_16FlashAttnBwdSm80INS1_25CollectiveMainloopBwdSm80ILi2ELi1EN4cute5tupleIJNS5_1CILi64EEENS7_ILi128EEENS7_ILi96EEEEEENS_10bfloat16_tEfNS_4arch4Sm80ELb0ELb1ELb1ELb1ELb0ELb0ELb0ELb0ELi2ELi2ELi4ELi2ELb1EEENS1_24CollectiveEpilogueBwdGQAISB_fSE_Li256ELb1ELb0EEENS1_19SingleTileSchedulerILb1ELb0ELb0ELi128EEEEEEEEEvNT_6ParamsE,"",@"SHT_CUDA_INFO"
	.sectionflags	@""
	.align	4


	//----- nvinfo : EIATTR_CUDA_API_VERSION
	.align		4
        /*0000*/ 	.byte	0x04, 0x37
        /*0002*/ 	.short	(.L_492 - .L_491)
.L_491:
        /*0004*/ 	.word	0x00000082


	//----- nvinfo : EIATTR_KPARAM_INFO
	.align		4
.L_492:
        /*0008*/ 	.byte	0x04, 0x17
        /*000a*/ 	.short	(.L_494 - .L_493)
.L_493:
        /*000c*/ 	.word	0x00000000
        /*0010*/ 	.short	0x0000
        /*0012*/ 	.short	0x0000
        /*0014*/ 	.byte	0x00, 0xf0, 0xe1, 0x09


	//----- nvinfo : EIATTR_SPARSE_MMA_MASK
	.align		4
.L_494:
        /*0018*/ 	.byte	0x03, 0x50
        /*001a*/ 	.short	0x0000


	//----- nvinfo : EIATTR_MAXREG_COUNT
	.align		4
        /*001c*/ 	.byte	0x03, 0x1b
        /*001e*/ 	.short	0x00ff


	//----- nvinfo : EIATTR_MERCURY_ISA_VERSION
	.align		4
        /*0020*/ 	.byte	0x03, 0x5f
        /*0022*/ 	.short	0x0101


	//----- nvinfo : EIATTR_VRC_CTA_INIT_COUNT
	.align		4
        /*0024*/ 	.byte	0x02, 0x4a
	.zero		1
	.zero		1


	//----- nvinfo : EIATTR_EXIT_INSTR_OFFSETS
	.align		4
        /*0028*/ 	.byte	0x04, 0x1c
        /*002a*/ 	.short	(.L_496 - .L_495)


	//   ....[0]....
.L_495:
        /*002c*/ 	.word	0x00000010


	//----- nvinfo : EIATTR_MAX_THREADS
	.align		4
.L_496:
        /*0030*/ 	.byte	0x04, 0x05
        /*0032*/ 	.short	(.L_498 - .L_497)
.L_497:
        /*0034*/ 	.word	0x00000100
        /*0038*/ 	.word	0x00000001
        /*003c*/ 	.word	0x00000001


	//----- nvinfo : EIATTR_CBANK_PARAM_SIZE
	.align		4
.L_498:
        /*0040*/ 	.byte	0x03, 0x19
        /*0042*/ 	.short	0x0278


	//----- nvinfo : EIATTR_PARAM_CBANK
	.align		4
        /*0044*/ 	.byte	0x04, 0x0a
        /*0046*/ 	.short	(.L_500 - .L_499)
	.align		4
.L_499:
        /*0048*/ 	.word	index@(.nv.constant0._ZN7cutlass13device_kernelIN5flash19enable_sm80_to_sm89INS1_16FlashAttnBwdSm80INS1_25CollectiveMainloopBwdSm80ILi2ELi1EN4cute5tupleIJNS5_1CILi64EEENS7_ILi128EEENS7_ILi96EEEEEENS_10bfloat16_tEfNS_4arch4Sm80ELb0ELb1ELb1ELb1ELb0ELb0ELb0ELb0ELi2ELi2ELi4ELi2ELb1EEENS1_24CollectiveEpilogueBwdGQAISB_fSE_Li256ELb1ELb0EEENS1_19SingleTileSchedulerILb1ELb0ELb0ELi128EEEEEEEEEvNT_6ParamsE)
        /*004c*/ 	.short	0x0380
        /*004e*/ 	.short	0x0278


	//----- nvinfo : EIATTR_SW_WAR
	.align		4
.L_500:
        /*0050*/ 	.byte	0x04, 0x36
        /*0052*/ 	.short	(.L_502 - .L_501)
.L_501:
        /*0054*/ 	.word	0x00000008
.L_502:


//--------------------- .nv.info._ZN7cutlass13device_kernelIN5flash19enable_sm80_to_sm89INS1_16FlashAttnBwdSm80INS1_25CollectiveMainloopBwdSm80ILi2ELi1EN4cute5tupleIJNS5_1CILi64EEENS7_ILi128EEENS7_ILi96EEEEEENS_10bfloat16_tEfNS_4arch4Sm80ELb0ELb1ELb1ELb1ELb1ELb0ELb0ELb0ELi2ELi2ELi4ELi2ELb1EEENS1_24CollectiveEpilogueBwdGQAISB_fSE_Li256ELb1ELb1EEENS1_19SingleTileSchedulerILb1ELb0ELb0ELi128EEEEEEEEEvNT_6ParamsE --------------------------
	.section	.nv.info._ZN7cutlass13device_kernelIN5flash19enable_sm80_to_sm89INS1_16FlashAttnBwdSm80INS1_25CollectiveMainloopBwdSm80ILi2ELi1EN4cute5tupleIJNS5_1CILi64EEENS7_ILi128EEENS7_ILi96EEEEEENS_10bfloat16_tEfNS_4arch4Sm80ELb0ELb1ELb1ELb1ELb1ELb0ELb0ELb0ELi2ELi2ELi4ELi2ELb1EEENS1_24CollectiveEpilogueBwdGQAISB_fSE_Li256ELb1ELb1EEENS1_19SingleTileSchedulerILb1ELb0ELb0ELi128EEEEEEEEEvNT_6ParamsE,"",@"SHT_CUDA_INFO"
	.sectionflags	@""
	.align	4


	//----- nvinfo : EIATTR_CUDA_API_VERSION
	.align		4
        /*0000*/ 	.byte	0x04, 0x37
        /*0002*/ 	.short	(.L_504 - .L_503)
.L_503:
        /*0004*/ 	.word	0x00000082


	//----- nvinfo : EIATTR_KPARAM_INFO
	.align		4
.L_504:
        /*0008*/ 	.byte	0x04, 0x17
        /*000a*/ 	.short	(.L_506 - .L_505)
.L_505:
        /*000c*/ 	.word	0x00000000
        /*0010*/ 	.short	0x0000
        /*0012*/ 	.short	0x0000
        /*0014*/ 	.byte	0x00, 0xf0, 0xe1, 0x09


	//----- nvinfo : EIATTR_SPARSE_MMA_MASK
	.align		4
.L_506:
        /*0018*/ 	.byte	0x03, 0x50
        /*001a*/ 	.short	0x0000


	//----- nvinfo : EIATTR_MAXREG_COUNT
	.align		4
        /*001c*/ 	.byte	0x03, 0x1b
        /*001e*/ 	.short	0x00ff


	//----- nvinfo : EIATTR_MERCURY_ISA_VERSION
	.align		4
        /*0020*/ 	.byte	0x03, 0x5f
        /*0022*/ 	.short	0x0101


	//----- nvinfo : EIATTR_VRC_CTA_INIT_COUNT
	.align		4
        /*0024*/ 	.byte	0x02, 0x4a
	.zero		1
	.zero		1


	//----- nvinfo : EIATTR_EXIT_INSTR_OFFSETS
	.align		4
        /*0028*/ 	.byte	0x04, 0x1c
        /*002a*/ 	.short	(.L_508 - .L_507)


	//   ....[0]....
.L_507:
        /*002c*/ 	.word	0x00000010


	//----- nvinfo : EIATTR_MAX_THREADS
	.align		4
.L_508:
        /*0030*/ 	.byte	0x04, 0x05
        /*0032*/ 	.short	(.L_510 - .L_509)
.L_509:
        /*0034*/ 	.word	0x00000100
        /*0038*/ 	.word	0x00000001
        /*003c*/ 	.word	0x00000001


	//----- nvinfo : EIATTR_CBANK_PARAM_SIZE
	.align		4
.L_510:
        /*0040*/ 	.byte	0x03, 0x19
        /*0042*/ 	.short	0x0278


	//----- nvinfo : EIATTR_PARAM_CBANK
	.align		4
        /*0044*/ 	.byte	0x04, 0x0a
        /*0046*/ 	.short	(.L_512 - .L_511)
	.align		4
.L_511:
        /*0048*/ 	.word	index@(.nv.constant0._ZN7cutlass13device_kernelIN5flash19enable_sm80_to_sm89INS1_16FlashAttnBwdSm80INS1_25CollectiveMainloopBwdSm80ILi2ELi1EN4cute5tupleIJNS5_1CILi64EEENS7_ILi128EEENS7_ILi96EEEEEENS_10bfloat16_tEfNS_4arch4Sm80ELb0ELb1ELb1ELb1ELb1ELb0ELb0ELb0ELi2ELi2ELi4ELi2ELb1EEENS1_24CollectiveEpilogueBwdGQAISB_fSE_Li256ELb1ELb1EEENS1_19SingleTileSchedulerILb1ELb0ELb0ELi128EEEEEEEEEvNT_6ParamsE)
        /*004c*/ 	.short	0x0380
        /*004e*/ 	.short	0x0278


	//----- nvinfo : EIATTR_SW_WAR
	.align		4
.L_512:
        /*0050*/ 	.byte	0x04, 0x36
        /*0052*/ 	.short	(.L_514 - .L_513)
.L_513:
        /*0054*/ 	.word	0x00000008
.L_514:


//--------------------- .nv.info._ZN7cutlass13device_kernelIN5flash19enable_sm80_to_sm89INS1_16FlashAttnBwdSm80INS1_25CollectiveMainloopBwdSm80ILi2ELi1EN4cute5tupleIJNS5_1CILi64EEENS7_ILi128EEENS7_ILi96EEEEEENS_10bfloat16_tEfNS_4arch4Sm80ELb1ELb0ELb1ELb0ELb0ELb0ELb0ELb0ELi2ELi2ELi4ELi2ELb1EEENS1_21CollectiveEpilogueBwdISB_SC_SE_Li256ELb0ELb0ELi2EEENS1_25SingleTileBwdLPTSchedulerILb0ELi128ELb0EEEEEEEEEvNT_6ParamsE --------------------------
	.section	.nv.info._ZN7cutlass13device_kernelIN5flash19enable_sm80_to_sm89INS1_16FlashAttnBwdSm80INS1_25CollectiveMainloopBwdSm80ILi2ELi1EN4cute5tupleIJNS5_1CILi64EEENS7_ILi128EEENS7_ILi96EEEEEENS_10bfloat16_tEfNS_4arch4Sm80ELb1ELb0ELb1ELb0ELb0ELb0ELb0ELb0ELi2ELi2ELi4ELi2ELb1EEENS1_21CollectiveEpilogueBwdISB_SC_SE_Li256ELb0ELb0ELi2EEENS1_25SingleTileBwdLPTSchedulerILb0ELi128ELb0EEEEEEEEEvNT_6ParamsE,"",@"SHT_CUDA_INFO"
	.sectionflags	@""
	.align	4


	//----- nvinfo : EIATTR_CUDA_API_VERSION
	.align		4
        /*0000*/ 	.byte	0x04, 0x37
        /*0002*/ 	.short	(.L_516 - .L_515)
.L_515:
        /*0004*/ 	.word	0x00000082


	//----- nvinfo : EIATTR_KPARAM_INFO
	.align		4
.L_516:
        /*0008*/ 	.byte	0x04, 0x17
        /*000a*/ 	.short	(.L_518 - .L_517)
.L_517:
        /*000c*/ 	.word	0x00000000
        /*0010*/ 	.short	0x0000
        /*0012*/ 	.short	0x0000
        /*0014*/ 	.byte	0x00, 0xf0, 0x21, 0x0a


	//----- nvinfo : EIATTR_SPARSE_MMA_MASK
	.align		4
.L_518:
        /*0018*/ 	.byte	0x03, 0x50
        /*001a*/ 	.short	0x0000


	//----- nvinfo : EIATTR_MAXREG_COUNT
	.align		4
        /*001c*/ 	.byte	0x03, 0x1b
        /*001e*/ 	.short	0x00ff


	//----- nvinfo : EIATTR_MERCURY_ISA_VERSION
	.align		4
        /*0020*/ 	.byte	0x03, 0x5f
        /*0022*/ 	.short	0x0101


	//----- nvinfo : EIATTR_VRC_CTA_INIT_COUNT
	.align		4
        /*0024*/ 	.byte	0x02, 0x4a
	.zero		1
	.zero		1


	//----- nvinfo : EIATTR_EXIT_INSTR_OFFSETS
	.align		4
        /*0028*/ 	.byte	0x04, 0x1c
        /*002a*/ 	.short	(.L_520 - .L_519)


	//   ....[0]....
.L_519:
        /*002c*/ 	.word	0x00000010


	//----- nvinfo : EIATTR_MAX_THREADS
	.align		4
.L_520:
        /*0030*/ 	.byte	0x04, 0x05
        /*0032*/ 	.short	(.L_522 - .L_521)
.L_521:
        /*0034*/ 	.word	0x00000100
        /*0038*/ 	.word	0x00000001
        /*003c*/ 	.word	0x00000001


	//----- nvinfo : EIATTR_CBANK_PARAM_SIZE
	.align		4
.L_522:
        /*0040*/ 	.byte	0x03, 0x19
        /*0042*/ 	.short	0x0288


	//----- nvinfo : EIATTR_PARAM_CBANK
	.align		4
        /*0044*/ 	.byte	0x04, 0x0a
        /*0046*/ 	.short	(.L_524 - .L_523)
	.align		4
.L_523:
        /*0048*/ 	.word	index@(.nv.constant0._ZN7cutlass13device_kernelIN5flash19enable_sm80_to_sm89INS1_16FlashAttnBwdSm80INS1_25CollectiveMainloopBwdSm80ILi2ELi1EN4cute5tupleIJNS5_1CILi64EEENS7_ILi128EEENS7_ILi96EEEEEENS_10bfloat16_tEfNS_4arch4Sm80ELb1ELb0ELb1ELb0ELb0ELb0ELb0ELb0ELi2ELi2ELi4ELi2ELb1EEENS1_21CollectiveEpilogueBwdISB_SC_SE_Li256ELb0ELb0ELi2EEENS1_25SingleTileBwdLPTSchedulerILb0ELi128ELb0EEEEEEEEEvNT_6ParamsE)
        /*004c*/ 	.short	0x0380
        /*004e*/ 	.short	0x0288


	//----- nvinfo : EIATTR_SW_WAR
	.align		4
.L_524:
        /*0050*/ 	.byte	0x04, 0x36
        /*0052*/ 	.short	(.L_526 - .L_525)
.L_525:
        /*0054*/ 	.word	0x00000008
.L_526:


//--------------------- .nv.info._ZN7cutlass13device_kernelIN5flash19enable_sm80_to_sm89INS1_16FlashAttnBwdSm80INS1_25CollectiveMainloopBwdSm80ILi2ELi1EN4cute5tupleIJNS5_1CILi64EEENS7_ILi128EEENS7_ILi96EEEEEENS_10bfloat16_tEfNS_4arch4Sm80ELb1ELb0ELb1ELb0ELb1ELb0ELb0ELb0ELi2ELi2ELi4ELi2ELb1EEENS1_21CollectiveEpilogueBwdISB_SC_SE_Li256ELb0ELb0ELi2EEENS1_25SingleTileBwdLPTSchedulerILb0ELi128ELb1EEEEEEEEEvNT_6ParamsE --------------------------
	.section	.nv.info._ZN7cutlass13device_kernelIN5flash19enable_sm80_to_sm89INS1_16FlashAttnBwdSm80INS1_25CollectiveMainloopBwdSm80ILi2ELi1EN4cute5tupleIJNS5_1CILi64EEENS7_ILi128EEENS7_ILi96EEEEEENS_10bfloat16_tEfNS_4arch4Sm80ELb1ELb0ELb1ELb0ELb1ELb0ELb0ELb0ELi2ELi2ELi4ELi2ELb1EEENS1_21CollectiveEpilogueBwdISB_SC_SE_Li256ELb0ELb0ELi2EEENS1_25SingleTileBwdLPTSchedulerILb0ELi128ELb1EEEEEEEEEvNT_6ParamsE,"",@"SHT_CUDA_INFO"
	.sectionflags	@""
	.align	4


	//----- nvinfo : EIATTR_CUDA_API_VERSION
	.align		4
        /*0000*/ 	.byte	0x04, 0x37
        /*0002*/ 	.short	(.L_528 - .L_527)
.L_527:
        /*0004*/ 	.word	0x00000082


	//----- nvinfo : EIATTR_KPARAM_INFO
	.align		4
.L_528:
        /*0008*/ 	.byte	0x04, 0x17
        /*000a*/ 	.short	(.L_530 - .L_529)
.L_529:
        /*000c*/ 	.word	0x00000000
        /*0010*/ 	.short	0x0000
        /*0012*/ 	.short	0x0000
        /*0014*/ 	.byte	0x00, 0xf0, 0x21, 0x0a


	//----- nvinfo : EIATTR_SPARSE_MMA_MASK
	.align		4
.L_530:
        /*0018*/ 	.byte	0x03, 0x50
        /*001a*/ 	.short	0x0000


	//----- nvinfo : EIATTR_MAXREG_COUNT
	.align		4
        /*001c*/ 	.byte	0x03, 0x1b
        /*001e*/ 	.short	0x00ff


	//----- nvinfo : EIATTR_MERCURY_ISA_VERSION
	.align		4
        /*0020*/ 	.byte	0x03, 0x5f
        /*0022*/ 	.short	0x0101


	//----- nvinfo : EIATTR_VRC_CTA_INIT_COUNT
	.align		4
        /*0024*/ 	.byte	0x02, 0x4a
	.zero		1
	.zero		1


	//----- nvinfo : EIATTR_EXIT_INSTR_OFFSETS
	.align		4
        /*0028*/ 	.byte	0x04, 0x1c
        /*002a*/ 	.short	(.L_532 - .L_531)


	//   ....[0]....
.L_531:
        /*002c*/ 	.word	0x00000010


	//----- nvinfo : EIATTR_MAX_THREADS
	.align		4
.L_532:
        /*0030*/ 	.byte	0x04, 0x05
        /*0032*/ 	.short	(.L_534 - .L_533)
.L_533:
        /*0034*/ 	.word	0x00000100
        /*0038*/ 	.word	0x00000001
        /*003c*/ 	.word	0x00000001


	//----- nvinfo : EIATTR_CBANK_PARAM_SIZE
	.align		4
.L_534:
        /*0040*/ 	.byte	0x03, 0x19
        /*0042*/ 	.short	0x0288


	//----- nvinfo : EIATTR_PARAM_CBANK
	.align		4
        /*0044*/ 	.byte	0x04, 0x0a
        /*0046*/ 	.short	(.L_536 - .L_535)
	.align		4
.L_535:
        /*0048*/ 	.word	index@(.nv.constant0._ZN7cutlass13device_kernelIN5flash19enable_sm80_to_sm89INS1_16FlashAttnBwdSm80INS1_25CollectiveMainloopBwdSm80ILi2ELi1EN4cute5tupleIJNS5_1CILi64EEENS7_ILi128EEENS7_ILi96EEEEEENS_10bfloat16_tEfNS_4arch4Sm80ELb1ELb0ELb1ELb0ELb1ELb0ELb0ELb0ELi2ELi2ELi4ELi2ELb1EEENS1_21CollectiveEpilogueBwdISB_SC_SE_Li256ELb0ELb0ELi2EEENS1_25SingleTileBwdLPTSchedulerILb0ELi128ELb1EEEEEEEEEvNT_6ParamsE)
        /*004c*/ 	.short	0x0380
        /*004e*/ 	.short	0x0288


	//----- nvinfo : EIATTR_SW_WAR
	.align		4
.L_536:
        /*0050*/ 	.byte	0x04, 0x36
        /*0052*/ 	.short	(.L_538 - .L_537)
.L_537:
        /*0054*/ 	.word	0x00000008
.L_538:


//--------------------- .nv.info._ZN7cutlass13device_kernelIN5flash19enable_sm80_to_sm89INS1_16FlashAttnBwdSm80INS1_25CollectiveMainloopBwdSm80ILi2ELi1EN4cute5tupleIJNS5_1CILi64EEENS7_ILi128EEENS7_ILi96EEEEEENS_10bfloat16_tEfNS_4arch4Sm80ELb1ELb0ELb1ELb0ELb0ELb0ELb0ELb0ELi2ELi2ELi4ELi2ELb1EEENS1_24CollectiveEpilogueBwdGQAISB_fSE_Li256ELb0ELb0EEENS1_25SingleTileBwdLPTSchedulerILb0ELi128ELb0EEEEEEEEEvNT_6ParamsE --------------------------
	.section	.nv.info._ZN7cutlass13device_kernelIN5flash19enable_sm80_to_sm89INS1_16FlashAttnBwdSm80INS1_25CollectiveMainloopBwdSm80ILi2ELi1EN4cute5tupleIJNS5_1CILi64EEENS7_ILi128EEENS7_ILi96EEEEEENS_10bfloat16_tEfNS_4arch4Sm80ELb1ELb0ELb1ELb0ELb0ELb0ELb0ELb0ELi2ELi2ELi4ELi2ELb1EEENS1_24CollectiveEpilogueBwdGQAISB_fSE_Li256ELb0ELb0EEENS1_25SingleTileBwdLPTSchedulerILb0ELi128ELb0EEEEEEEEEvNT_6ParamsE,"",@"SHT_CUDA_INFO"
	.sectionflags	@""
	.align	4


	//----- nvinfo : EIATTR_CUDA_API_VERSION
	.align		4
        /*0000*/ 	.byte	0x04, 0x37
        /*0002*/ 	.short	(.L_540 - .L_539)
.L_539:
        /*0004*/ 	.word	0x00000082


	//----- nvinfo : EIATTR_KPARAM_INFO
	.align		4
.L_540:
        /*0008*/ 	.byte	0x04, 0x17
        /*000a*/ 	.short	(.L_542 - .L_541)
.L_541:
        /*000c*/ 	.word	0x00000000
        /*0010*/ 	.short	0x0000
        /*0012*/ 	.short	0x0000
        /*0014*/ 	.byte	0x00, 0xf0, 0x41, 0x0a


	//----- nvinfo : EIATTR_SPARSE_MMA_MASK
	.align		4
.L_542:
        /*0018*/ 	.byte	0x03, 0x50
        /*001a*/ 	.short	0x0000


	//----- nvinfo : EIATTR_MAXREG_COUNT
	.align		4
        /*001c*/ 	.byte	0x03, 0x1b
        /*001e*/ 	.short	0x00ff


	//----- nvinfo : EIATTR_MERCURY_ISA_VERSION
	.align		4
        /*0020*/ 	.byte	0x03, 0x5f
        /*0022*/ 	.short	0x0101


	//----- nvinfo : EIATTR_VRC_CTA_INIT_COUNT
	.align		4
        /*0024*/ 	.byte	0x02, 0x4a
	.zero		1
	.zero		1


	//----- nvinfo : EIATTR_EXIT_INSTR_OFFSETS
	.align		4
        /*0028*/ 	.byte	0x04, 0x1c
        /*002a*/ 	.short	(.L_544 - .L_543)


	//   ....[0]....
.L_543:
        /*002c*/ 	.word	0x00000010


	//----- nvinfo : EIATTR_MAX_THREADS
	.align		4
.L_544:
        /*0030*/ 	.byte	0x04, 0x05
        /*0032*/ 	.short	(.L_546 - .L_545)
.L_545:
        /*0034*/ 	.word	0x00000100
        /*0038*/ 	.word	0x00000001
        /*003c*/ 	.word	0x00000001


	//----- nvinfo : EIATTR_CBANK_PARAM_SIZE
	.align		4
.L_546:
        /*0040*/ 	.byte	0x03, 0x19
        /*0042*/ 	.short	0x0290


	//----- nvinfo : EIATTR_PARAM_CBANK
	.align		4
        /*0044*/ 	.byte	0x04, 0x0a
        /*0046*/ 	.short	(.L_548 - .L_547)
	.align		4
.L_547:
        /*0048*/ 	.word	index@(.nv.constant0._ZN7cutlass13device_kernelIN5flash19enable_sm80_to_sm89INS1_16FlashAttnBwdSm80INS1_25CollectiveMainloopBwdSm80ILi2ELi1EN4cute5tupleIJNS5_1CILi64EEENS7_ILi128EEENS7_ILi96EEEEEENS_10bfloat16_tEfNS_4arch4Sm80ELb1ELb0ELb1ELb0ELb0ELb0ELb0ELb0ELi2ELi2ELi4ELi2ELb1EEENS1_24CollectiveEpilogueBwdGQAISB_fSE_Li256ELb0ELb0EEENS1_25SingleTileBwdLPTSchedulerILb0ELi128ELb0EEEEEEEEEvNT_6ParamsE)
        /*004c*/ 	.short	0x0380
        /*004e*/ 	.short	0x0290


	//----- nvinfo : EIATTR_SW_WAR
	.align		4
.L_548:
        /*0050*/ 	.byte	0x04, 0x36
        /*0052*/ 	.short	(.L_550 - .L_549)
.L_549:
        /*0054*/ 	.word	0x00000008
.L_550:


//--------------------- .nv.info._ZN7cutlass13device_kernelIN5flash19enable_sm80_to_sm89INS1_16FlashAttnBwdSm80INS1_25CollectiveMainloopBwdSm80ILi2ELi1EN4cute5tupleIJNS5_1CILi64EEENS7_ILi128EEENS7_ILi96EEEEEENS_10bfloat16_tEfNS_4arch4Sm80ELb1ELb0ELb1ELb0ELb1ELb0ELb0ELb0ELi2ELi2ELi4ELi2ELb1EEENS1_24CollectiveEpilogueBwdGQAISB_fSE_Li256ELb0ELb1EEENS1_25SingleTileBwdLPTSchedulerILb0ELi128ELb1EEEEEEEEEvNT_6ParamsE --------------------------
	.section	.nv.info._ZN7cutlass13device_kernelIN5flash19enable_sm80_to_sm89INS1_16FlashAttnBwdSm80INS1_25CollectiveMainloopBwdSm80ILi2ELi1EN4cute5tupleIJNS5_1CILi64EEENS7_ILi128EEENS7_ILi96EEEEEENS_10bfloat16_tEfNS_4arch4Sm80ELb1ELb0ELb1ELb0ELb1ELb0ELb0ELb0ELi2ELi2ELi4ELi2ELb1EEENS1_24CollectiveEpilogueBwdGQAISB_fSE_Li256ELb0ELb1EEENS1_25SingleTileBwdLPTSchedulerILb0ELi128ELb1EEEEEEEEEvNT_6ParamsE,"",@"SHT_CUDA_INFO"
	.sectionflags	@""
	.align	4


	//----- nvinfo : EIATTR_CUDA_API_VERSION
	.align		4
        /*0000*/ 	.byte	0x04, 0x37
        /*0002*/ 	.short	(.L_552 - .L_551)
.L_551:
        /*0004*/ 	.word	0x00000082


	//----- nvinfo : EIATTR_KPARAM_INFO
	.align		4
.L_552:
        /*0008*/ 	.byte	0x04, 0x17
        /*000a*/ 	.short	(.L_554 - .L_553)
.L_553:
        /*000c*/ 	.word	0x00000000
        /*0010*/ 	.short	0x0000
        /*0012*/ 	.short	0x0000
        /*0014*/ 	.byte	0x00, 0xf0, 0x41, 0x0a


	//----- nvinfo : EIATTR_SPARSE_MMA_MASK
	.align		4
.L_554:
        /*0018*/ 	.byte	0x03, 0x50
        /*001a*/ 	.short	0x0000


	//----- nvinfo : EIATTR_MAXREG_COUNT
	.align		4
        /*001c*/ 	.byte	0x03, 0x1b
        /*001e*/ 	.short	0x00ff


	//----- nvinfo : EIATTR_MERCURY_ISA_VERSION
	.align		4
        /*0020*/ 	.byte	0x03, 0x5f
        /*0022*/ 	.short	0x0101


	//----- nvinfo : EIATTR_VRC_CTA_INIT_COUNT
	.align		4
        /*0024*/ 	.byte	0x02, 0x4a
	.zero		1
	.zero		1


	//----- nvinfo : EIATTR_EXIT_INSTR_OFFSETS
	.align		4
        /*0028*/ 	.byte	0x04, 0x1c
        /*002a*/ 	.short	(.L_556 - .L_555)


	//   ....[0]....
.L_555:
        /*002c*/ 	.word	0x00000010


	//----- nvinfo : EIATTR_MAX_THREADS
	.align		4
.L_556:
        /*0030*/ 	.byte	0x04, 0x05
        /*0032*/ 	.short	(.L_558 - .L_557)
.L_557:
        /*0034*/ 	.word	0x00000100
        /*0038*/ 	.word	0x00000001
        /*003c*/ 	.word	0x00000001


	//----- nvinfo : EIATTR_CBANK_PARAM_SIZE
	.align		4
.L_558:
        /*0040*/ 	.byte	0x03, 0x19
        /*0042*/ 	.short	0x0290


	//----- nvinfo : EIATTR_PARAM_CBANK
	.align		4
        /*0044*/ 	.byte	0x04, 0x0a
        /*0046*/ 	.short	(.L_560 - .L_559)
	.align		4
.L_559:
        /*0048*/ 	.word	index@(.nv.constant0._ZN7cutlass13device_kernelIN5flash19enable_sm80_to_sm89INS1_16FlashAttnBwdSm80INS1_25CollectiveMainloopBwdSm80ILi2ELi1EN4cute5tupleIJNS5_1CILi64EEENS7_ILi128EEENS7_ILi96EEEEEENS_10bfloat16_tEfNS_4arch4Sm80ELb1ELb0ELb1ELb0ELb1ELb0ELb0ELb0ELi2ELi2ELi4ELi2ELb1EEENS1_24CollectiveEpilogueBwdGQAISB_fSE_Li256ELb0ELb1EEENS1_25SingleTileBwdLPTSchedulerILb0ELi128ELb1EEEEEEEEEvNT_6ParamsE)
        /*004c*/ 	.short	0x0380
        /*004e*/ 	.short	0x0290


	//----- nvinfo : EIATTR_SW_WAR
	.align		4
.L_560:
        /*0050*/ 	.byte	0x04, 0x36
        /*0052*/ 	.short	(.L_562 - .L_561)
.L_561:
        /*0054*/ 	.word	0x00000008
.L_562:


//--------------------- .nv.info._ZN7cutlass13device_kernelIN5flash19enable_sm80_to_sm89INS1_16FlashAttnBwdSm80INS1_25CollectiveMainloopBwdSm80ILi2ELi1EN4cute5tupleIJNS5_1CILi64EEENS7_ILi128EEENS7_ILi96EEEEEENS_10bfloat16_tEfNS_4arch4Sm80ELb1ELb0ELb1ELb1ELb0ELb0ELb0ELb0ELi2ELi2ELi4ELi2ELb1EEENS1_21CollectiveEpilogueBwdISB_SC_SE_Li256ELb1ELb0ELi2EEENS1_25SingleTileBwdLPTSchedulerILb1ELi128ELb0EEEEEEEEEvNT_6ParamsE --------------------------
	.section	.nv.info._ZN7cutlass13device_kernelIN5flash19enable_sm80_to_sm89INS1_16FlashAttnBwdSm80INS1_25CollectiveMainloopBwdSm80ILi2ELi1EN4cute5tupleIJNS5_1CILi64EEENS7_ILi128EEENS7_ILi96EEEEEENS_10bfloat16_tEfNS_4arch4Sm80ELb1ELb0ELb1ELb1ELb0ELb0ELb0ELb0ELi2ELi2ELi4ELi2ELb1EEENS1_21CollectiveEpilogueBwdISB_SC_SE_Li256ELb1ELb0ELi2EEENS1_25SingleTileBwdLPTSchedulerILb1ELi128ELb0EEEEEEEEEvNT_6ParamsE,"",@"SHT_CUDA_INFO"
	.sectionflags	@""
	.align	4


	//----- nvinfo : EIATTR_CUDA_API_VERSION
	.align		4
        /*0000*/ 	.byte	0x04, 0x37
        /*0002*/ 	.short	(.L_564 - .L_563)
.L_563:
        /*0004*/ 	.word	0x00000082


	//----- nvinfo : EIATTR_KPARAM_INFO
	.align		4
.L_564:
        /*0008*/ 	.byte	0x04, 0x17
        /*000a*/ 	.short	(.L_566 - .L_565)
.L_565:
        /*000c*/ 	.word	0x00000000
        /*0010*/ 	.short	0x0000
        /*0012*/ 	.short	0x0000
        /*0014*/ 	.byte	0x00, 0xf0, 0x21, 0x0a


	//----- nvinfo : EIATTR_SPARSE_MMA_MASK
	.align		4
.L_566:
        /*0018*/ 	.byte	0x03, 0x50
        /*001a*/ 	.short	0x0000


	//----- nvinfo : EIATTR_MAXREG_COUNT
	.align		4
        /*001c*/ 	.byte	0x03, 0x1b
        /*001e*/ 	.short	0x00ff


	//----- nvinfo : EIATTR_MERCURY_ISA_VERSION
	.align		4
        /*0020*/ 	.byte	0x03, 0x5f
        /*0022*/ 	.short	0x0101


	//----- nvinfo : EIATTR_VRC_CTA_INIT_COUNT
	.align		4
        /*0024*/ 	.byte	0x02, 0x4a
	.zero		1
	.zero		1


	//----- nvinfo : EIATTR_EXIT_INSTR_OFFSETS
	.align		4
        /*0028*/ 	.byte	0x04, 0x1c
        /*002a*/ 	.short	(.L_568 - .L_567)


	//   ....[0]....
.L_567:
        /*002c*/ 	.word	0x00000010


	//----- nvinfo : EIATTR_MAX_THREADS
	.align		4
.L_568:
        /*0030*/ 	.byte	0x04, 0x05
        /*0032*/ 	.short	(.L_570 - .L_569)
.L_569:
        /*0034*/ 	.word	0x00000100
        /*0038*/ 	.word	0x00000001
        /*003c*/ 	.word	0x00000001


	//----- nvinfo : EIATTR_CBANK_PARAM_SIZE
	.align		4
.L_570:
        /*0040*/ 	.byte	0x03, 0x19
        /*0042*/ 	.short	0x0288


	//----- nvinfo : EIATTR_PARAM_CBANK
	.align		4
        /*0044*/ 	.byte	0x04, 0x0a
        /*0046*/ 	.short	(.L_572 - .L_571)
	.align		4
.L_571:
        /*0048*/ 	.word	index@(.nv.constant0._ZN7cutlass13device_kernelIN5flash19enable_sm80_to_sm89INS1_16FlashAttnBwdSm80INS1_25CollectiveMainloopBwdSm80ILi2ELi1EN4cute5tupleIJNS5_1CILi64EEENS7_ILi128EEENS7_ILi96EEEEEENS_10bfloat16_tEfNS_4arch4Sm80ELb1ELb0ELb1ELb1ELb0ELb0ELb0ELb0ELi2ELi2ELi4ELi2ELb1EEENS1_21CollectiveEpilogueBwdISB_SC_SE_Li256ELb1ELb0ELi2EEENS1_25SingleTileBwdLPTSchedulerILb1ELi128ELb0EEEEEEEEEvNT_6ParamsE)
        /*004c*/ 	.short	0x0380
        /*004e*/ 	.short	0x0288


	//----- nvinfo : EIATTR_SW_WAR
	.align		4
.L_572:
        /*0050*/ 	.byte	0x04, 0x36
        /*0052*/ 	.short	(.L_574 - .L_573)
.L_573:
        /*0054*/ 	.word	0x00000008
.L_574:


//--------------------- .nv.info._ZN7cutlass13device_kernelIN5flash19enable_sm80_to_sm89INS1_16FlashAttnBwdSm80INS1_25CollectiveMainloopBwdSm80ILi2ELi1EN4cute5tupleIJNS5_1CILi64EEENS7_ILi128EEENS7_ILi96EEEEEENS_10bfloat16_tEfNS_4arch4Sm80ELb1ELb0ELb1ELb1ELb1ELb0ELb0ELb0ELi2ELi2ELi4ELi2ELb1EEENS1_21CollectiveEpilogueBwdISB_SC_SE_Li256ELb1ELb0ELi2EEENS1_25SingleTileBwdLPTSchedulerILb1ELi128ELb1EEEEEEEEEvNT_6ParamsE --------------------------
	.section	.nv.info._ZN7cutlass13device_kernelIN5flash19enable_sm80_to_sm89INS1_16FlashAttnBwdSm80INS1_25CollectiveMainloopBwdSm80ILi2ELi1EN4cute5tupleIJNS5_1CILi64EEENS7_ILi128EEENS7_ILi96EEEEEENS_10bfloat16_tEfNS_4arch4Sm80ELb1ELb0ELb1ELb1ELb1ELb0ELb0ELb0ELi2ELi2ELi4ELi2ELb1EEENS1_21CollectiveEpilogueBwdISB_SC_SE_Li256ELb1ELb0ELi2EEENS1_25SingleTileBwdLPTSchedulerILb1ELi128ELb1EEEEEEEEEvNT_6ParamsE,"",@"SHT_CUDA_INFO"
	.sectionflags	@""
	.align	4


	//----- nvinfo : EIATTR_CUDA_API_VERSION
	.align		4
        /*0000*/ 	.byte	0x04, 0x37
        /*0002*/ 	.short	(.L_576 - .L_575)
.L_575:
        /*0004*/ 	.word	0x00000082


	//----- nvinfo : EIATTR_KPARAM_INFO
	.align		4
.L_576:
        /*0008*/ 	.byte	0x04, 0x17
        /*000a*/ 	.short	(.L_578 - .L_577)
.L_577:
        /*000c*/ 	.word	0x00000000
        /*0010*/ 	.short	0x0000
        /*0012*/ 	.short	0x0000
        /*0014*/ 	.byte	0x00, 0xf0, 0x21, 0x0a


	//----- nvinfo : EIATTR_SPARSE_MMA_MASK
	.align		4
.L_578:
        /*0018*/ 	.byte	0x03, 0x50
        /*001a*/ 	.short	0x0000


	//----- nvinfo : EIATTR_MAXREG_COUNT
	.align		4
        /*001c*/ 	.byte	0x03, 0x1b
        /*001e*/ 	.short	0x00ff


	//----- nvinfo : EIATTR_MERCURY_ISA_VERSION
	.align		4
        /*0020*/ 	.byte	0x03, 0x5f
        /*0022*/ 	.short	0x0101


	//----- nvinfo : EIATTR_VRC_CTA_INIT_COUNT
	.align		4
        /*0024*/ 	.byte	0x02, 0x4a
	.zero		1
	.zero		1


	//----- nvinfo : EIATTR_EXIT_INSTR_OFFSETS
	.align		4
        /*0028*/ 	.byte	0x04, 0x1c
        /*002a*/ 	.short	(.L_580 - .L_579)


	//   ....[0]....
.L_579:
        /*002c*/ 	.word	0x00000010


	//----- nvinfo : EIATTR_MAX_THREADS
	.align		4
.L_580:
        /*0030*/ 	.byte	0x04, 0x05
        /*0032*/ 	.short	(.L_582 - .L_581)
.L_581:
        /*0034*/ 	.word	0x00000100
        /*0038*/ 	.word	0x00000001
        /*003c*/ 	.word	0x00000001


	//----- nvinfo : EIATTR_CBANK_PARAM_SIZE
	.align		4
.L_582:
        /*0040*/ 	.byte	0x03, 0x19
        /*0042*/ 	.short	0x0288


	//----- nvinfo : EIATTR_PARAM_CBANK
	.align		4
        /*0044*/ 	.byte	0x04, 0x0a
        /*0046*/ 	.short	(.L_584 - .L_583)
	.align		4
.L_583:
        /*0048*/ 	.word	index@(.nv.constant0._ZN7cutlass13device_kernelIN5flash19enable_sm80_to_sm89INS1_16FlashAttnBwdSm80INS1_25CollectiveMainloopBwdSm80ILi2ELi1EN4cute5tupleIJNS5_1CILi64EEENS7_ILi128EEENS7_ILi96EEEEEENS_10bfloat16_tEfNS_4arch4Sm80ELb1ELb0ELb1ELb1ELb1ELb0ELb0ELb0ELi2ELi2ELi4ELi2ELb1EEENS1_21CollectiveEpilogueBwdISB_SC_SE_Li256ELb1ELb0ELi2EEENS1_25SingleTileBwdLPTSchedulerILb1ELi128ELb1EEEEEEEEEvNT_6ParamsE)
        /*004c*/ 	.short	0x0380
        /*004e*/ 	.short	0x0288


	//----- nvinfo : EIATTR_SW_WAR
	.align		4
.L_584:
        /*0050*/ 	.byte	0x04, 0x36
        /*0052*/ 	.short	(.L_586 - .L_585)
.L_585:
        /*0054*/ 	.word	0x00000008
.L_586:


//--------------------- .nv.info._ZN7cutlass13device_kernelIN5flash19enable_sm80_to_sm89INS1_16FlashAttnBwdSm80INS1_25CollectiveMainloopBwdSm80ILi2ELi1EN4cute5tupleIJNS5_1CILi64EEENS7_ILi128EEENS7_ILi96EEEEEENS_10bfloat16_tEfNS_4arch4Sm80ELb1ELb0ELb1ELb1ELb0ELb0ELb0ELb0ELi2ELi2ELi4ELi2ELb1EEENS1_24CollectiveEpilogueBwdGQAISB_fSE_Li256ELb1ELb0EEENS1_25SingleTileBwdLPTSchedulerILb1ELi128ELb0EEEEEEEEEvNT_6ParamsE --------------------------
	.section	.nv.info._ZN7cutlass13device_kernelIN5flash19enable_sm80_to_sm89INS1_16FlashAttnBwdSm80INS1_25CollectiveMainloopBwdSm80ILi2ELi1EN4cute5tupleIJNS5_1CILi64EEENS7_ILi128EEENS7_ILi96EEEEEENS_10bfloat16_tEfNS_4arch4Sm80ELb1ELb0ELb1ELb1ELb0ELb0ELb0ELb0ELi2ELi2ELi4ELi2ELb1EEENS1_24CollectiveEpilogueBwdGQAISB_fSE_Li256ELb1ELb0EEENS1_25SingleTileBwdLPTSchedulerILb1ELi128ELb0EEEEEEEEEvNT_6ParamsE,"",@"SHT_CUDA_INFO"
	.sectionflags	@""
	.align	4


	//----- nvinfo : EIATTR_CUDA_API_VERSION
	.align		4
        /*0000*/ 	.byte	0x04, 0x37
        /*0002*/ 	.short	(.L_588 - .L_587)
.L_587:
        /*0004*/ 	.word	0x00000082


	//----- nvinfo : EIATTR_KPARAM_INFO
	.align		4
.L_588:
        /*0008*/ 	.byte	0x04, 0x17
        /*000a*/ 	.short	(.L_590 - .L_589)
.L_589:
        /*000c*/ 	.word	0x00000000
        /*0010*/ 	.short	0x0000
        /*0012*/ 	.short	0x0000
        /*0014*/ 	.byte	0x00, 0xf0, 0x41, 0x0a


	//----- nvinfo : EIATTR_SPARSE_MMA_MASK
	.align		4
.L_590:
        /*0018*/ 	.byte	0x03, 0x50
        /*001a*/ 	.short	0x0000


	//----- nvinfo : EIATTR_MAXREG_COUNT
	.align		4
        /*001c*/ 	.byte	0x03, 0x1b
        /*001e*/ 	.short	0x00ff


	//----- nvinfo : EIATTR_MERCURY_ISA_VERSION
	.align		4
        /*0020*/ 	.byte	0x03, 0x5f
        /*0022*/ 	.short	0x0101


	//----- nvinfo : EIATTR_VRC_CTA_INIT_COUNT
	.align		4
        /*0024*/ 	.byte	0x02, 0x4a
	.zero		1
	.zero		1


	//----- nvinfo : EIATTR_EXIT_INSTR_OFFSETS
	.align		4
        /*0028*/ 	.byte	0x04, 0x1c
        /*002a*/ 	.short	(.L_592 - .L_591)


	//   ....[0]....
.L_591:
        /*002c*/ 	.word	0x00000010


	//----- nvinfo : EIATTR_MAX_THREADS
	.align		4
.L_592:
        /*0030*/ 	.byte	0x04, 0x05
        /*0032*/ 	.short	(.L_594 - .L_593)
.L_593:
        /*0034*/ 	.word	0x00000100
        /*0038*/ 	.word	0x00000001
        /*003c*/ 	.word	0x00000001


	//----- nvinfo : EIATTR_CBANK_PARAM_SIZE
	.align		4
.L_594:
        /*0040*/ 	.byte	0x03, 0x19
        /*0042*/ 	.short	0x0290


	//----- nvinfo : EIATTR_PARAM_CBANK
	.align		4
        /*0044*/ 	.byte	0x04, 0x0a
        /*0046*/ 	.short	(.L_596 - .L_595)
	.align		4
.L_595:
        /*0048*/ 	.word	index@(.nv.constant0._ZN7cutlass13device_kernelIN5flash19enable_sm80_to_sm89INS1_16FlashAttnBwdSm80INS1_25CollectiveMainloopBwdSm80ILi2ELi1EN4cute5tupleIJNS5_1CILi64EEENS7_ILi128EEENS7_ILi96EEEEEENS_10bfloat16_tEfNS_4arch4Sm80ELb1ELb0ELb1ELb1ELb0ELb0ELb0ELb0ELi2ELi2ELi4ELi2ELb1EEENS1_24CollectiveEpilogueBwdGQAISB_fSE_Li256ELb1ELb0EEENS1_25SingleTileBwdLPTSchedulerILb1ELi128ELb0EEEEEEEEEvNT_6ParamsE)
        /*004c*/ 	.short	0x0380
        /*004e*/ 	.short	0x0290


	//----- nvinfo : EIATTR_SW_WAR
	.align		4
.L_596:
        /*0050*/ 	.byte	0x04, 0x36
        /*0052*/ 	.short	(.L_598 - .L_597)
.L_597:
        /*0054*/ 	.word	0x00000008
.L_598:


//--------------------- .nv.info._ZN7cutlass13device_kernelIN5flash19enable_sm80_to_sm89INS1_16FlashAttnBwdSm80INS1_25CollectiveMainloopBwdSm80ILi2ELi1EN4cute5tupleIJNS5_1CILi64EEENS7_ILi128EEENS7_ILi96EEEEEENS_10bfloat16_tEfNS_4arch4Sm80ELb1ELb0ELb1ELb1ELb1ELb0ELb0ELb0ELi2ELi2ELi4ELi2ELb1EEENS1_24CollectiveEpilogueBwdGQAISB_fSE_Li256ELb1ELb1EEENS1_25SingleTileBwdLPTSchedulerILb1ELi128ELb1EEEEEEEEEvNT_6ParamsE --------------------------
	.section	.nv.info._ZN7cutlass13device_kernelIN5flash19enable_sm80_to_sm89INS1_16FlashAttnBwdSm80INS1_25CollectiveMainloopBwdSm80ILi2ELi1EN4cute5tupleIJNS5_1CILi64EEENS7_ILi128EEENS7_ILi96EEEEEENS_10bfloat16_tEfNS_4arch4Sm80ELb1ELb0ELb1ELb1ELb1ELb0ELb0ELb0ELi2ELi2ELi4ELi2ELb1EEENS1_24CollectiveEpilogueBwdGQAISB_fSE_Li256ELb1ELb1EEENS1_25SingleTileBwdLPTSchedulerILb1ELi128ELb1EEEEEEEEEvNT_6ParamsE,"",@"SHT_CUDA_INFO"
	.sectionflags	@""
	.align	4


	//----- nvinfo : EIATTR_CUDA_API_VERSION
	.align		4
        /*0000*/ 	.byte	0x04, 0x37
        /*0002*/ 	.short	(.L_600 - .L_599)
.L_599:
        /*0004*/ 	.word	0x00000082


	//----- nvinfo : EIATTR_KPARAM_INFO
	.align		4
.L_600:
        /*0008*/ 	.byte	0x04, 0x17
        /*000a*/ 	.short	(.L_602 - .L_601)
.L_601:
        /*000c*/ 	.word	0x00000000
        /*0010*/ 	.short	0x0000
        /*0012*/ 	.short	0x0000
        /*0014*/ 	.byte	0x00, 0xf0, 0x41, 0x0a


	//----- nvinfo : EIATTR_SPARSE_MMA_MASK
	.align		4
.L_602:
        /*0018*/ 	.byte	0x03, 0x50
        /*001a*/ 	.short	0x0000


	//----- nvinfo : EIATTR_MAXREG_COUNT
	.align		4
        /*001c*/ 	.byte	0x03, 0x1b
        /*001e*/ 	.short	0x00ff


	//----- nvinfo : EIATTR_MERCURY_ISA_VERSION
	.align		4
        /*0020*/ 	.byte	0x03, 0x5f
        /*0022*/ 	.short	0x0101


	//----- nvinfo : EIATTR_VRC_CTA_INIT_COUNT
	.align		4
        /*0024*/ 	.byte	0x02, 0x4a
	.zero		1
	.zero		1


	//----- nvinfo : EIATTR_EXIT_INSTR_OFFSETS
	.align		4
        /*0028*/ 	.byte	0x04, 0x1c
        /*002a*/ 	.short	(.L_604 - .L_603)


	//   ....[0]....
.L_603:
        /*002c*/ 	.word	0x00000010


	//----- nvinfo : EIATTR_MAX_THREADS
	.align		4
.L_604:
        /*0030*/ 	.byte	0x04, 0x05
        /*0032*/ 	.short	(.L_606 - .L_605)
.L_605:
        /*0034*/ 	.word	0x00000100
        /*0038*/ 	.word	0x00000001
        /*003c*/ 	.word	0x00000001


	//----- nvinfo : EIATTR_CBANK_PARAM_SIZE
	.align		4
.L_606:
        /*0040*/ 	.byte	0x03, 0x19
        /*0042*/ 	.short	0x0290


	//----- nvinfo : EIATTR_PARAM_CBANK
	.align		4
        /*0044*/ 	.byte	0x04, 0x0a
        /*0046*/ 	.short	(.L_608 - .L_607)
	.align		4
.L_607:
        /*0048*/ 	.word	index@(.nv.constant0._ZN7cutlass13device_kernelIN5flash19enable_sm80_to_sm89INS1_16FlashAttnBwdSm80INS1_25CollectiveMainloopBwdSm80ILi2ELi1EN4cute5tupleIJNS5_1CILi64EEENS7_ILi128EEENS7_ILi96EEEEEENS_10bfloat16_tEfNS_4arch4Sm80ELb1ELb0ELb1ELb1ELb1ELb0ELb0ELb0ELi2ELi2ELi4ELi2ELb1EEENS1_24CollectiveEpilogueBwdGQAISB_fSE_Li256ELb1ELb1EEENS1_25SingleTileBwdLPTSchedulerILb1ELi128ELb1EEEEEEEEEvNT_6ParamsE)
        /*004c*/ 	.short	0x0380
        /*004e*/ 	.short	0x0290


	//----- nvinfo : EIATTR_SW_WAR
	.align		4
.L_608:
        /*0050*/ 	.byte	0x04, 0x36
        /*0052*/ 	.short	(.L_610 - .L_609)
.L_609:
        /*0054*/ 	.word	0x00000008
.L_610:


//--------------------- .nv.info._ZN7cutlass13device_kernelIN5flash19enable_sm80_to_sm89INS1_16FlashAttnBwdSm80INS1_25CollectiveMainloopBwdSm80ILi2ELi2EN4cute5tupleIJNS5_1CILi64EEENS7_ILi128EEENS7_ILi96EEEEEENS_10bfloat16_tEfNS_4arch4Sm80ELb0ELb0ELb1ELb0ELb0ELb0ELb0ELb0ELi2ELi2ELi4ELi2ELb0EEENS1_21CollectiveEpilogueBwdISB_SC_SE_Li256ELb0ELb0ELi2EEENS1_19SingleTileSchedulerILb0ELb0ELb0ELi128EEEEEEEEEvNT_6ParamsE --------------------------
	.section	.nv.info._ZN7cutlass13device_kernelIN5flash19enable_sm80_to_sm89INS1_16FlashAttnBwdSm80INS1_25CollectiveMainloopBwdSm80ILi2ELi2EN4cute5tupleIJNS5_1CILi64EEENS7_ILi128EEENS7_ILi96EEEEEENS_10bfloat16_tEfNS_4arch4Sm80ELb0ELb0ELb1ELb0ELb0ELb0ELb0ELb0ELi2ELi2ELi4ELi2ELb0EEENS1_21CollectiveEpilogueBwdISB_SC_SE_Li256ELb0ELb0ELi2EEENS1_19SingleTileSchedulerILb0ELb0ELb0ELi128EEEEEEEEEvNT_6ParamsE,"",@"SHT_CUDA_INFO"
	.sectionflags	@""
	.align	4


	//----- nvinfo : EIATTR_CUDA_API_VERSION
	.align		4
        /*0000*/ 	.byte	0x04, 0x37
        /*0002*/ 	.short	(.L_612 - .L_611)
.L_611:
        /*0004*/ 	.word	0x00000082


	//----- nvinfo : EIATTR_KPARAM_INFO
	.align		4
.L_612:
        /*0008*/ 	.byte	0x04, 0x17
        /*000a*/ 	.short	(.L_614 - .L_613)
.L_613:
        /*000c*/ 	.word	0x00000000
        /*0010*/ 	.short	0x0000
        /*0012*/ 	.short	0x0000
        /*0014*/ 	.byte	0x00, 0xf0, 0xc1, 0x09


	//----- nvinfo : EIATTR_SPARSE_MMA_MASK
	.align		4
.L_614:
        /*0018*/ 	.byte	0x03, 0x50
        /*001a*/ 	.short	0x0000


	//----- nvinfo : EIATTR_MAXREG_COUNT
	.align		4
        /*001c*/ 	.byte	0x03, 0x1b
        /*001e*/ 	.short	0x00ff


	//----- nvinfo : EIATTR_MERCURY_ISA_VERSION
	.align		4
        /*0020*/ 	.byte	0x03, 0x5f
        /*0022*/ 	.short	0x0101


	//----- nvinfo : EIATTR_VRC_CTA_INIT_COUNT
	.align		4
        /*0024*/ 	.byte	0x02, 0x4a
	.zero		1
	.zero		1


	//----- nvinfo : EIATTR_EXIT_INSTR_OFFSETS
	.align		4
        /*0028*/ 	.byte	0x04, 0x1c
        /*002a*/ 	.short	(.L_616 - .L_615)


	//   ....[0]....
.L_615:
        /*002c*/ 	.word	0x00000010


	//----- nvinfo : EIATTR_MAX_THREADS
	.align		4
.L_616:
        /*0030*/ 	.byte	0x04, 0x05
        /*0032*/ 	.short	(.L_618 - .L_617)
.L_617:
        /*0034*/ 	.word	0x00000100
        /*0038*/ 	.word	0x00000001
        /*003c*/ 	.word	0x00000001


	//----- nvinfo : EIATTR_CBANK_PARAM_SIZE
	.align		4
.L_618:
        /*0040*/ 	.byte	0x03, 0x19
        /*0042*/ 	.short	0x0270


	//----- nvinfo : EIATTR_PARAM_CBANK
	.align		4
        /*0044*/ 	.byte	0x04, 0x0a
        /*0046*/ 	.short	(.L_620 - .L_619)
	.align		4
.L_619:
        /*0048*/ 	.word	index@(.nv.constant0._ZN7cutlass13device_kernelIN5flash19enable_sm80_to_sm89INS1_16FlashAttnBwdSm80INS1_25CollectiveMainloopBwdSm80ILi2ELi2EN4cute5tupleIJNS5_1CILi64EEENS7_ILi128EEENS7_ILi96EEEEEENS_10bfloat16_tEfNS_4arch4Sm80ELb0ELb0ELb1ELb0ELb0ELb0ELb0ELb0ELi2ELi2ELi4ELi2ELb0EEENS1_21CollectiveEpilogueBwdISB_SC_SE_Li256ELb0ELb0ELi2EEENS1_19SingleTileSchedulerILb0ELb0ELb0ELi128EEEEEEEEEvNT_6ParamsE)
        /*004c*/ 	.short	0x0380
        /*004e*/ 	.short	0x0270


	//----- nvinfo : EIATTR_SW_WAR
	.align		4
.L_620:
        /*0050*/ 	.byte	0x04, 0x36
        /*0052*/ 	.short	(.L_622 - .L_621)
.L_621:
        /*0054*/ 	.word	0x00000008
.L_622:


//--------------------- .nv.info._ZN7cutlass13device_kernelIN5flash19enable_sm80_to_sm89INS1_16FlashAttnBwdSm80INS1_25CollectiveMainloopBwdSm80ILi2ELi2EN4cute5tupleIJNS5_1CILi64EEENS7_ILi128EEENS7_ILi96EEEEEENS_10bfloat16_tEfNS_4arch4Sm80ELb0ELb0ELb1ELb0ELb1ELb0ELb0ELb0ELi2ELi2ELi4ELi2ELb0EEENS1_21CollectiveEpilogueBwdISB_SC_SE_Li256ELb0ELb0ELi2EEENS1_19SingleTileSchedulerILb0ELb0ELb0ELi128EEEEEEEEEvNT_6ParamsE --------------------------
	.section	.nv.info._ZN7cutlass13device_kernelIN5flash19enable_sm80_to_sm89INS1_16FlashAttnBwdSm80INS1_25CollectiveMainloopBwdSm80ILi2ELi2EN4cute5tupleIJNS5_1CILi64EEENS7_ILi128EEENS7_ILi96EEEEEENS_10bfloat16_tEfNS_4arch4Sm80ELb0ELb0ELb1ELb0ELb1ELb0ELb0ELb0ELi2ELi2ELi4ELi2ELb0EEENS1_21CollectiveEpilogueBwdISB_SC_SE_Li256ELb0ELb0ELi2EEENS1_19SingleTileSchedulerILb0ELb0ELb0ELi128EEEEEEEEEvNT_6ParamsE,"",@"SHT_CUDA_INFO"
	.sectionflags	@""
	.align	4


	//----- nvinfo : EIATTR_CUDA_API_VERSION
	.align		4
        /*0000*/ 	.byte	0x04, 0x37
        /*0002*/ 	.short	(.L_624 - .L_623)
.L_623:
        /*0004*/ 	.word	0x00000082


	//----- nvinfo : EIATTR_KPARAM_INFO
	.align		4
.L_624:
        /*0008*/ 	.byte	0x04, 0x17
        /*000a*/ 	.short	(.L_626 - .L_625)
.L_625:
        /*000c*/ 	.word	0x00000000
        /*0010*/ 	.short	0x0000
        /*0012*/ 	.short	0x0000
        /*0014*/ 	.byte	0x00, 0xf0, 0xc1, 0x09


	//----- nvinfo : EIATTR_SPARSE_MMA_MASK
	.align		4
.L_626:
        /*0018*/ 	.byte	0x03, 0x50
        /*001a*/ 	.short	0x0000


	//----- nvinfo : EIATTR_MAXREG_COUNT
	.align		4
        /*001c*/ 	.byte	0x03, 0x1b
        /*001e*/ 	.short	0x00ff


	//----- nvinfo : EIATTR_MERCURY_ISA_VERSION
	.align		4
        /*0020*/ 	.byte	0x03, 0x5f
        /*0022*/ 	.short	0x0101


	//----- nvinfo : EIATTR_VRC_CTA_INIT_COUNT
	.align		4
        /*0024*/ 	.byte	0x02, 0x4a
	.zero		1
	.zero		1


	//----- nvinfo : EIATTR_EXIT_INSTR_OFFSETS
	.align		4
        /*0028*/ 	.byte	0x04, 0x1c
        /*002a*/ 	.short	(.L_628 - .L_627)


	//   ....[0]....
.L_627:
        /*002c*/ 	.word	0x00000010


	//----- nvinfo : EIATTR_MAX_THREADS
	.align		4
.L_628:
        /*0030*/ 	.byte	0x04, 0x05
        /*0032*/ 	.short	(.L_630 - .L_629)
.L_629:
        /*0034*/ 	.word	0x00000100
        /*0038*/ 	.word	0x00000001
        /*003c*/ 	.word	0x00000001


	//----- nvinfo : EIATTR_CBANK_PARAM_SIZE
	.align		4
.L_630:
        /*0040*/ 	.byte	0x03, 0x19
        /*0042*/ 	.short	0x0270


	//----- nvinfo : EIATTR_PARAM_CBANK
	.align		4
        /*0044*/ 	.byte	0x04, 0x0a
        /*0046*/ 	.short	(.L_632 - .L_631)
	.align		4
.L_631:
        /*0048*/ 	.word	index@(.nv.constant0._ZN7cutlass13device_kernelIN5flash19enable_sm80_to_sm89INS1_16FlashAttnBwdSm80INS1_25CollectiveMainloopBwdSm80ILi2ELi2EN4cute5tupleIJNS5_1CILi64EEENS7_ILi128EEENS7_ILi96EEEEEENS_10bfloat16_tEfNS_4arch4Sm80ELb0ELb0ELb1ELb0ELb1ELb0ELb0ELb0ELi2ELi2ELi4ELi2ELb0EEENS1_21CollectiveEpilogueBwdISB_SC_SE_Li256ELb0ELb0ELi2EEENS1_19SingleTileSchedulerILb0ELb0ELb0ELi128EEEEEEEEEvNT_6ParamsE)
        /*004c*/ 	.short	0x0380
        /*004e*/ 	.short	0x0270


	//----- nvinfo : EIATTR_SW_WAR
	.align		4
.L_632:
        /*0050*/ 	.byte	0x04, 0x36
        /*0052*/ 	.short	(.L_634 - .L_633)
.L_633:
        /*0054*/ 	.word	0x00000008
.L_634:


//--------------------- .nv.info._ZN7cutlass13device_kernelIN5flash19enable_sm80_to_sm89INS1_16FlashAttnBwdSm80INS1_25CollectiveMainloopBwdSm80ILi2ELi2EN4cute5tupleIJNS5_1CILi64EEENS7_ILi128EEENS7_ILi96EEEEEENS_10bfloat16_tEfNS_4arch4Sm80ELb0ELb0ELb1ELb0ELb0ELb0ELb0ELb0ELi2ELi2ELi4ELi2ELb0EEENS1_24CollectiveEpilogueBwdGQAISB_fSE_Li256ELb0ELb0EEENS1_19SingleTileSchedulerILb0ELb0ELb0ELi128EEEEEEEEEvNT_6ParamsE --------------------------
	.section	.nv.info._ZN7cutlass13device_kernelIN5flash19enable_sm80_to_sm89INS1_16FlashAttnBwdSm80INS1_25CollectiveMainloopBwdSm80ILi2ELi2EN4cute5tupleIJNS5_1CILi64EEENS7_ILi128EEENS7_ILi96EEEEEENS_10bfloat16_tEfNS_4arch4Sm80ELb0ELb0ELb1ELb0ELb0ELb0ELb0ELb0ELi2ELi2ELi4ELi2ELb0EEENS1_24CollectiveEpilogueBwdGQAISB_fSE_Li256ELb0ELb0EEENS1_19SingleTileSchedulerILb0ELb0ELb0ELi128EEEEEEEEEvNT_6ParamsE,"",@"SHT_CUDA_INFO"
	.sectionflags	@""
	.align	4


	//----- nvinfo : EIATTR_CUDA_API_VERSION
	.align		4
        /*0000*/ 	.byte	0x04, 0x37
        /*0002*/ 	.short	(.L_636 - .L_635)
.L_635:
        /*0004*/ 	.word	0x00000082


	//----- nvinfo : EIATTR_KPARAM_INFO
	.align		4
.L_636:
        /*0008*/ 	.byte	0x04, 0x17
        /*000a*/ 	.short	(.L_638 - .L_637)
.L_637:
        /*000c*/ 	.word	0x00000000
        /*0010*/ 	.short	0x0000
        /*0012*/ 	.short	0x0000
        /*0014*/ 	.byte	0x00, 0xf0, 0xe1, 0x09


	//----- nvinfo : EIATTR_SPARSE_MMA_MASK
	.align		4
.L_638:
        /*0018*/ 	.byte	0x03, 0x50
        /*001a*/ 	.short	0x0000


	//----- nvinfo : EIATTR_MAXREG_COUNT
	.align		4
        /*001c*/ 	.byte	0x03, 0x1b
        /*001e*/ 	.short	0x00ff


	//----- nvinfo : EIATTR_MERCURY_ISA_VERSION
	.align		4
        /*0020*/ 	.byte	0x03, 0x5f
        /*0022*/ 	.short	0x0101


	//----- nvinfo : EIATTR_VRC_CTA_INIT_COUNT
	.align		4
        /*0024*/ 	.byte	0x02, 0x4a
	.zero		1
	.zero		1


	//----- nvinfo : EIATTR_EXIT_INSTR_OFFSETS
	.align		4
        /*0028*/ 	.byte	0x04, 0x1c
        /*002a*/ 	.short	(.L_640 - .L_639)


	//   ....[0]....
.L_639:
        /*002c*/ 	.word	0x00000010


	//----- nvinfo : EIATTR_MAX_THREADS
	.align		4
.L_640:
        /*0030*/ 	.byte	0x04, 0x05
        /*0032*/ 	.short	(.L_642 - .L_641)
.L_641:
        /*0034*/ 	.word	0x00000100
        /*0038*/ 	.word	0x00000001
        /*003c*/ 	.word	0x00000001


	//----- nvinfo : EIATTR_CBANK_PARAM_SIZE
	.align		4
.L_642:
        /*0040*/ 	.byte	0x03, 0x19
        /*0042*/ 	.short	0x0278


	//----- nvinfo : EIATTR_PARAM_CBANK
	.align		4
        /*0044*/ 	.byte	0x04, 0x0a
        /*0046*/ 	.short	(.L_644 - .L_643)
	.align		4
.L_643:
        /*0048*/ 	.word	index@(.nv.constant0._ZN7cutlass13device_kernelIN5flash19enable_sm80_to_sm89INS1_16FlashAttnBwdSm80INS1_25CollectiveMainloopBwdSm80ILi2ELi2EN4cute5tupleIJNS5_1CILi64EEENS7_ILi128EEENS7_ILi96EEEEEENS_10bfloat16_tEfNS_4arch4Sm80ELb0ELb0ELb1ELb0ELb0ELb0ELb0ELb0ELi2ELi2ELi4ELi2ELb0EEENS1_24CollectiveEpilogueBwdGQAISB_fSE_Li256ELb0ELb0EEENS1_19SingleTileSchedulerILb0ELb0ELb0ELi128EEEEEEEEEvNT_6ParamsE)
        /*004c*/ 	.short	0x0380
        /*004e*/ 	.short	0x0278


	//----- nvinfo : EIATTR_SW_WAR
	.align		4
.L_644:
        /*0050*/ 	.byte	0x04, 0x36
        /*0052*/ 	.short	(.L_646 - .L_645)
.L_645:
        /*0054*/ 	.word	0x00000008
.L_646:


//--------------------- .nv.info._ZN7cutlass13device_kernelIN5flash19enable_sm80_to_sm89INS1_16FlashAttnBwdSm80INS1_25CollectiveMainloopBwdSm80ILi2ELi2EN4cute5tupleIJNS5_1CILi64EEENS7_ILi128EEENS7_ILi96EEEEEENS_10bfloat16_tEfNS_4arch4Sm80ELb0ELb0ELb1ELb0ELb1ELb0ELb0ELb0ELi2ELi2ELi4ELi2ELb0EEENS1_24CollectiveEpilogueBwdGQAISB_fSE_Li256ELb0ELb1EEENS1_19SingleTileSchedulerILb0ELb0ELb0ELi128EEEEEEEEEvNT_6ParamsE --------------------------
	.section	.nv.info._ZN7cutlass13device_kernelIN5flash19enable_sm80_to_sm89INS1_16FlashAttnBwdSm80INS1_25CollectiveMainloopBwdSm80ILi2ELi2EN4cute5tupleIJNS5_1CILi64EEENS7_ILi128EEENS7_ILi96EEEEEENS_10bfloat16_tEfNS_4arch4Sm80ELb0ELb0ELb1ELb0ELb1ELb0ELb0ELb0ELi2ELi2ELi4ELi2ELb0EEENS1_24CollectiveEpilogueBwdGQAISB_fSE_Li256ELb0ELb1EEENS1_19SingleTileSchedulerILb0ELb0ELb0ELi128EEEEEEEEEvNT_6ParamsE,"",@"SHT_CUDA_INFO"
	.sectionflags	@""
	.align	4


	//----- nvinfo : EIATTR_CUDA_API_VERSION
	.align		4
        /*0000*/ 	.byte	0x04, 0x37
        /*0002*/ 	.short	(.L_648 - .L_647)
.L_647:
        /*0004*/ 	.word	0x00000082


	//----- nvinfo : EIATTR_KPARAM_INFO
	.align		4
.L_648:
        /*0008*/ 	.byte	0x04, 0x17
        /*000a*/ 	.short	(.L_650 - .L_649)
.L_649:
        /*000c*/ 	.word	0x00000000
        /*0010*/ 	.short	0x0000
        /*0012*/ 	.short	0x0000
        /*0014*/ 	.byte	0x00, 0xf0, 0xe1, 0x09


	//----- nvinfo : EIATTR_SPARSE_MMA_MASK
	.align		4
.L_650:
        /*0018*/ 	.byte	0x03, 0x50
        /*001a*/ 	.short	0x0000


	//----- nvinfo : EIATTR_MAXREG_COUNT
	.align		4
        /*001c*/ 	.byte	0x03, 0x1b
        /*001e*/ 	.short	0x00ff


	//----- nvinfo : EIATTR_MERCURY_ISA_VERSION
	.align		4
        /*0020*/ 	.byte	0x03, 0x5f
        /*0022*/ 	.short	0x0101


	//----- nvinfo : EIATTR_VRC_CTA_INIT_COUNT
	.align		4
        /*0024*/ 	.byte	0x02, 0x4a
	.zero		1
	.zero		1


	//----- nvinfo : EIATTR_EXIT_INSTR_OFFSETS
	.align		4
        /*0028*/ 	.byte	0x04, 0x1c
        /*002a*/ 	.short	(.L_652 - .L_651)


	//   ....[0]....
.L_651:
        /*002c*/ 	.word	0x00000010


	//----- nvinfo : EIATTR_MAX_THREADS
	.align		4
.L_652:
        /*0030*/ 	.byte	0x04, 0x05
        /*0032*/ 	.short	(.L_654 - .L_653)
.L_653:
        /*0034*/ 	.word	0x00000100
        /*0038*/ 	.word	0x00000001
        /*003c*/ 	.word	0x00000001


	//----- nvinfo : EIATTR_CBANK_PARAM_SIZE
	.align		4
.L_654:
        /*0040*/ 	.byte	0x03, 0x19
        /*0042*/ 	.short	0x0278


	//----- nvinfo : EIATTR_PARAM_CBANK
	.align		4
        /*0044*/ 	.byte	0x04, 0x0a
        /*0046*/ 	.short	(.L_656 - .L_655)
	.align		4
.L_655:
        /*0048*/ 	.word	index@(.nv.constant0._ZN7cutlass13device_kernelIN5flash19enable_sm80_to_sm89INS1_16FlashAttnBwdSm80INS1_25CollectiveMainloopBwdSm80ILi2ELi2EN4cute5tupleIJNS5_1CILi64EEENS7_ILi128EEENS7_ILi96EEEEEENS_10bfloat16_tEfNS_4arch4Sm80ELb0ELb0ELb1ELb0ELb1ELb0ELb0ELb0ELi2ELi2ELi4ELi2ELb0EEENS1_24CollectiveEpilogueBwdGQAISB_fSE_Li256ELb0ELb1EEENS1_19SingleTileSchedulerILb0ELb0ELb0ELi128EEEEEEEEEvNT_6ParamsE)
        /*004c*/ 	.short	0x0380
        /*004e*/ 	.short	0x0278


	//----- nvinfo : EIATTR_SW_WAR
	.align		4
.L_656:
        /*0050*/ 	.byte	0x04, 0x36
        /*0052*/ 	.short	(.L_658 - .L_657)
.L_657:
        /*0054*/ 	.word	0x00000008
.L_658:


//--------------------- .nv.info._ZN7cutlass13device_kernelIN5flash19enable_sm80_to_sm89INS1_16FlashAttnBwdSm80INS1_25CollectiveMainloopBwdSm80ILi2ELi2EN4cute5tupleIJNS5_1CILi64EEENS7_ILi128EEENS7_ILi96EEEEEENS_10bfloat16_tEfNS_4arch4Sm80ELb0ELb0ELb1ELb1ELb0ELb0ELb0ELb0ELi2ELi2ELi4ELi2ELb0EEENS1_21CollectiveEpilogueBwdISB_SC_SE_Li256ELb1ELb0ELi2EEENS1_19SingleTileSchedulerILb1ELb0ELb0ELi128EEEEEEEEEvNT_6ParamsE --------------------------
	.section	.nv.info._ZN7cutlass13device_kernelIN5flash19enable_sm80_to_sm89INS1_16FlashAttnBwdSm80INS1_25CollectiveMainloopBwdSm80ILi2ELi2EN4cute5tupleIJNS5_1CILi64EEENS7_ILi128EEENS7_ILi96EEEEEENS_10bfloat16_tEfNS_4arch4Sm80ELb0ELb0ELb1ELb1ELb0ELb0ELb0ELb0ELi2ELi2ELi4ELi2ELb0EEENS1_21CollectiveEpilogueBwdISB_SC_SE_Li256ELb1ELb0ELi2EEENS1_19SingleTileSchedulerILb1ELb0ELb0ELi128EEEEEEEEEvNT_6ParamsE,"",@"SHT_CUDA_INFO"
	.sectionflags	@""
	.align	4


	//----- nvinfo : EIATTR_CUDA_API_VERSION
	.align		4
        /*0000*/ 	.byte	0x04, 0x37
        /*0002*/ 	.short	(.L_660 - .L_659)
.L_659:
        /*0004*/ 	.word	0x00000082


	//----- nvinfo : EIATTR_KPARAM_INFO
	.align		4
.L_660:
        /*0008*/ 	.byte	0x04, 0x17
        /*000a*/ 	.short	(.L_662 - .L_661)
.L_661:
        /*000c*/ 	.word	0x00000000
        /*0010*/ 	.short	0x0000
        /*0012*/ 	.short	0x0000
        /*0014*/ 	.byte	0x00, 0xf0, 0xc1, 0x09


	//----- nvinfo : EIATTR_SPARSE_MMA_MASK
	.align		4
.L_662:
        /*0018*/ 	.byte	0x03, 0x50
        /*001a*/ 	.short	0x0000


	//----- nvinfo : EIATTR_MAXREG_COUNT
	.align		4
        /*001c*/ 	.byte	0x03, 0x1b
        /*001e*/ 	.short	0x00ff


	//----- nvinfo : EIATTR_MERCURY_ISA_VERSION
	.align		4
        /*0020*/ 	.byte	0x03, 0x5f
        /*0022*/ 	.short	0x0101


	//----- nvinfo : EIATTR_VRC_CTA_INIT_COUNT
	.align		4
        /*0024*/ 	.byte	0x02, 0x4a
	.zero		1
	.zero		1


	//----- nvinfo : EIATTR_EXIT_INSTR_OFFSETS
	.align		4
        /*0028*/ 	.byte	0x04, 0x1c
        /*002a*/ 	.short	(.L_664 - .L_663)


	//   ....[0]....
.L_663:
        /*002c*/ 	.word	0x00000010


	//----- nvinfo : EIATTR_MAX_THREADS
	.align		4
.L_664:
        /*0030*/ 	.byte	0x04, 0x05
        /*0032*/ 	.short	(.L_666 - .L_665)
.L_665:
        /*0034*/ 	.word	0x00000100
        /*0038*/ 	.word	0x00000001
        /*003c*/ 	.word	0x00000001


	//----- nvinfo : EIATTR_CBANK_PARAM_SIZE
	.align		4
.L_666:
        /*0040*/ 	.byte	0x03, 0x19
        /*0042*/ 	.short	0x0270


	//----- nvinfo : EIATTR_PARAM_CBANK
	.align		4
        /*0044*/ 	.byte	0x04, 0x0a
        /*0046*/ 	.short	(.L_668 - .L_667)
	.align		4
.L_667:
        /*0048*/ 	.word	index@(.nv.constant0._ZN7cutlass13device_kernelIN5flash19enable_sm80_to_sm89INS1_16FlashAttnBwdSm80INS1_25CollectiveMainloopBwdSm80ILi2ELi2EN4cute5tupleIJNS5_1CILi64EEENS7_ILi128EEENS7_ILi96EEEEEENS_10bfloat16_tEfNS_4arch4Sm80ELb0ELb0ELb1ELb1ELb0ELb0ELb0ELb0ELi2ELi2ELi4ELi2ELb0EEENS1_21CollectiveEpilogueBwdISB_SC_SE_Li256ELb1ELb0ELi2EEENS1_19SingleTileSchedulerILb1ELb0ELb0ELi128EEEEEEEEEvNT_6ParamsE)
        /*004c*/ 	.short	0x0380
        /*004e*/ 	.short	0x0270


	//----- nvinfo : EIATTR_SW_WAR
	.align		4
.L_668:
        /*0050*/ 	.byte	0x04, 0x36
        /*0052*/ 	.short	(.L_670 - .L_669)
.L_669:
        /*0054*/ 	.word	0x00000008
.L_670:


//--------------------- .nv.info._ZN7cutlass13device_kernelIN5flash19enable_sm80_to_sm89INS1_16FlashAttnBwdSm80INS1_25CollectiveMainloopBwdSm80ILi2ELi2EN4cute5tupleIJNS5_1CILi64EEENS7_ILi128EEENS7_ILi96EEEEEENS_10bfloat16_tEfNS_4arch4Sm80ELb0ELb0ELb1ELb1ELb1ELb0ELb0ELb0ELi2ELi2ELi4ELi2ELb0EEENS1_21CollectiveEpilogueBwdISB_SC_SE_Li256ELb1ELb0ELi2EEENS1_19SingleTileSchedulerILb1ELb0ELb0ELi128EEEEEEEEEvNT_6ParamsE --------------------------
	.section	.nv.info._ZN7cutlass13device_kernelIN5flash19enable_sm80_to_sm89INS1_16FlashAttnBwdSm80INS1_25CollectiveMainloopBwdSm80ILi2ELi2EN4cute5tupleIJNS5_1CILi64EEENS7_ILi128EEENS7_ILi96EEEEEENS_10bfloat16_tEfNS_4arch4Sm80ELb0ELb0ELb1ELb1ELb1ELb0ELb0ELb0ELi2ELi2ELi4ELi2ELb0EEENS1_21CollectiveEpilogueBwdISB_SC_SE_Li256ELb1ELb0ELi2EEENS1_19SingleTileSchedulerILb1ELb0ELb0ELi128EEEEEEEEEvNT_6ParamsE,"",@"SHT_CUDA_INFO"
	.sectionflags	@""
	.align	4


	//----- nvinfo : EIATTR_CUDA_API_VERSION
	.align		4
        /*0000*/ 	.byte	0x04, 0x37
        /*0002*/ 	.short	(.L_672 - .L_671)
.L_671:
        /*0004*/ 	.word	0x00000082


	//----- nvinfo : EIATTR_KPARAM_INFO
	.align		4
.L_672:
        /*0008*/ 	.byte	0x04, 0x17
        /*000a*/ 	.short	(.L_674 - .L_673)
.L_673:
        /*000c*/ 	.word	0x00000000
        /*0010*/ 	.short	0x0000
        /*0012*/ 	.short	0x0000
        /*0014*/ 	.byte	0x00, 0xf0, 0xc1, 0x09


	//----- nvinfo : EIATTR_SPARSE_MMA_MASK
	.align		4
.L_674:
        /*0018*/ 	.byte	0x03, 0x50
        /*001a*/ 	.short	0x0000


	//----- nvinfo : EIATTR_MAXREG_COUNT
	.align		4
        /*001c*/ 	.byte	0x03, 0x1b
        /*001e*/ 	.short	0x00ff


	//----- nvinfo : EIATTR_MERCURY_ISA_VERSION
	.align		4
        /*0020*/ 	.byte	0x03, 0x5f
        /*0022*/ 	.short	0x0101


	//----- nvinfo : EIATTR_VRC_CTA_INIT_COUNT
	.align		4
        /*0024*/ 	.byte	0x02, 0x4a
	.zero		1
	.zero		1


	//----- nvinfo : EIATTR_EXIT_INSTR_OFFSETS
	.align		4
        /*0028*/ 	.byte	0x04, 0x1c
        /*002a*/ 	.short	(.L_676 - .L_675)


	//   ....[0]....
.L_675:
        /*002c*/ 	.word	0x00000010


	//----- nvinfo : EIATTR_MAX_THREADS
	.align		4
.L_676:
        /*0030*/ 	.byte	0x04, 0x05
        /*0032*/ 	.short	(.L_678 - .L_677)
.L_677:
        /*0034*/ 	.word	0x00000100
        /*0038*/ 	.word	0x00000001
        /*003c*/ 	.word	0x00000001


	//----- nvinfo : EIATTR_CBANK_PARAM_SIZE
	.align		4
.L_678:
        /*0040*/ 	.byte	0x03, 0x19
        /*0042*/ 	.short	0x0270


	//----- nvinfo : EIATTR_PARAM_CBANK
	.align		4
        /*0044*/ 	.byte	0x04, 0x0a
        /*0046*/ 	.short	(.L_680 - .L_679)
	.align		4
.L_679:
        /*0048*/ 	.word	index@(.nv.constant0._ZN7cutlass13device_kernelIN5flash19enable_sm80_to_sm89INS1_16FlashAttnBwdSm80INS1_25CollectiveMainloopBwdSm80ILi2ELi2EN4cute5tupleIJNS5_1CILi64EEENS7_ILi128EEENS7_ILi96EEEEEENS_10bfloat16_tEfNS_4arch4Sm80ELb0ELb0ELb1ELb1ELb1ELb0ELb0ELb0ELi2ELi2ELi4ELi2ELb0EEENS1_21CollectiveEpilogueBwdISB_SC_SE_Li256ELb1ELb0ELi2EEENS1_19SingleTileSchedulerILb1ELb0ELb0ELi128EEEEEEEEEvNT_6ParamsE)
        /*004c*/ 	.short	0x0380
        /*004e*/ 	.short	0x0270


	//----- nvinfo : EIATTR_SW_WAR
	.align		4
.L_680:
        /*0050*/ 	.byte	0x04, 0x36
        /*0052*/ 	.short	(.L_682 - .L_681)
.L_681:
        /*0054*/ 	.word	0x00000008
.L_682:


//--------------------- .nv.info._ZN7cutlass13device_kernelIN5flash19enable_sm80_to_sm89INS1_16FlashAttnBwdSm80INS1_25CollectiveMainloopBwdSm80ILi2ELi2EN4cute5tupleIJNS5_1CILi64EEENS7_ILi128EEENS7_ILi96EEEEEENS_10bfloat16_tEfNS_4arch4Sm80ELb0ELb0ELb1ELb1ELb0ELb0ELb0ELb0ELi2ELi2ELi4ELi2ELb0EEENS1_24CollectiveEpilogueBwdGQAISB_fSE_Li256ELb1ELb0EEENS1_19SingleTileSchedulerILb1ELb0ELb0ELi128EEEEEEEEEvNT_6ParamsE --------------------------
	.section	.nv.info._ZN7cutlass13device_kernelIN5flash19enable_sm80_to_sm89INS1_16FlashAttnBwdSm80INS1_25CollectiveMainloopBwdSm80ILi2ELi2EN4cute5tupleIJNS5_1CILi64EEENS7_ILi128EEENS7_ILi96EEEEEENS_10bfloat16_tEfNS_4arch4Sm80ELb0ELb0ELb1ELb1ELb0ELb0ELb0ELb0ELi2ELi2ELi4ELi2ELb0EEENS1_24CollectiveEpilogueBwdGQAISB_fSE_Li256ELb1ELb0EEENS1_19SingleTileSchedulerILb1ELb0ELb0ELi128EEEEEEEEEvNT_6ParamsE,"",@"SHT_CUDA_INFO"
	.sectionflags	@""
	.align	4


	//----- nvinfo : EIATTR_CUDA_API_VERSION
	.align		4
        /*0000*/ 	.byte	0x04, 0x37
        /*0002*/ 	.short	(.L_684 - .L_683)
.L_683:
        /*0004*/ 	.word	0x00000082


	//----- nvinfo : EIATTR_KPARAM_INFO
	.align		4
.L_684:
        /*0008*/ 	.byte	0x04, 0x17
        /*000a*/ 	.short	(.L_686 - .L_685)
.L_685:
        /*000c*/ 	.word	0x00000000
        /*0010*/ 	.short	0x0000
        /*0012*/ 	.short	0x0000
        /*0014*/ 	.byte	0x00, 0xf0, 0xe1, 0x09


	//----- nvinfo : EIATTR_SPARSE_MMA_MASK
	.align		4
.L_686:
        /*0018*/ 	.byte	0x03, 0x50
        /*001a*/ 	.short	0x0000


	//----- nvinfo : EIATTR_MAXREG_COUNT
	.align		4
        /*001c*/ 	.byte	0x03, 0x1b
        /*001e*/ 	.short	0x00ff


	//----- nvinfo : EIATTR_MERCURY_ISA_VERSION
	.align		4
        /*0020*/ 	.byte	0x03, 0x5f
        /*0022*/ 	.short	0x0101


	//----- nvinfo : EIATTR_VRC_CTA_INIT_COUNT
	.align		4
        /*0024*/ 	.byte	0x02, 0x4a
	.zero		1
	.zero		1


	//----- nvinfo : EIATTR_EXIT_INSTR_OFFSETS
	.align		4
        /*0028*/ 	.byte	0x04, 0x1c
        /*002a*/ 	.short	(.L_688 - .L_687)


	//   ....[0]....
.L_687:
        /*002c*/ 	.word	0x00000010


	//----- nvinfo : EIATTR_MAX_THREADS
	.align		4
.L_688:
        /*0030*/ 	.byte	0x04, 0x05
        /*0032*/ 	.short	(.L_690 - .L_689)
.L_689:
        /*0034*/ 	.word	0x00000100
        /*0038*/ 	.word	0x00000001
        /*003c*/ 	.word	0x00000001


	//----- nvinfo : EIATTR_CBANK_PARAM_SIZE
	.align		4
.L_690:
        /*0040*/ 	.byte	0x03, 0x19
        /*0042*/ 	.short	0x0278


	//----- nvinfo : EIATTR_PARAM_CBANK
	.align		4
        /*0044*/ 	.byte	0x04, 0x0a
        /*0046*/ 	.short	(.L_692 - .L_691)
	.align		4
.L_691:
        /*0048*/ 	.word	index@(.nv.constant0._ZN7cutlass13device_kernelIN5flash19enable_sm80_to_sm89INS1_16FlashAttnBwdSm80INS1_25CollectiveMainloopBwdSm80ILi2ELi2EN4cute5tupleIJNS5_1CILi64EEENS7_ILi128EEENS7_ILi96EEEEEENS_10bfloat16_tEfNS_4arch4Sm80ELb0ELb0ELb1ELb1ELb0ELb0ELb0ELb0ELi2ELi2ELi4ELi2ELb0EEENS1_24CollectiveEpilogueBwdGQAISB_fSE_Li256ELb1ELb0EEENS1_19SingleTileSchedulerILb1ELb0ELb0ELi128EEEEEEEEEvNT_6ParamsE)
        /*004c*/ 	.short	0x0380
        /*004e*/ 	.short	0x0278


	//----- nvinfo : EIATTR_SW_WAR
	.align		4
.L_692:
        /*0050*/ 	.byte	0x04, 0x36
        /*0052*/ 	.short	(.L_694 - .L_693)
.L_693:
        /*0054*/ 	.word	0x00000008
.L_694:


//--------------------- .nv.info._ZN7cutlass13device_kernelIN5flash19enable_sm80_to_sm89INS1_16FlashAttnBwdSm80INS1_25CollectiveMainloopBwdSm80ILi2ELi2EN4cute5tupleIJNS5_1CILi64EEENS7_ILi128EEENS7_ILi96EEEEEENS_10bfloat16_tEfNS_4arch4Sm80ELb0ELb0ELb1ELb1ELb1ELb0ELb0ELb0ELi2ELi2ELi4ELi2ELb0EEENS1_24CollectiveEpilogueBwdGQAISB_fSE_Li256ELb1ELb1EEENS1_19SingleTileSchedulerILb1ELb0ELb0ELi128EEEEEEEEEvNT_6ParamsE --------------------------
	.section	.nv.info._ZN7cutlass13device_kernelIN5flash19enable_sm80_to_sm89INS1_16FlashAttnBwdSm80INS1_25CollectiveMainloopBwdSm80ILi2ELi2EN4cute5tupleIJNS5_1CILi64EEENS7_ILi128EEENS7_ILi96EEEEEENS_10bfloat16_tEfNS_4arch4Sm80ELb0ELb0ELb1ELb1ELb1ELb0ELb0ELb0ELi2ELi2ELi4ELi2ELb0EEENS1_24CollectiveEpilogueBwdGQAISB_fSE_Li256ELb1ELb1EEENS1_19SingleTileSchedulerILb1ELb0ELb0ELi128EEEEEEEEEvNT_6ParamsE,"",@"SHT_CUDA_INFO"
	.sectionflags	@""
	.align	4


	//----- nvinfo : EIATTR_CUDA_API_VERSION
	.align		4
        /*0000*/ 	.byte	0x04, 0x37
        /*0002*/ 	.short	(.L_696 - .L_695)
.L_695:
        /*0004*/ 	.word	0x00000082


	//----- nvinfo : EIATTR_KPARAM_INFO
	.align		4
.L_696:
        /*0008*/ 	.byte	0x04, 0x17
        /*000a*/ 	.short	(.L_698 - .L_697)
.L_697:
        /*000c*/ 	.word	0x00000000
        /*0010*/ 	.short	0x0000
        /*0012*/ 	.short	0x0000
        /*0014*/ 	.byte	0x00, 0xf0, 0xe1, 0x09


	//----- nvinfo : EIATTR_SPARSE_MMA_MASK
	.align		4
.L_698:
        /*0018*/ 	.byte	0x03, 0x50
        /*001a*/ 	.short	0x0000


	//----- nvinfo : EIATTR_MAXREG_COUNT
	.align		4
        /*001c*/ 	.byte	0x03, 0x1b
        /*001e*/ 	.short	0x00ff


	//----- nvinfo : EIATTR_MERCURY_ISA_VERSION
	.align		4
        /*0020*/ 	.byte	0x03, 0x5f
        /*0022*/ 	.short	0x0101


	//----- nvinfo : EIATTR_VRC_CTA_INIT_COUNT
	.align		4
        /*0024*/ 	.byte	0x02, 0x4a
	.zero		1
	.zero		1


	//----- nvinfo : EIATTR_EXIT_INSTR_OFFSETS
	.align		4
        /*0028*/ 	.byte	0x04, 0x1c
        /*002a*/ 	.short	(.L_700 - .L_699)


	//   ....[0]....
.L_699:
        /*002c*/ 	.word	0x00000010


	//----- nvinfo : EIATTR_MAX_THREADS
	.align		4
.L_700:
        /*0030*/ 	.byte	0x04, 0x05
        /*0032*/ 	.short	(.L_702 - .L_701)
.L_701:
        /*0034*/ 	.word	0x00000100
        /*0038*/ 	.word	0x00000001
        /*003c*/ 	.word	0x00000001


	//----- nvinfo : EIATTR_CBANK_PARAM_SIZE
	.align		4
.L_702:
        /*0040*/ 	.byte	0x03, 0x19
        /*0042*/ 	.short	0x0278


	//----- nvinfo : EIATTR_PARAM_CBANK
	.align		4
        /*0044*/ 	.byte	0x04, 0x0a
        /*0046*/ 	.short	(.L_704 - .L_703)
	.align		4
.L_703:
        /*0048*/ 	.word	index@(.nv.constant0._ZN7cutlass13device_kernelIN5flash19enable_sm80_to_sm89INS1_16FlashAttnBwdSm80INS1_25CollectiveMainloopBwdSm80ILi2ELi2EN4cute5tupleIJNS5_1CILi64EEENS7_ILi128EEENS7_ILi96EEEEEENS_10bfloat16_tEfNS_4arch4Sm80ELb0ELb0ELb1ELb1ELb1ELb0ELb0ELb0ELi2ELi2ELi4ELi2ELb0EEENS1_24CollectiveEpilogueBwdGQAISB_fSE_Li256ELb1ELb1EEENS1_19SingleTileSchedulerILb1ELb0ELb0ELi128EEEEEEEEEvNT_6ParamsE)
        /*004c*/ 	.short	0x0380
        /*004e*/ 	.short	0x0278


	//----- nvinfo : EIATTR_SW_WAR
	.align		4
.L_704:
        /*0050*/ 	.byte	0x04, 0x36
        /*0052*/ 	.short	(.L_706 - .L_705)
.L_705:
        /*0054*/ 	.word	0x00000008
.L_706:


//--------------------- .nv.info._ZN7cutlass13device_kernelIN5flash19enable_sm80_to_sm89INS1_16FlashAttnBwdSm80INS1_25CollectiveMainloopBwdSm80ILi2ELi2EN4cute5tupleIJNS5_1CILi64EEENS7_ILi128EEENS7_ILi96EEEEEENS_10bfloat16_tEfNS_4arch4Sm80ELb0ELb1ELb1ELb0ELb0ELb0ELb0ELb0ELi2ELi2ELi4ELi2ELb0EEENS1_21CollectiveEpilogueBwdISB_SC_SE_Li256ELb0ELb0ELi2EEENS1_19SingleTileSchedulerILb0ELb0ELb0ELi128EEEEEEEEEvNT_6ParamsE --------------------------
	.section	.nv.info._ZN7cutlass13device_kernelIN5flash19enable_sm80_to_sm89INS1_16FlashAttnBwdSm80INS1_25CollectiveMainloopBwdSm80ILi2ELi2EN4cute5tupleIJNS5_1CILi64EEENS7_ILi128EEENS7_ILi96EEEEEENS_10bfloat16_tEfNS_4arch4Sm80ELb0ELb1ELb1ELb0ELb0ELb0ELb0ELb0ELi2ELi2ELi4ELi2ELb0EEENS1_21CollectiveEpilogueBwdISB_SC_SE_Li256ELb0ELb0ELi2EEENS1_19SingleTileSchedulerILb0ELb0ELb0ELi128EEEEEEEEEvNT_6ParamsE,"",@"SHT_CUDA_INFO"
	.sectionflags	@""
	.align	4


	//----- nvinfo : EIATTR_CUDA_API_VERSION
	.align		4
        /*0000*/ 	.byte	0x04, 0x37
        /*0002*/ 	.short	(.L_708 - .L_707)
.L_707:
        /*0004*/ 	.word	0x00000082


	//----- nvinfo : EIATTR_KPARAM_INFO
	.align		4
.L_708:
        /*0008*/ 	.byte	0x04, 0x17
        /*000a*/ 	.short	(.L_710 - .L_709)
.L_709:
        /*000c*/ 	.word	0x00000000
        /*0010*/ 	.short	0x0000
        /*0012*/ 	.short	0x0000
        /*0014*/ 	.byte	0x00, 0xf0, 0xc1, 0x09


	//----- nvinfo : EIATTR_SPARSE_MMA_MASK
	.align		4
.L_710:
        /*0018*/ 	.byte	0x03, 0x50
        /*001a*/ 	.short	0x0000


	//----- nvinfo : EIATTR_MAXREG_COUNT
	.align		4
        /*001c*/ 	.byte	0x03, 0x1b
        /*001e*/ 	.short	0x00ff


	//----- nvinfo : EIATTR_MERCURY_ISA_VERSION
	.align		4
        /*0020*/ 	.byte	0x03, 0x5f
        /*0022*/ 	.short	0x0101


	//----- nvinfo : EIATTR_VRC_CTA_INIT_COUNT
	.align		4
        /*0024*/ 	.byte	0x02, 0x4a
	.zero		1
	.zero		1


	//----- nvinfo : EIATTR_EXIT_INSTR_OFFSETS
	.align		4
        /*0028*/ 	.byte	0x04, 0x1c
        /*002a*/ 	.short	(.L_712 - .L_711)


	//   ....[0]....
.L_711:
        /*002c*/ 	.word	0x00000010


	//----- nvinfo : EIATTR_MAX_THREADS
	.align		4
.L_712:
        /*0030*/ 	.byte	0x04, 0x05
        /*0032*/ 	.short	(.L_714 - .L_713)
.L_713:
        /*0034*/ 	.word	0x00000100
        /*0038*/ 	.word	0x00000001
        /*003c*/ 	.word	0x00000001


	//----- nvinfo : EIATTR_CBANK_PARAM_SIZE
	.align		4
.L_714:
        /*0040*/ 	.byte	0x03, 0x19
        /*0042*/ 	.short	0x0270


	//----- nvinfo : EIATTR_PARAM_CBANK
	.align		4
        /*0044*/ 	.byte	0x04, 0x0a
        /*0046*/ 	.short	(.L_716 - .L_715)
	.align		4
.L_715:
        /*0048*/ 	.word	index@(.nv.constant0._ZN7cutlass13device_kernelIN5flash19enable_sm80_to_sm89INS1_16FlashAttnBwdSm80INS1_25CollectiveMainloopBwdSm80ILi2ELi2EN4cute5tupleIJNS5_1CILi64EEENS7_ILi128EEENS7_ILi96EEEEEENS_10bfloat16_tEfNS_4arch4Sm80ELb0ELb1ELb1ELb0ELb0ELb0ELb0ELb0ELi2ELi2ELi4ELi2ELb0EEENS1_21CollectiveEpilogueBwdISB_SC_SE_Li256ELb0ELb0ELi2EEENS1_19SingleTileSchedulerILb0ELb0ELb0ELi128EEEEEEEEEvNT_6ParamsE)
        /*004c*/ 	.short	0x0380
        /*004e*/ 	.short	0x0270


	//----- nvinfo : EIATTR_SW_WAR
	.align		4
.L_716:
        /*0050*/ 	.byte	0x04, 0x36
        /*0052*/ 	.short	(.L_718 - .L_717)
.L_717:
        /*0054*/ 	.word	0x00000008
.L_718:


//--------------------- .nv.info._ZN7cutlass13device_kernelIN5flash19enable_sm80_to_sm89INS1_16FlashAttnBwdSm80INS1_25CollectiveMainloopBwdSm80ILi2ELi2EN4cute5tupleIJNS5_1CILi64EEENS7_ILi128EEENS7_ILi96EEEEEENS_10bfloat16_tEfNS_4arch4Sm80ELb0ELb1ELb1ELb0ELb1ELb0ELb0ELb0ELi2ELi2ELi4ELi2ELb0EEENS1_21CollectiveEpilogueBwdISB_SC_SE_Li256ELb0ELb0ELi2EEENS1_19SingleTileSchedulerILb0ELb0ELb0ELi128EEEEEEEEEvNT_6ParamsE --------------------------
	.section	.nv.info._ZN7cutlass13device_kernelIN5flash19enable_sm80_to_sm89INS1_16FlashAttnBwdSm80INS1_25CollectiveMainloopBwdSm80ILi2ELi2EN4cute5tupleIJNS5_1CILi64EEENS7_ILi128EEENS7_ILi96EEEEEENS_10bfloat16_tEfNS_4arch4Sm80ELb0ELb1ELb1ELb0ELb1ELb0ELb0ELb0ELi2ELi2ELi4ELi2ELb0EEENS1_21CollectiveEpilogueBwdISB_SC_SE_Li256ELb0ELb0ELi2EEENS1_19SingleTileSchedulerILb0ELb0ELb0ELi128EEEEEEEEEvNT_6ParamsE,"",@"SHT_CUDA_INFO"
	.sectionflags	@""
	.align	4


	//----- nvinfo : EIATTR_CUDA_API_VERSION
	.align		4
        /*0000*/ 	.byte	0x04, 0x37
        /*0002*/ 	.short	(.L_720 - .L_719)
.L_719:
        /*0004*/ 	.word	0x00000082


	//----- nvinfo : EIATTR_KPARAM_INFO
	.align		4
.L_720:
        /*0008*/ 	.byte	0x04, 0x17
        /*000a*/ 	.short	(.L_722 - .L_721)
.L_721:
        /*000c*/ 	.word	0x00000000
        /*0010*/ 	.short	0x0000
        /*0012*/ 	.short	0x0000
        /*0014*/ 	.byte	0x00, 0xf0, 0xc1, 0x09


	//----- nvinfo : EIATTR_SPARSE_MMA_MASK
	.align		4
.L_722:
        /*0018*/ 	.byte	0x03, 0x50
        /*001a*/ 	.short	0x0000


	//----- nvinfo : EIATTR_MAXREG_COUNT
	.align		4
        /*001c*/ 	.byte	0x03, 0x1b
        /*001e*/ 	.short	0x00ff


	//----- nvinfo : EIATTR_MERCURY_ISA_VERSION
	.align		4
        /*0020*/ 	.byte	0x03, 0x5f
        /*0022*/ 	.short	0x0101


	//----- nvinfo : EIATTR_VRC_CTA_INIT_COUNT
	.align		4
        /*0024*/ 	.byte	0x02, 0x4a
	.zero		1
	.zero		1


	//----- nvinfo : EIATTR_EXIT_INSTR_OFFSETS
	.align		4
        /*0028*/ 	.byte	0x04, 0x1c
        /*002a*/ 	.short	(.L_724 - .L_723)


	//   ....[0]....
.L_723:
        /*002c*/ 	.word	0x00000010


	//----- nvinfo : EIATTR_MAX_THREADS
	.align		4
.L_724:
        /*0030*/ 	.byte	0x04, 0x05
        /*0032*/ 	.short	(.L_726 - .L_725)
.L_725:
        /*0034*/ 	.word	0x00000100
        /*0038*/ 	.word	0x00000001
        /*003c*/ 	.word	0x00000001


	//----- nvinfo : EIATTR_CBANK_PARAM_SIZE
	.align		4
.L_726:
        /*0040*/ 	.byte	0x03, 0x19
        /*0042*/ 	.short	0x0270


	//----- nvinfo : EIATTR_PARAM_CBANK
	.align		4
        /*0044*/ 	.byte	0x04, 0x0a
        /*0046*/ 	.short	(.L_728 - .L_727)
	.align		4
.L_727:
        /*0048*/ 	.word	index@(.nv.constant0._ZN7cutlass13device_kernelIN5flash19enable_sm80_to_sm89INS1_16FlashAttnBwdSm80INS1_25CollectiveMainloopBwdSm80ILi2ELi2EN4cute5tupleIJNS5_1CILi64EEENS7_ILi128EEENS7_ILi96EEEEEENS_10bfloat16_tEfNS_4arch4Sm80ELb0ELb1ELb1ELb0ELb1ELb0ELb0ELb0ELi2ELi2ELi4ELi2ELb0EEENS1_21CollectiveEpilogueBwdISB_SC_SE_Li256ELb0ELb0ELi2EEENS1_19SingleTileSchedulerILb0ELb0ELb0ELi128EEEEEEEEEvNT_6ParamsE)
        /*004c*/ 	.short	0x0380
        /*004e*/ 	.short	0x0270


	//----- nvinfo : EIATTR_SW_WAR
	.align		4
.L_728:
        /*0050*/ 	.byte	0x04, 0x36
        /*0052*/ 	.short	(.L_730 - .L_729)
.L_729:
        /*0054*/ 	.word	0x00000008
.L_730:


//--------------------- .nv.info._ZN7cutlass13device_kernelIN5flash19enable_sm80_to_sm89INS1_16FlashAttnBwdSm80INS1_25CollectiveMainloopBwdSm80ILi2ELi2EN4cute5tupleIJNS5_1CILi64EEENS7_ILi128EEENS7_ILi96EEEEEENS_10bfloat16_tEfNS_4arch4Sm80ELb0ELb1ELb1ELb0ELb0ELb0ELb0ELb0ELi2ELi2ELi4ELi2ELb0EEENS1_24CollectiveEpilogueBwdGQAISB_fSE_Li256ELb0ELb0EEENS1_19SingleTileSchedulerILb0ELb0ELb0ELi128EEEEEEEEEvNT_6ParamsE --------------------------
	.section	.nv.info._ZN7cutlass13device_kernelIN5flash19enable_sm80_to_sm89INS1_16FlashAttnBwdSm80INS1_25CollectiveMainloopBwdSm80ILi2ELi2EN4cute5tupleIJNS5_1CILi64EEENS7_ILi128EEENS7_ILi96EEEEEENS_10bfloat16_tEfNS_4arch4Sm80ELb0ELb1ELb1ELb0ELb0ELb0ELb0ELb0ELi2ELi2ELi4ELi2ELb0EEENS1_24CollectiveEpilogueBwdGQAISB_fSE_Li256ELb0ELb0EEENS1_19SingleTileSchedulerILb0ELb0ELb0ELi128EEEEEEEEEvNT_6ParamsE,"",@"SHT_CUDA_INFO"
	.sectionflags	@""
	.align	4


	//----- nvinfo : EIATTR_CUDA_API_VERSION
	.align		4
        /*0000*/ 	.byte	0x04, 0x37
        /*0002*/ 	.short	(.L_732 - .L_731)
.L_731:
        /*0004*/ 	.word	0x00000082


	//----- nvinfo : EIATTR_KPARAM_INFO
	.align		4
.L_732:
        /*0008*/ 	.byte	0x04, 0x17
        /*000a*/ 	.short	(.L_734 - .L_733)
.L_733:
        /*000c*/ 	.word	0x00000000
        /*0010*/ 	.short	0x0000
        /*0012*/ 	.short	0x0000
        /*0014*/ 	.byte	0x00, 0xf0, 0xe1, 0x09


	//----- nvinfo : EIATTR_SPARSE_MMA_MASK
	.align		4
.L_734:
        /*0018*/ 	.byte	0x03, 0x50
        /*001a*/ 	.short	0x0000


	//----- nvinfo : EIATTR_MAXREG_COUNT
	.align		4
        /*001c*/ 	.byte	0x03, 0x1b
        /*001e*/ 	.short	0x00ff


	//----- nvinfo : EIATTR_MERCURY_ISA_VERSION
	.align		4
        /*0020*/ 	.byte	0x03, 0x5f
        /*0022*/ 	.short	0x0101


	//----- nvinfo : EIATTR_VRC_CTA_INIT_COUNT
	.align		4
        /*0024*/ 	.byte	0x02, 0x4a
	.zero		1
	.zero		1


	//----- nvinfo : EIATTR_EXIT_INSTR_OFFSETS
	.align		4
        /*0028*/ 	.byte	0x04, 0x1c
        /*002a*/ 	.short	(.L_736 - .L_735)


	//   ....[0]....
.L_735:
        /*002c*/ 	.word	0x00000010


	//----- nvinfo : EIATTR_MAX_THREADS
	.align		4
.L_736:
        /*0030*/ 	.byte	0x04, 0x05
        /*0032*/ 	.short	(.L_738 - .L_737)
.L_737:
        /*0034*/ 	.word	0x00000100
        /*0038*/ 	.word	0x00000001
        /*003c*/ 	.word	0x00000001


	//----- nvinfo : EIATTR_CBANK_PARAM_SIZE
	.align		4
.L_738:
        /*0040*/ 	.byte	0x03, 0x19
        /*0042*/ 	.short	0x0278


	//----- nvinfo : EIATTR_PARAM_CBANK
	.align		4
        /*0044*/ 	.byte	0x04, 0x0a
        /*0046*/ 	.short	(.L_740 - .L_739)
	.align		4
.L_739:
        /*0048*/ 	.word	index@(.nv.constant0._ZN7cutlass13device_kernelIN5flash19enable_sm80_to_sm89INS1_16FlashAttnBwdSm80INS1_25CollectiveMainloopBwdSm80ILi2ELi2EN4cute5tupleIJNS5_1CILi64EEENS7_ILi128EEENS7_ILi96EEEEEENS_10bfloat16_tEfNS_4arch4Sm80ELb0ELb1ELb1ELb0ELb0ELb0ELb0ELb0ELi2ELi2ELi4ELi2ELb0EEENS1_24CollectiveEpilogueBwdGQAISB_fSE_Li256ELb0ELb0EEENS1_19SingleTileSchedulerILb0ELb0ELb0ELi128EEEEEEEEEvNT_6ParamsE)
        /*004c*/ 	.short	0x0380
        /*004e*/ 	.short	0x0278


	//----- nvinfo : EIATTR_SW_WAR
	.align		4
.L_740:
        /*0050*/ 	.byte	0x04, 0x36
        /*0052*/ 	.short	(.L_742 - .L_741)
.L_741:
        /*0054*/ 	.word	0x00000008
.L_742:


//--------------------- .nv.info._ZN7cutlass13device_kernelIN5flash19enable_sm80_to_sm89INS1_16FlashAttnBwdSm80INS1_25CollectiveMainloopBwdSm80ILi2ELi2EN4cute5tupleIJNS5_1CILi64EEENS7_ILi128EEENS7_ILi96EEEEEENS_10bfloat16_tEfNS_4arch4Sm80ELb0ELb1ELb1ELb0ELb1ELb0ELb0ELb0ELi2ELi2ELi4ELi2ELb0EEENS1_24CollectiveEpilogueBwdGQAISB_fSE_Li256ELb0ELb1EEENS1_19SingleTileSchedulerILb0ELb0ELb0ELi128EEEEEEEEEvNT_6ParamsE --------------------------
	.section	.nv.info._ZN7cutlass13device_kernelIN5flash19enable_sm80_to_sm89INS1_16FlashAttnBwdSm80INS1_25CollectiveMainloopBwdSm80ILi2ELi2EN4cute5tupleIJNS5_1CILi64EEENS7_ILi128EEENS7_ILi96EEEEEENS_10bfloat16_tEfNS_4arch4Sm80ELb0ELb1ELb1ELb0ELb1ELb0ELb0ELb0ELi2ELi2ELi4ELi2ELb0EEENS1_24CollectiveEpilogueBwdGQAISB_fSE_Li256ELb0ELb1EEENS1_19SingleTileSchedulerILb0ELb0ELb0ELi128EEEEEEEEEvNT_6ParamsE,"",@"SHT_CUDA_INFO"
	.sectionflags	@""
	.align	4


	//----- nvinfo : EIATTR_CUDA_API_VERSION
	.align		4
        /*0000*/ 	.byte	0x04, 0x37
        /*0002*/ 	.short	(.L_744 - .L_743)
.L_743:
        /*0004*/ 	.word	0x00000082


	//----- nvinfo : EIATTR_KPARAM_INFO
	.align		4
.L_744:
        /*0008*/ 	.byte	0x04, 0x17
        /*000a*/ 	.short	(.L_746 - .L_745)
.L_745:
        /*000c*/ 	.word	0x00000000
        /*0010*/ 	.short	0x0000
        /*0012*/ 	.short	0x0000
        /*0014*/ 	.byte	0x00, 0xf0, 0xe1, 0x09


	//----- nvinfo : EIATTR_SPARSE_MMA_MASK
	.align		4
.L_746:
        /*0018*/ 	.byte	0x03, 0x50
        /*001a*/ 	.short	0x0000


	//----- nvinfo : EIATTR_MAXREG_COUNT
	.align		4
        /*001c*/ 	.byte	0x03, 0x1b
        /*001e*/ 	.short	0x00ff


	//----- nvinfo : EIATTR_MERCURY_ISA_VERSION
	.align		4
        /*0020*/ 	.byte	0x03, 0x5f
        /*0022*/ 	.short	0x0101


	//----- nvinfo : EIATTR_VRC_CTA_INIT_COUNT
	.align		4
        /*0024*/ 	.byte	0x02, 0x4a
	.zero		1
	.zero		1


	//----- nvinfo : EIATTR_EXIT_INSTR_OFFSETS
	.align		4
        /*0028*/ 	.byte	0x04, 0x1c
        /*002a*/ 	.short	(.L_748 - .L_747)


	//   ....[0]....
.L_747:
        /*002c*/ 	.word	0x00000010


	//----- nvinfo : EIATTR_MAX_THREADS
	.align		4
.L_748:
        /*0030*/ 	.byte	0x04, 0x05
        /*0032*/ 	.short	(.L_750 - .L_749)
.L_749:
        /*0034*/ 	.word	0x00000100
        /*0038*/ 	.word	0x00000001
        /*003c*/ 	.word	0x00000001


	//----- nvinfo : EIATTR_CBANK_PARAM_SIZE
	.align		4
.L_750:
        /*0040*/ 	.byte	0x03, 0x19
        /*0042*/ 	.short	0x0278


	//----- nvinfo : EIATTR_PARAM_CBANK
	.align		4
        /*0044*/ 	.byte	0x04, 0x0a
        /*0046*/ 	.short	(.L_752 - .L_751)
	.align		4
.L_751:
        /*0048*/ 	.word	index@(.nv.constant0._ZN7cutlass13device_kernelIN5flash19enable_sm80_to_sm89INS1_16FlashAttnBwdSm80INS1_25CollectiveMainloopBwdSm80ILi2ELi2EN4cute5tupleIJNS5_1CILi64EEENS7_ILi128EEENS7_ILi96EEEEEENS_10bfloat16_tEfNS_4arch4Sm80ELb0ELb1ELb1ELb0ELb1ELb0ELb0ELb0ELi2ELi2ELi4ELi2ELb0EEENS1_24CollectiveEpilogueBwdGQAISB_fSE_Li256ELb0ELb1EEENS1_19SingleTileSchedulerILb0ELb0ELb0ELi128EEEEEEEEEvNT_6ParamsE)
        /*004c*/ 	.short	0x0380
        /*004e*/ 	.short	0x0278


	//----- nvinfo : EIATTR_SW_WAR
	.align		4
.L_752:
        /*0050*/ 	.byte	0x04, 0x36
        /*0052*/ 	.short	(.L_754 - .L_753)
.L_753:
        /*0054*/ 	.word	0x00000008
.L_754:


//--------------------- .nv.info._ZN7cutlass13device_kernelIN5flash19enable_sm80_to_sm89INS1_16FlashAttnBwdSm80INS1_25CollectiveMainloopBwdSm80ILi2ELi2EN4cute5tupleIJNS5_1CILi64EEENS7_ILi128EEENS7_ILi96EEEEEENS_10bfloat16_tEfNS_4arch4Sm80ELb0ELb1ELb1ELb1ELb0ELb0ELb0ELb0ELi2ELi2ELi4ELi2ELb0EEENS1_21CollectiveEpilogueBwdISB_SC_SE_Li256ELb1ELb0ELi2EEENS1_19SingleTileSchedulerILb1ELb0ELb0ELi128EEEEEEEEEvNT_6ParamsE --------------------------
	.section	.nv.info._ZN7cutlass13device_kernelIN5flash19enable_sm80_to_sm89INS1_16FlashAttnBwdSm80INS1_25CollectiveMainloopBwdSm80ILi2ELi2EN4cute5tupleIJNS5_1CILi64EEENS7_ILi128EEENS7_ILi96EEEEEENS_10bfloat16_tEfNS_4arch4Sm80ELb0ELb1ELb1ELb1ELb0ELb0ELb0ELb0ELi2ELi2ELi4ELi2ELb0EEENS1_21CollectiveEpilogueBwdISB_SC_SE_Li256ELb1ELb0ELi2EEENS1_19SingleTileSchedulerILb1ELb0ELb0ELi128EEEEEEEEEvNT_6ParamsE,"",@"SHT_CUDA_INFO"
	.sectionflags	@""
	.align	4


	//----- nvinfo : EIATTR_CUDA_API_VERSION
	.align		4
        /*0000*/ 	.byte	0x04, 0x37
        /*0002*/ 	.short	(.L_756 - .L_755)
.L_755:
        /*0004*/ 	.word	0x00000082


	//----- nvinfo : EIATTR_KPARAM_INFO
	.align		4
.L_756:
        /*0008*/ 	.byte	0x04, 0x17
        /*000a*/ 	.short	(.L_758 - .L_757)
.L_757:
        /*000c*/ 	.word	0x00000000
        /*0010*/ 	.short	0x0000
        /*0012*/ 	.short	0x0000
        /*0014*/ 	.byte	0x00, 0xf0, 0xc1, 0x09


	//----- nvinfo : EIATTR_SPARSE_MMA_MASK
	.align		4
.L_758:
        /*0018*/ 	.byte	0x03, 0x50
        /*001a*/ 	.short	0x0000


	//----- nvinfo : EIATTR_MAXREG_COUNT
	.align		4
        /*001c*/ 	.byte	0x03, 0x1b
        /*001e*/ 	.short	0x00ff


	//----- nvinfo : EIATTR_MERCURY_ISA_VERSION
	.align		4
        /*0020*/ 	.byte	0x03, 0x5f
        /*0022*/ 	.short	0x0101


	//----- nvinfo : EIATTR_VRC_CTA_INIT_COUNT
	.align		4
        /*0024*/ 	.byte	0x02, 0x4a
	.zero		1
	.zero		1


	//----- nvinfo : EIATTR_EXIT_INSTR_OFFSETS
	.align		4
        /*0028*/ 	.byte	0x04, 0x1c
        /*002a*/ 	.short	(.L_760 - .L_759)


	//   ....[0]....
.L_759:
        /*002c*/ 	.word	0x00000010


	//----- nvinfo : EIATTR_MAX_THREADS
	.align		4
.L_760:
        /*0030*/ 	.byte	0x04, 0x05
        /*0032*/ 	.short	(.L_762 - .L_761)
.L_761:
        /*0034*/ 	.word	0x00000100
        /*0038*/ 	.word	0x00000001
        /*003c*/ 	.word	0x00000001


	//----- nvinfo : EIATTR_CBANK_PARAM_SIZE
	.align		4
.L_762:
        /*0040*/ 	.byte	0x03, 0x19
        /*0042*/ 	.short	0x0270


	//----- nvinfo : EIATTR_PARAM_CBANK
	.align		4
        /*0044*/ 	.byte	0x04, 0x0a
        /*0046*/ 	.short	(.L_764 - .L_763)
	.align		4
.L_763:
        /*0048*/ 	.word	index@(.nv.constant0._ZN7cutlass13device_kernelIN5flash19enable_sm80_to_sm89INS1_16FlashAttnBwdSm80INS1_25CollectiveMainloopBwdSm80ILi2ELi2EN4cute5tupleIJNS5_1CILi64EEENS7_ILi128EEENS7_ILi96EEEEEENS_10bfloat16_tEfNS_4arch4Sm80ELb0ELb1ELb1ELb1ELb0ELb0ELb0ELb0ELi2ELi2ELi4ELi2ELb0EEENS1_21CollectiveEpilogueBwdISB_SC_SE_Li256ELb1ELb0ELi2EEENS1_19SingleTileSchedulerILb1ELb0ELb0ELi128EEEEEEEEEvNT_6ParamsE)
        /*004c*/ 	.short	0x0380
        /*004e*/ 	.short	0x0270


	//----- nvinfo : EIATTR_SW_WAR
	.align		4
.L_764:
        /*0050*/ 	.byte	0x04, 0x36
        /*0052*/ 	.short	(.L_766 - .L_765)
.L_765:
        /*0054*/ 	.word	0x00000008
.L_766:


//--------------------- .nv.info._ZN7cutlass13device_kernelIN5flash19enable_sm80_to_sm89INS1_16FlashAttnBwdSm80INS1_25CollectiveMainloopBwdSm80ILi2ELi2EN4cute5tupleIJNS5_1CILi64EEENS7_ILi128EEENS7_ILi96EEEEEENS_10bfloat16_tEfNS_4arch4Sm80ELb0ELb1ELb1ELb1ELb1ELb0ELb0ELb0ELi2ELi2ELi4ELi2ELb0EEENS1_21CollectiveEpilogueBwdISB_SC_SE_Li256ELb1ELb0ELi2EEENS1_19SingleTileSchedulerILb1ELb0ELb0ELi128EEEEEEEEEvNT_6ParamsE --------------------------
	.section	.nv.info._ZN7cutlass13device_kernelIN5flash19enable_sm80_to_sm89INS1_16FlashAttnBwdSm80INS1_25CollectiveMainloopBwdSm80ILi2ELi2EN4cute5tupleIJNS5_1CILi64EEENS7_ILi128EEENS7_ILi96EEEEEENS_10bfloat16_tEfNS_4arch4Sm80ELb0ELb1ELb1ELb1ELb1ELb0ELb0ELb0ELi2ELi2ELi4ELi2ELb0EEENS1_21CollectiveEpilogueBwdISB_SC_SE_Li256ELb1ELb0ELi2EEENS1_19SingleTileSchedulerILb1ELb0ELb0ELi128EEEEEEEEEvNT_6ParamsE,"",@"SHT_CUDA_INFO"
	.sectionflags	@""
	.align	4


	//----- nvinfo : EIATTR_CUDA_API_VERSION
	.align		4
        /*0000*/ 	.byte	0x04, 0x37
        /*0002*/ 	.short	(.L_768 - .L_767)
.L_767:
        /*0004*/ 	.word	0x00000082


	//----- nvinfo : EIATTR_KPARAM_INFO
	.align		4
.L_768:
        /*0008*/ 	.byte	0x04, 0x17
        /*000a*/ 	.short	(.L_770 - .L_769)
.L_769:
        /*000c*/ 	.word	0x00000000
        /*0010*/ 	.short	0x0000
        /*0012*/ 	.short	0x0000
        /*0014*/ 	.byte	0x00, 0xf0, 0xc1, 0x09


	//----- nvinfo : EIATTR_SPARSE_MMA_MASK
	.align		4
.L_770:
        /*0018*/ 	.byte	0x03, 0x50
        /*001a*/ 	.short	0x0000


	//----- nvinfo : EIATTR_MAXREG_COUNT
	.align		4
        /*001c*/ 	.byte	0x03, 0x1b
        /*001e*/ 	.short	0x00ff


	//----- nvinfo : EIATTR_MERCURY_ISA_VERSION
	.align		4
        /*0020*/ 	.byte	0x03, 0x5f
        /*0022*/ 	.short	0x0101


	//----- nvinfo : EIATTR_VRC_CTA_INIT_COUNT
	.align		4
        /*0024*/ 	.byte	0x02, 0x4a
	.zero		1
	.zero		1


	//----- nvinfo : EIATTR_EXIT_INSTR_OFFSETS
	.align		4
        /*0028*/ 	.byte	0x04, 0x1c
        /*002a*/ 	.short	(.L_772 - .L_771)


	//   ....[0]....
.L_771:
        /*002c*/ 	.word	0x00000010


	//----- nvinfo : EIATTR_MAX_THREADS
	.align		4
.L_772:
        /*0030*/ 	.byte	0x04, 0x05
        /*0032*/ 	.short	(.L_774 - .L_773)
.L_773:
        /*0034*/ 	.word	0x00000100
        /*0038*/ 	.word	0x00000001
        /*003c*/ 	.word	0x00000001


	//----- nvinfo : EIATTR_CBANK_PARAM_SIZE
	.align		4
.L_774:
        /*0040*/ 	.byte	0x03, 0x19
        /*0042*/ 	.short	0x0270


	//----- nvinfo : EIATTR_PARAM_CBANK
	.align		4
        /*0044*/ 	.byte	0x04, 0x0a
        /*0046*/ 	.short	(.L_776 - .L_775)
	.align		4
.L_775:
        /*0048*/ 	.word	index@(.nv.constant0._ZN7cutlass13device_kernelIN5flash19enable_sm80_to_sm89INS1_16FlashAttnBwdSm80INS1_25CollectiveMainloopBwdSm80ILi2ELi2EN4cute5tupleIJNS5_1CILi64EEENS7_ILi128EEENS7_ILi96EEEEEENS_10bfloat16_tEfNS_4arch4Sm80ELb0ELb1ELb1ELb1ELb1ELb0ELb0ELb0ELi2ELi2ELi4ELi2ELb0EEENS1_21CollectiveEpilogueBwdISB_SC_SE_Li256ELb1ELb0ELi2EEENS1_19SingleTileSchedulerILb1ELb0ELb0ELi128EEEEEEEEEvNT_6ParamsE)
        /*004c*/ 	.short	0x0380
        /*004e*/ 	.short	0x0270


	//----- nvinfo : EIATTR_SW_WAR
	.align		4
.L_776:
        /*0050*/ 	.byte	0x04, 0x36
        /*0052*/ 	.short	(.L_778 - .L_777)
.L_777:
        /*0054*/ 	.word	0x00000008
.L_778:


//--------------------- .nv.info._ZN7cutlass13device_kernelIN5flash19enable_sm80_to_sm89INS1_16FlashAttnBwdSm80INS1_25CollectiveMainloopBwdSm80ILi2ELi2EN4cute5tupleIJNS5_1CILi64EEENS7_ILi128EEENS7_ILi96EEEEEENS_10bfloat16_tEfNS_4arch4Sm80ELb0ELb1ELb1ELb1ELb0ELb0ELb0ELb0ELi2ELi2ELi4ELi2ELb0EEENS1_24CollectiveEpilogueBwdGQAISB_fSE_Li256ELb1ELb0EEENS1_19SingleTileSchedulerILb1ELb0ELb0ELi128EEEEEEEEEvNT_6ParamsE --------------------------
	.section	.nv.info._ZN7cutlass13device_kernelIN5flash19enable_sm80_to_sm89INS1_16FlashAttnBwdSm80INS1_25CollectiveMainloopBwdSm80ILi2ELi2EN4cute5tupleIJNS5_1CILi64EEENS7_ILi128EEENS7_ILi96EEEEEENS_10bfloat16_tEfNS_4arch4Sm80ELb0ELb1ELb1ELb1ELb0ELb0ELb0ELb0ELi2ELi2ELi4ELi2ELb0EEENS1_24CollectiveEpilogueBwdGQAISB_fSE_Li256ELb1ELb0EEENS1_19SingleTileSchedulerILb1ELb0ELb0ELi128EEEEEEEEEvNT_6ParamsE,"",@"SHT_CUDA_INFO"
	.sectionflags	@""
	.align	4


	//----- nvinfo : EIATTR_CUDA_API_VERSION
	.align		4
        /*0000*/ 	.byte	0x04, 0x37
        /*0002*/ 	.short	(.L_780 - .L_779)
.L_779:
        /*0004*/ 	.word	0x00000082


	//----- nvinfo : EIATTR_KPARAM_INFO
	.align		4
.L_780:
        /*0008*/ 	.byte	0x04, 0x17
        /*000a*/ 	.short	(.L_782 - .L_781)
.L_781:
        /*000c*/ 	.word	0x00000000
        /*0010*/ 	.short	0x0000
        /*0012*/ 	.short	0x0000
        /*0014*/ 	.byte	0x00, 0xf0, 0xe1, 0x09


	//----- nvinfo : EIATTR_SPARSE_MMA_MASK
	.align		4
.L_782:
        /*0018*/ 	.byte	0x03, 0x50
        /*001a*/ 	.short	0x0000


	//----- nvinfo : EIATTR_MAXREG_COUNT
	.align		4
        /*001c*/ 	.byte	0x03, 0x1b
        /*001e*/ 	.short	0x00ff


	//----- nvinfo : EIATTR_MERCURY_ISA_VERSION
	.align		4
        /*0020*/ 	.byte	0x03, 0x5f
        /*0022*/ 	.short	0x0101


	//----- nvinfo : EIATTR_VRC_CTA_INIT_COUNT
	.align		4
        /*0024*/ 	.byte	0x02, 0x4a
	.zero		1
	.zero		1


	//----- nvinfo : EIATTR_EXIT_INSTR_OFFSETS
	.align		4
        /*0028*/ 	.byte	0x04, 0x1c
        /*002a*/ 	.short	(.L_784 - .L_783)


	//   ....[0]....
.L_783:
        /*002c*/ 	.word	0x00000010


	//----- nvinfo : EIATTR_MAX_THREADS
	.align		4
.L_784:
        /*0030*/ 	.byte	0x04, 0x05
        /*0032*/ 	.short	(.L_786 - .L_785)
.L_785:
        /*0034*/ 	.word	0x00000100
        /*0038*/ 	.word	0x00000001
        /*003c*/ 	.word	0x00000001


	//----- nvinfo : EIATTR_CBANK_PARAM_SIZE
	.align		4
.L_786:
        /*0040*/ 	.byte	0x03, 0x19
        /*0042*/ 	.short	0x0278


	//----- nvinfo : EIATTR_PARAM_CBANK
	.align		4
        /*0044*/ 	.byte	0x04, 0x0a
        /*0046*/ 	.short	(.L_788 - .L_787)
	.align		4
.L_787:
        /*0048*/ 	.word	index@(.nv.constant0._ZN7cutlass13device_kernelIN5flash19enable_sm80_to_sm89INS1_16FlashAttnBwdSm80INS1_25CollectiveMainloopBwdSm80ILi2ELi2EN4cute5tupleIJNS5_1CILi64EEENS7_ILi128EEENS7_ILi96EEEEEENS_10bfloat16_tEfNS_4arch4Sm80ELb0ELb1ELb1ELb1ELb0ELb0ELb0ELb0ELi2ELi2ELi4ELi2ELb0EEENS1_24CollectiveEpilogueBwdGQAISB_fSE_Li256ELb1ELb0EEENS1_19SingleTileSchedulerILb1ELb0ELb0ELi128EEEEEEEEEvNT_6ParamsE)
        /*004c*/ 	.short	0x0380
        /*004e*/ 	.short	0x0278


	//----- nvinfo : EIATTR_SW_WAR
	.align		4
.L_788:
        /*0050*/ 	.byte	0x04, 0x36
        /*0052*/ 	.short	(.L_790 - .L_789)
.L_789:
        /*0054*/ 	.word	0x00000008
.L_790:


//--------------------- .nv.info._ZN7cutlass13device_kernelIN5flash19enable_sm80_to_sm89INS1_16FlashAttnBwdSm80INS1_25CollectiveMainloopBwdSm80ILi2ELi2EN4cute5tupleIJNS5_1CILi64EEENS7_ILi128EEENS7_ILi96EEEEEENS_10bfloat16_tEfNS_4arch4Sm80ELb0ELb1ELb1ELb1ELb1ELb0ELb0ELb0ELi2ELi2ELi4ELi2ELb0EEENS1_24CollectiveEpilogueBwdGQAISB_fSE_Li256ELb1ELb1EEENS1_19SingleTileSchedulerILb1ELb0ELb0ELi128EEEEEEEEEvNT_6ParamsE --------------------------
	.section	.nv.info._ZN7cutlass13device_kernelIN5flash19enable_sm80_to_sm89INS1_16FlashAttnBwdSm80INS1_25CollectiveMainloopBwdSm80ILi2ELi2EN4cute5tupleIJNS5_1CILi64EEENS7_ILi128EEENS7_ILi96EEEEEENS_10bfloat16_tEfNS_4arch4Sm80ELb0ELb1ELb1ELb1ELb1ELb0ELb0ELb0ELi2ELi2ELi4ELi2ELb0EEENS1_24CollectiveEpilogueBwdGQAISB_fSE_Li256ELb1ELb1EEENS1_19SingleTileSchedulerILb1ELb0ELb0ELi128EEEEEEEEEvNT_6ParamsE,"",@"SHT_CUDA_INFO"
	.sectionflags	@""
	.align	4


	//----- nvinfo : EIATTR_CUDA_API_VERSION
	.align		4
        /*0000*/ 	.byte	0x04, 0x37
        /*0002*/ 	.short	(.L_792 - .L_791)
.L_791:
        /*0004*/ 	.word	0x00000082


	//----- nvinfo : EIATTR_KPARAM_INFO
	.align		4
.L_792:
        /*0008*/ 	.byte	0x04, 0x17
        /*000a*/ 	.short	(.L_794 - .L_793)
.L_793:
        /*000c*/ 	.word	0x00000000
        /*0010*/ 	.short	0x0000
        /*0012*/ 	.short	0x0000
        /*0014*/ 	.byte	0x00, 0xf0, 0xe1, 0x09


	//----- nvinfo : EIATTR_SPARSE_MMA_MASK
	.align		4
.L_794:
        /*0018*/ 	.byte	0x03, 0x50
        /*001a*/ 	.short	0x0000


	//----- nvinfo : EIATTR_MAXREG_COUNT
	.align		4
        /*001c*/ 	.byte	0x03, 0x1b
        /*001e*/ 	.short	0x00ff


	//----- nvinfo : EIATTR_MERCURY_ISA_VERSION
	.align		4
        /*0020*/ 	.byte	0x03, 0x5f
        /*0022*/ 	.short	0x0101


	//----- nvinfo : EIATTR_VRC_CTA_INIT_COUNT
	.align		4
        /*0024*/ 	.byte	0x02, 0x4a
	.zero		1
	.zero		1


	//----- nvinfo : EIATTR_EXIT_INSTR_OFFSETS
	.align		4
        /*0028*/ 	.byte	0x04, 0x1c
        /*002a*/ 	.short	(.L_796 - .L_795)


	//   ....[0]....
.L_795:
        /*002c*/ 	.word	0x00000010


	//----- nvinfo : EIATTR_MAX_THREADS
	.align		4
.L_796:
        /*0030*/ 	.byte	0x04, 0x05
        /*0032*/ 	.short	(.L_798 - .L_797)
.L_797:
        /*0034*/ 	.word	0x00000100
        /*0038*/ 	.word	0x00000001
        /*003c*/ 	.word	0x00000001


	//----- nvinfo : EIATTR_CBANK_PARAM_SIZE
	.align		4
.L_798:
        /*0040*/ 	.byte	0x03, 0x19
        /*0042*/ 	.short	0x0278


	//----- nvinfo : EIATTR_PARAM_CBANK
	.align		4
        /*0044*/ 	.byte	0x04, 0x0a
        /*0046*/ 	.short	(.L_800 - .L_799)
	.align		4
.L_799:
        /*0048*/ 	.word	index@(.nv.constant0._ZN7cutlass13device_kernelIN5flash19enable_sm80_to_sm89INS1_16FlashAttnBwdSm80INS1_25CollectiveMainloopBwdSm80ILi2ELi2EN4cute5tupleIJNS5_1CILi64EEENS7_ILi128EEENS7_ILi96EEEEEENS_10bfloat16_tEfNS_4arch4Sm80ELb0ELb1ELb1ELb1ELb1ELb0ELb0ELb0ELi2ELi2ELi4ELi2ELb0EEENS1_24CollectiveEpilogueBwdGQAISB_fSE_Li256ELb1ELb1EEENS1_19SingleTileSchedulerILb1ELb0ELb0ELi128EEEEEEEEEvNT_6ParamsE)
        /*004c*/ 	.short	0x0380
        /*004e*/ 	.short	0x0278


	//----- nvinfo : EIATTR_SW_WAR
	.align		4
.L_800:
        /*0050*/ 	.byte	0x04, 0x36
        /*0052*/ 	.short	(.L_802 - .L_801)
.L_801:
        /*0054*/ 	.word	0x00000008
.L_802:


//--------------------- .nv.info._ZN7cutlass13device_kernelIN5flash19enable_sm80_to_sm89INS1_16FlashAttnBwdSm80INS1_25CollectiveMainloopBwdSm80ILi2ELi2EN4cute5tupleIJNS5_1CILi64EEENS7_ILi128EEENS7_ILi96EEEEEENS_10bfloat16_tEfNS_4arch4Sm80ELb1ELb0ELb1ELb0ELb0ELb0ELb0ELb0ELi2ELi2ELi4ELi2ELb0EEENS1_21CollectiveEpilogueBwdISB_SC_SE_Li256ELb0ELb0ELi2EEENS1_25SingleTileBwdLPTSchedulerILb0ELi128ELb0EEEEEEEEEvNT_6ParamsE --------------------------
	.section	.nv.info._ZN7cutlass13device_kernelIN5flash19enable_sm80_to_sm89INS1_16FlashAttnBwdSm80INS1_25CollectiveMainloopBwdSm80ILi2ELi2EN4cute5tupleIJNS5_1CILi64EEENS7_ILi128EEENS7_ILi96EEEEEENS_10bfloat16_tEfNS_4arch4Sm80ELb1ELb0ELb1ELb0ELb0ELb0ELb0ELb0ELi2ELi2ELi4ELi2ELb0EEENS1_21CollectiveEpilogueBwdISB_SC_SE_Li256ELb0ELb0ELi2EEENS1_25SingleTileBwdLPTSchedulerILb0ELi128ELb0EEEEEEEEEvNT_6ParamsE,"",@"SHT_CUDA_INFO"
	.sectionflags	@""
	.align	4


	//----- nvinfo : EIATTR_CUDA_API_VERSION
	.align		4
        /*0000*/ 	.byte	0x04, 0x37
        /*0002*/ 	.short	(.L_804 - .L_803)
.L_803:
        /*0004*/ 	.word	0x00000082


	//----- nvinfo : EIATTR_KPARAM_INFO
	.align		4
.L_804:
        /*0008*/ 	.byte	0x04, 0x17
        /*000a*/ 	.short	(.L_806 - .L_805)
.L_805:
        /*000c*/ 	.word	0x00000000
        /*0010*/ 	.short	0x0000
        /*0012*/ 	.short	0x0000
        /*0014*/ 	.byte	0x00, 0xf0, 0x21, 0x0a


	//----- nvinfo : EIATTR_SPARSE_MMA_MASK
	.align		4
.L_806:
        /*0018*/ 	.byte	0x03, 0x50
        /*001a*/ 	.short	0x0000


	//----- nvinfo : EIATTR_MAXREG_COUNT
	.align		4
        /*001c*/ 	.byte	0x03, 0x1b
        /*001e*/ 	.short	0x00ff


	//----- nvinfo : EIATTR_MERCURY_ISA_VERSION
	.align		4
        /*0020*/ 	.byte	0x03, 0x5f
        /*0022*/ 	.short	0x0101


	//----- nvinfo : EIATTR_VRC_CTA_INIT_COUNT
	.align		4
        /*0024*/ 	.byte	0x02, 0x4a
	.zero		1
	.zero		1


	//----- nvinfo : EIATTR_EXIT_INSTR_OFFSETS
	.align		4
        /*0028*/ 	.byte	0x04, 0x1c
        /*002a*/ 	.short	(.L_808 - .L_807)


	//   ....[0]....
.L_807:
        /*002c*/ 	.word	0x00000010


	//----- nvinfo : EIATTR_MAX_THREADS
	.align		4
.L_808:
        /*0030*/ 	.byte	0x04, 0x05
        /*0032*/ 	.short	(.L_810 - .L_809)
.L_809:
        /*0034*/ 	.word	0x00000100
        /*0038*/ 	.word	0x00000001
        /*003c*/ 	.word	0x00000001


	//----- nvinfo : EIATTR_CBANK_PARAM_SIZE
	.align		4
.L_810:
        /*0040*/ 	.byte	0x03, 0x19
        /*0042*/ 	.short	0x0288


	//----- nvinfo : EIATTR_PARAM_CBANK
	.align		4
        /*0044*/ 	.byte	0x04, 0x0a
        /*0046*/ 	.short	(.L_812 - .L_811)
	.align		4
.L_811:
        /*0048*/ 	.word	index@(.nv.constant0._ZN7cutlass13device_kernelIN5flash19enable_sm80_to_sm89INS1_16FlashAttnBwdSm80INS1_25CollectiveMainloopBwdSm80ILi2ELi2EN4cute5tupleIJNS5_1CILi64EEENS7_ILi128EEENS7_ILi96EEEEEENS_10bfloat16_tEfNS_4arch4Sm80ELb1ELb0ELb1ELb0ELb0ELb0ELb0ELb0ELi2ELi2ELi4ELi2ELb0EEENS1_21CollectiveEpilogueBwdISB_SC_SE_Li256ELb0ELb0ELi2EEENS1_25SingleTileBwdLPTSchedulerILb0ELi128ELb0EEEEEEEEEvNT_6ParamsE)
        /*004c*/ 	.short	0x0380
        /*004e*/ 	.short	0x0288


	//----- nvinfo : EIATTR_SW_WAR
	.align		4
.L_812:
        /*0050*/ 	.byte	0x04, 0x36
        /*0052*/ 	.short	(.L_814 - .L_813)
.L_813:
        /*0054*/ 	.word	0x00000008
.L_814:


//--------------------- .nv.info._ZN7cutlass13device_kernelIN5flash19enable_sm80_to_sm89INS1_16FlashAttnBwdSm80INS1_25CollectiveMainloopBwdSm80ILi2ELi2EN4cute5tupleIJNS5_1CILi64EEENS7_ILi128EEENS7_ILi96EEEEEENS_10bfloat16_tEfNS_4arch4Sm80ELb1ELb0ELb1ELb0ELb1ELb0ELb0ELb0ELi2ELi2ELi4ELi2ELb0EEENS1_21CollectiveEpilogueBwdISB_SC_SE_Li256ELb0ELb0ELi2EEENS1_25SingleTileBwdLPTSchedulerILb0ELi128ELb1EEEEEEEEEvNT_6ParamsE --------------------------
	.section	.nv.info._ZN7cutlass13device_kernelIN5flash19enable_sm80_to_sm89INS1_16FlashAttnBwdSm80INS1_25CollectiveMainloopBwdSm80ILi2ELi2EN4cute5tupleIJNS5_1CILi64EEENS7_ILi128EEENS7_ILi96EEEEEENS_10bfloat16_tEfNS_4arch4Sm80ELb1ELb0ELb1ELb0ELb1ELb0ELb0ELb0ELi2ELi2ELi4ELi2ELb0EEENS1_21CollectiveEpilogueBwdISB_SC_SE_Li256ELb0ELb0ELi2EEENS1_25SingleTileBwdLPTSchedulerILb0ELi128ELb1EEEEEEEEEvNT_6ParamsE,"",@"SHT_CUDA_INFO"
	.sectionflags	@""
	.align	4


	//----- nvinfo : EIATTR_CUDA_API_VERSION
	.align		4
        /*0000*/ 	.byte	0x04, 0x37
        /*0002*/ 	.short	(.L_816 - .L_815)
.L_815:
        /*0004*/ 	.word	0x00000082


	//----- nvinfo : EIATTR_KPARAM_INFO
	.align		4
.L_816:
        /*0008*/ 	.byte	0x04, 0x17
        /*000a*/ 	.short	(.L_818 - .L_817)
.L_817:
        /*000c*/ 	.word	0x00000000
        /*0010*/ 	.short	0x0000
        /*0012*/ 	.short	0x0000
        /*0014*/ 	.byte	0x00, 0xf0, 0x21, 0x0a


	//----- nvinfo : EIATTR_SPARSE_MMA_MASK
	.align		4
.L_818:
        /*0018*/ 	.byte	0x03, 0x50
        /*001a*/ 	.short	0x0000


	//----- nvinfo : EIATTR_MAXREG_COUNT
	.align		4
        /*001c*/ 	.byte	0x03, 0x1b
        /*001e*/ 	.short	0x00ff


	//----- nvinfo : EIATTR_MERCURY_ISA_VERSION
	.align		4
        /*0020*/ 	.byte	0x03, 0x5f
        /*0022*/ 	.short	0x0101


	//----- nvinfo : EIATTR_VRC_CTA_INIT_COUNT
	.align		4
        /*0024*/ 	.byte	0x02, 0x4a
	.zero		1
	.zero		1


	//----- nvinfo : EIATTR_EXIT_INSTR_OFFSETS
	.align		4
        /*0028*/ 	.byte	0x04, 0x1c
        /*002a*/ 	.short	(.L_820 - .L_819)


	//   ....[0]....
.L_819:
        /*002c*/ 	.word	0x00000010


	//----- nvinfo : EIATTR_MAX_THREADS
	.align		4
.L_820:
        /*0030*/ 	.byte	0x04, 0x05
        /*0032*/ 	.short	(.L_822 - .L_821)
.L_821:
        /*0034*/ 	.word	0x00000100
        /*0038*/ 	.word	0x00000001
        /*003c*/ 	.word	0x00000001


	//----- nvinfo : EIATTR_CBANK_PARAM_SIZE
	.align		4
.L_822:
        /*0040*/ 	.byte	0x03, 0x19
        /*0042*/ 	.short	0x0288


	//----- nvinfo : EIATTR_PARAM_CBANK
	.align		4
        /*0044*/ 	.byte	0x04, 0x0a
        /*0046*/ 	.short	(.L_824 - .L_823)
	.align		4
.L_823:
        /*0048*/ 	.word	index@(.nv.constant0._ZN7cutlass13device_kernelIN5flash19enable_sm80_to_sm89INS1_16FlashAttnBwdSm80INS1_25CollectiveMainloopBwdSm80ILi2ELi2EN4cute5tupleIJNS5_1CILi64EEENS7_ILi128EEENS7_ILi96EEEEEENS_10bfloat16_tEfNS_4arch4Sm80ELb1ELb0ELb1ELb0ELb1ELb0ELb0ELb0ELi2ELi2ELi4ELi2ELb0EEENS1_21CollectiveEpilogueBwdISB_SC_SE_Li256ELb0ELb0ELi2EEENS1_25SingleTileBwdLPTSchedulerILb0ELi128ELb1EEEEEEEEEvNT_6ParamsE)
        /*004c*/ 	.short	0x0380
        /*004e*/ 	.short	0x0288


	//----- nvinfo : EIATTR_SW_WAR
	.align		4
.L_824:
        /*0050*/ 	.byte	0x04, 0x36
        /*0052*/ 	.short	(.L_826 - .L_825)
.L_825:
        /*0054*/ 	.word	0x00000008
.L_826:


//--------------------- .nv.info._ZN7cutlass13device_kernelIN5flash19enable_sm80_to_sm89INS1_16FlashAttnBwdSm80INS1_25CollectiveMainloopBwdSm80ILi2ELi2EN4cute5tupleIJNS5_1CILi64EEENS7_ILi128EEENS7_ILi96EEEEEENS_10bfloat16_tEfNS_4arch4Sm80ELb1ELb0ELb1ELb0ELb0ELb0ELb0ELb0ELi2ELi2ELi4ELi2ELb0EEENS1_24CollectiveEpilogueBwdGQAISB_fSE_Li256ELb0ELb0EEENS1_25SingleTileBwdLPTSchedulerILb0ELi128ELb0EEEEEEEEEvNT_6ParamsE --------------------------
	.section	.nv.info._ZN7cutlass13device_kernelIN5flash19enable_sm80_to_sm89INS1_16FlashAttnBwdSm80INS1_25CollectiveMainloopBwdSm80ILi2ELi2EN4cute5tupleIJNS5_1CILi64EEENS7_ILi128EEENS7_ILi96EEEEEENS_10bfloat16_tEfNS_4arch4Sm80ELb1ELb0ELb1ELb0ELb0ELb0ELb0ELb0ELi2ELi2ELi4ELi2ELb0EEENS1_24CollectiveEpilogueBwdGQAISB_fSE_Li256ELb0ELb0EEENS1_25SingleTileBwdLPTSchedulerILb0ELi128ELb0EEEEEEEEEvNT_6ParamsE,"",@"SHT_CUDA_INFO"
	.sectionflags	@""
	.align	4


	//----- nvinfo : EIATTR_CUDA_API_VERSION
	.align		4
        /*0000*/ 	.byte	0x04, 0x37
        /*0002*/ 	.short	(.L_828 - .L_827)
.L_827:
        /*0004*/ 	.word	0x00000082


	//----- nvinfo : EIATTR_KPARAM_INFO
	.align		4
.L_828:
        /*0008*/ 	.byte	0x04, 0x17
        /*000a*/ 	.short	(.L_830 - .L_829)
.L_829:
        /*000c*/ 	.word	0x00000000
        /*0010*/ 	.short	0x0000
        /*0012*/ 	.short	0x0000
        /*0014*/ 	.byte	0x00, 0xf0, 0x41, 0x0a


	//----- nvinfo : EIATTR_SPARSE_MMA_MASK
	.align		4
.L_830:
        /*0018*/ 	.byte	0x03, 0x50
        /*001a*/ 	.short	0x0000


	//----- nvinfo : EIATTR_MAXREG_COUNT
	.align		4
        /*001c*/ 	.byte	0x03, 0x1b
        /*001e*/ 	.short	0x00ff


	//----- nvinfo : EIATTR_MERCURY_ISA_VERSION
	.align		4
        /*0020*/ 	.byte	0x03, 0x5f
        /*0022*/ 	.short	0x0101


	//----- nvinfo : EIATTR_VRC_CTA_INIT_COUNT
	.align		4
        /*0024*/ 	.byte	0x02, 0x4a
	.zero		1
	.zero		1


	//----- nvinfo : EIATTR_EXIT_INSTR_OFFSETS
	.align		4
        /*0028*/ 	.byte	0x04, 0x1c
        /*002a*/ 	.short	(.L_832 - .L_831)


	//   ....[0]....
.L_831:
        /*002c*/ 	.word	0x00000010


	//----- nvinfo : EIATTR_MAX_THREADS
	.align		4
.L_832:
        /*0030*/ 	.byte	0x04, 0x05
        /*0032*/ 	.short	(.L_834 - .L_833)
.L_833:
        /*0034*/ 	.word	0x00000100
        /*0038*/ 	.word	0x00000001
        /*003c*/ 	.word	0x00000001


	//----- nvinfo : EIATTR_CBANK_PARAM_SIZE
	.align		4
.L_834:
        /*0040*/ 	.byte	0x03, 0x19
        /*0042*/ 	.short	0x0290


	//----- nvinfo : EIATTR_PARAM_CBANK
	.align		4
        /*0044*/ 	.byte	0x04, 0x0a
        /*0046*/ 	.short	(.L_836 - .L_835)
	.align		4
.L_835:
        /*0048*/ 	.word	index@(.nv.constant0._ZN7cutlass13device_kernelIN5flash19enable_sm80_to_sm89INS1_16FlashAttnBwdSm80INS1_25CollectiveMainloopBwdSm80ILi2ELi2EN4cute5tupleIJNS5_1CILi64EEENS7_ILi128EEENS7_ILi96EEEEEENS_10bfloat16_tEfNS_4arch4Sm80ELb1ELb0ELb1ELb0ELb0ELb0ELb0ELb0ELi2ELi2ELi4ELi2ELb0EEENS1_24CollectiveEpilogueBwdGQAISB_fSE_Li256ELb0ELb0EEENS1_25SingleTileBwdLPTSchedulerILb0ELi128ELb0EEEEEEEEEvNT_6ParamsE)
        /*004c*/ 	.short	0x0380
        /*004e*/ 	.short	0x0290


	//----- nvinfo : EIATTR_SW_WAR
	.align		4
.L_836:
        /*0050*/ 	.byte	0x04, 0x36
        /*0052*/ 	.short	(.L_838 - .L_837)
.L_837:
        /*0054*/ 	.word	0x00000008
.L_838:


//--------------------- .nv.info._ZN7cutlass13device_kernelIN5flash19enable_sm80_to_sm89INS1_16FlashAttnBwdSm80INS1_25CollectiveMainloopBwdSm80ILi2ELi2EN4cute5tupleIJNS5_1CILi64EEENS7_ILi128EEENS7_ILi96EEEEEENS_10bfloat16_tEfNS_4arch4Sm80ELb1ELb0ELb1ELb0ELb1ELb0ELb0ELb0ELi2ELi2ELi4ELi2ELb0EEENS1_24CollectiveEpilogueBwdGQAISB_fSE_Li256ELb0ELb1EEENS1_25SingleTileBwdLPTSchedulerILb0ELi128ELb1EEEEEEEEEvNT_6ParamsE --------------------------
	.section	.nv.info._ZN7cutlass13device_kernelIN5flash19enable_sm80_to_sm89INS1_16FlashAttnBwdSm80INS1_25CollectiveMainloopBwdSm80ILi2ELi2EN4cute5tupleIJNS5_1CILi64EEENS7_ILi128EEENS7_ILi96EEEEEENS_10bfloat16_tEfNS_4arch4Sm80ELb1ELb0ELb1ELb0ELb1ELb0ELb0ELb0ELi2ELi2ELi4ELi2ELb0EEENS1_24CollectiveEpilogueBwdGQAISB_fSE_Li256ELb0ELb1EEENS1_25SingleTileBwdLPTSchedulerILb0ELi128ELb1EEEEEEEEEvNT_6ParamsE,"",@"SHT_CUDA_INFO"
	.sectionflags	@""
	.align	4


	//----- nvinfo : EIATTR_CUDA_API_VERSION
	.align		4
        /*0000*/ 	.byte	0x04, 0x37
        /*0002*/ 	.short	(.L_840 - .L_839)
.L_839:
        /*0004*/ 	.word	0x00000082


	//----- nvinfo : EIATTR_KPARAM_INFO
	.align		4
.L_840:
        /*0008*/ 	.byte	0x04, 0x17
        /*000a*/ 	.short	(.L_842 - .L_841)
.L_841:
        /*000c*/ 	.word	0x00000000
        /*0010*/ 	.short	0x0000
        /*0012*/ 	.short	0x0000
        /*0014*/ 	.byte	0x00, 0xf0, 0x41, 0x0a


	//----- nvinfo : EIATTR_SPARSE_MMA_MASK
	.align		4
.L_842:
        /*0018*/ 	.byte	0x03, 0x50
        /*001a*/ 	.short	0x0000


	//----- nvinfo : EIATTR_MAXREG_COUNT
	.align		4
        /*001c*/ 	.byte	0x03, 0x1b
        /*001e*/ 	.short	0x00ff


	//----- nvinfo : EIATTR_MERCURY_ISA_VERSION
	.align		4
        /*0020*/ 	.byte	0x03, 0x5f
        /*0022*/ 	.short	0x0101


	//----- nvinfo : EIATTR_VRC_CTA_INIT_COUNT
	.align		4
        /*0024*/ 	.byte	0x02, 0x4a
	.zero		1
	.zero		1


	//----- nvinfo : EIATTR_EXIT_INSTR_OFFSETS
	.align		4
        /*0028*/ 	.byte	0x04, 0x1c
        /*002a*/ 	.short	(.L_844 - .L_843)


	//   ....[0]....
.L_843:
        /*002c*/ 	.word	0x00000010


	//----- nvinfo : EIATTR_MAX_THREADS
	.align		4
.L_844:
        /*0030*/ 	.byte	0x04, 0x05
        /*0032*/ 	.short	(.L_846 - .L_845)
.L_845:
        /*0034*/ 	.word	0x00000100
        /*0038*/ 	.word	0x00000001
        /*003c*/ 	.word	0x00000001


	//----- nvinfo : EIATTR_CBANK_PARAM_SIZE
	.align		4
.L_846:
        /*0040*/ 	.byte	0x03, 0x19
        /*0042*/ 	.short	0x0290


	//----- nvinfo : EIATTR_PARAM_CBANK
	.align		4
        /*0044*/ 	.byte	0x04, 0x0a
        /*0046*/ 	.short	(.L_848 - .L_847)
	.align		4
.L_847:
        /*0048*/ 	.word	index@(.nv.constant0._ZN7cutlass13device_kernelIN5flash19enable_sm80_to_sm89INS1_16FlashAttnBwdSm80INS1_25CollectiveMainloopBwdSm80ILi2ELi2EN4cute5tupleIJNS5_1CILi64EEENS7_ILi128EEENS7_ILi96EEEEEENS_10bfloat16_tEfNS_4arch4Sm80ELb1ELb0ELb1ELb0ELb1ELb0ELb0ELb0ELi2ELi2ELi4ELi2ELb0EEENS1_24CollectiveEpilogueBwdGQAISB_fSE_Li256ELb0ELb1EEENS1_25SingleTileBwdLPTSchedulerILb0ELi128ELb1EEEEEEEEEvNT_6ParamsE)
        /*004c*/ 	.short	0x0380
        /*004e*/ 	.short	0x0290


	//----- nvinfo : EIATTR_SW_WAR
	.align		4
.L_848:
        /*0050*/ 	.byte	0x04, 0x36
        /*0052*/ 	.short	(.L_850 - .L_849)
.L_849:
        /*0054*/ 	.word	0x00000008
.L_850:


//--------------------- .nv.info._ZN7cutlass13device_kernelIN5flash22FlashAttnBwdPreprocessIN4cute5tupleIJNS3_1CILi64EEENS5_ILi96EEEEEENS_10bfloat16_tEfNS_4arch4Sm80ELb1ELb0EEEEEvNT_6ParamsE --------------------------
	.section	.nv.info._ZN7cutlass13device_kernelIN5flash22FlashAttnBwdPreprocessIN4cute5tupleIJNS3_1CILi64EEENS5_ILi96EEEEEENS_10bfloat16_tEfNS_4arch4Sm80ELb1ELb0EEEEEvNT_6ParamsE,"",@"SHT_CUDA_INFO"
	.sectionflags	@""
	.align	4


	//----- nvinfo : EIATTR_CUDA_API_VERSION
	.align		4
        /*0000*/ 	.byte	0x04, 0x37
        /*0002*/ 	.short	(.L_852 - .L_851)
.L_851:
        /*0004*/ 	.word	0x00000082


	//----- nvinfo : EIATTR_KPARAM_INFO
	.align		4
.L_852:
        /*0008*/ 	.byte	0x04, 0x17
        /*000a*/ 	.short	(.L_854 - .L_853)
.L_853:
        /*000c*/ 	.word	0x00000000
        /*0010*/ 	.short	0x0000
        /*0012*/ 	.short	0x0000
        /*0014*/ 	.byte	0x00, 0xf0, 0xc1, 0x03


	//----- nvinfo : EIATTR_SPARSE_MMA_MASK
	.align		4
.L_854:
        /*0018*/ 	.byte	0x03, 0x50
        /*001a*/ 	.short	0x0000


	//----- nvinfo : EIATTR_MAXREG_COUNT
	.align		4
        /*001c*/ 	.byte	0x03, 0x1b
        /*001e*/ 	.short	0x0080


	//----- nvinfo : EIATTR_MERCURY_ISA_VERSION
	.align		4
        /*0020*/ 	.byte	0x03, 0x5f
        /*0022*/ 	.short	0x0101


	//----- nvinfo : EIATTR_COOP_GROUP_MASK_REGIDS
	.align		4
        /*0024*/ 	.byte	0x04, 0x29
        /*0026*/ 	.short	(.L_856 - .L_855)


	//   ....[0]....
.L_855:
        /*0028*/ 	.word	0xffffffff


	//   ....[1]....
        /*002c*/ 	.word	0xffffffff


	//----- nvinfo : EIATTR_COOP_GROUP_INSTR_OFFSETS
	.align		4
.L_856:
        /*0030*/ 	.byte	0x04, 0x28
        /*0032*/ 	.short	(.L_858 - .L_857)


	//   ....[0]....
.L_857:
        /*0034*/ 	.word	0x00000ac0


	//   ....[1]....
        /*0038*/ 	.word	0x00000b70


	//----- nvinfo : EIATTR_VRC_CTA_INIT_COUNT
	.align		4
.L_858:
        /*003c*/ 	.byte	0x02, 0x4a
	.zero		1
	.zero		1


	//----- nvinfo : EIATTR_EXIT_INSTR_OFFSETS
	.align		4
        /*0040*/ 	.byte	0x04, 0x1c
        /*0042*/ 	.short	(.L_860 - .L_859)


	//   ....[0]....
.L_859:
        /*0044*/ 	.word	0x00000ed0


	//   ....[1]....
        /*0048*/ 	.word	0x00000f50


	//----- nvinfo : EIATTR_MAX_THREADS
	.align		4
.L_860:
        /*004c*/ 	.byte	0x04, 0x05
        /*004e*/ 	.short	(.L_862 - .L_861)
.L_861:
        /*0050*/ 	.word	0x00000100
        /*0054*/ 	.word	0x00000001
        /*0058*/ 	.word	0x00000001


	//----- nvinfo : EIATTR_CRS_STACK_SIZE
	.align		4
.L_862:
        /*005c*/ 	.byte	0x04, 0x1e
        /*005e*/ 	.short	(.L_864 - .L_863)
.L_863:
        /*0060*/ 	.word	0x00000000


	//----- nvinfo : EIATTR_CBANK_PARAM_SIZE
	.align		4
.L_864:
        /*0064*/ 	.byte	0x03, 0x19
        /*0066*/ 	.short	0x00f0


	//----- nvinfo : EIATTR_PARAM_CBANK
	.align		4
        /*0068*/ 	.byte	0x04, 0x0a
        /*006a*/ 	.short	(.L_866 - .L_865)
	.align		4
.L_865:
        /*006c*/ 	.word	index@(.nv.constant0._ZN7cutlass13device_kernelIN5flash22FlashAttnBwdPreprocessIN4cute5tupleIJNS3_1CILi64EEENS5_ILi96EEEEEENS_10bfloat16_tEfNS_4arch4Sm80ELb1ELb0EEEEEvNT_6ParamsE)
        /*0070*/ 	.short	0x0380
        /*0072*/ 	.short	0x00f0


	//----- nvinfo : EIATTR_SW_WAR
	.align		4
.L_866:
        /*0074*/ 	.byte	0x04, 0x36
        /*0076*/ 	.short	(.L_868 - .L_867)
.L_867:
        /*0078*/ 	.word	0x00000008
.L_868:


//--------------------- .nv.info._ZN7cutlass13device_kernelIN5flash19enable_sm80_to_sm89INS1_16FlashAttnBwdSm80INS1_25CollectiveMainloopBwdSm80ILi2ELi2EN4cute5tupleIJNS5_1CILi64EEENS7_ILi128EEENS7_ILi96EEEEEENS_10bfloat16_tEfNS_4arch4Sm80ELb1ELb0ELb1ELb1ELb0ELb0ELb0ELb0ELi2ELi2ELi4ELi2ELb0EEENS1_21CollectiveEpilogueBwdISB_SC_SE_Li256ELb1ELb0ELi2EEENS1_25SingleTileBwdLPTSchedulerILb1ELi128ELb0EEEEEEEEEvNT_6ParamsE --------------------------
	.section	.nv.info._ZN7cutlass13device_kernelIN5flash19enable_sm80_to_sm89INS1_16FlashAttnBwdSm80INS1_25CollectiveMainloopBwdSm80ILi2ELi2EN4cute5tupleIJNS5_1CILi64EEENS7_ILi128EEENS7_ILi96EEEEEENS_10bfloat16_tEfNS_4arch4Sm80ELb1ELb0ELb1ELb1ELb0ELb0ELb0ELb0ELi2ELi2ELi4ELi2ELb0EEENS1_21CollectiveEpilogueBwdISB_SC_SE_Li256ELb1ELb0ELi2EEENS1_25SingleTileBwdLPTSchedulerILb1ELi128ELb0EEEEEEEEEvNT_6ParamsE,"",@"SHT_CUDA_INFO"
	.sectionflags	@""
	.align	4


	//----- nvinfo : EIATTR_CUDA_API_VERSION
	.align		4
        /*0000*/ 	.byte	0x04, 0x37
        /*0002*/ 	.short	(.L_870 - .L_869)
.L_869:
        /*0004*/ 	.word	0x00000082


	//----- nvinfo : EIATTR_KPARAM_INFO
	.align		4
.L_870:
        /*0008*/ 	.byte	0x04, 0x17
        /*000a*/ 	.short	(.L_872 - .L_871)
.L_871:
        /*000c*/ 	.word	0x00000000
        /*0010*/ 	.short	0x0000
        /*0012*/ 	.short	0x0000
        /*0014*/ 	.byte	0x00, 0xf0, 0x21, 0x0a


	//----- nvinfo : EIATTR_SPARSE_MMA_MASK
	.align		4
.L_872:
        /*0018*/ 	.byte	0x03, 0x50
        /*001a*/ 	.short	0x0000


	//----- nvinfo : EIATTR_MAXREG_COUNT
	.align		4
        /*001c*/ 	.byte	0x03, 0x1b
        /*001e*/ 	.short	0x00ff


	//----- nvinfo : EIATTR_MERCURY_ISA_VERSION
	.align		4
        /*0020*/ 	.byte	0x03, 0x5f
        /*0022*/ 	.short	0x0101


	//----- nvinfo : EIATTR_VRC_CTA_INIT_COUNT
	.align		4
        /*0024*/ 	.byte	0x02, 0x4a
	.zero		1
	.zero		1


	//----- nvinfo : EIATTR_EXIT_INSTR_OFFSETS
	.align		4
        /*0028*/ 	.byte	0x04, 0x1c
        /*002a*/ 	.short	(.L_874 - .L_873)


	//   ....[0]....
.L_873:
        /*002c*/ 	.word	0x00000010


	//----- nvinfo : EIATTR_MAX_THREADS
	.align		4
.L_874:
        /*0030*/ 	.byte	0x04, 0x05
        /*0032*/ 	.short	(.L_876 - .L_875)
.L_875:
        /*0034*/ 	.word	0x00000100
        /*0038*/ 	.word	0x00000001
        /*003c*/ 	.word	0x00000001


	//----- nvinfo : EIATTR_CBANK_PARAM_SIZE
	.align		4
.L_876:
        /*0040*/ 	.byte	0x03, 0x19
        /*0042*/ 	.short	0x0288


	//----- nvinfo : EIATTR_PARAM_CBANK
	.align		4
        /*0044*/ 	.byte	0x04, 0x0a
        /*0046*/ 	.short	(.L_878 - .L_877)
	.align		4
.L_877:
        /*0048*/ 	.word	index@(.nv.constant0._ZN7cutlass13device_kernelIN5flash19enable_sm80_to_sm89INS1_16FlashAttnBwdSm80INS1_25CollectiveMainloopBwdSm80ILi2ELi2EN4cute5tupleIJNS5_1CILi64EEENS7_ILi128EEENS7_ILi96EEEEEENS_10bfloat16_tEfNS_4arch4Sm80ELb1ELb0ELb1ELb1ELb0ELb0ELb0ELb0ELi2ELi2ELi4ELi2ELb0EEENS1_21CollectiveEpilogueBwdISB_SC_SE_Li256ELb1ELb0ELi2EEENS1_25SingleTileBwdLPTSchedulerILb1ELi128ELb0EEEEEEEEEvNT_6ParamsE)
        /*004c*/ 	.short	0x0380
        /*004e*/ 	.short	0x0288


	//----- nvinfo : EIATTR_SW_WAR
	.align		4
.L_878:
        /*0050*/ 	.byte	0x04, 0x36
        /*0052*/ 	.short	(.L_880 - .L_879)
.L_879:
        /*0054*/ 	.word	0x00000008
.L_880:


//--------------------- .nv.info._ZN7cutlass13device_kernelIN5flash19enable_sm80_to_sm89INS1_16FlashAttnBwdSm80INS1_25CollectiveMainloopBwdSm80ILi2ELi2EN4cute5tupleIJNS5_1CILi64EEENS7_ILi128EEENS7_ILi96EEEEEENS_10bfloat16_tEfNS_4arch4Sm80ELb1ELb0ELb1ELb1ELb1ELb0ELb0ELb0ELi2ELi2ELi4ELi2ELb0EEENS1_21CollectiveEpilogueBwdISB_SC_SE_Li256ELb1ELb0ELi2EEENS1_25SingleTileBwdLPTSchedulerILb1ELi128ELb1EEEEEEEEEvNT_6ParamsE --------------------------
	.section	.nv.info._ZN7cutlass13device_kernelIN5flash19enable_sm80_to_sm89INS1_16FlashAttnBwdSm80INS1_25CollectiveMainloopBwdSm80ILi2ELi2EN4cute5tupleIJNS5_1CILi64EEENS7_ILi128EEENS7_ILi96EEEEEENS_10bfloat16_tEfNS_4arch4Sm80ELb1ELb0ELb1ELb1ELb1ELb0ELb0ELb0ELi2ELi2ELi4ELi2ELb0EEENS1_21CollectiveEpilogueBwdISB_SC_SE_Li256ELb1ELb0ELi2EEENS1_25SingleTileBwdLPTSchedulerILb1ELi128ELb1EEEEEEEEEvNT_6ParamsE,"",@"SHT_CUDA_INFO"
	.sectionflags	@""
	.align	4


	//----- nvinfo : EIATTR_CUDA_API_VERSION
	.align		4
        /*0000*/ 	.byte	0x04, 0x37
        /*0002*/ 	.short	(.L_882 - .L_881)
.L_881:
        /*0004*/ 	.word	0x00000082


	//----- nvinfo : EIATTR_KPARAM_INFO
	.align		4
.L_882:
        /*0008*/ 	.byte	0x04, 0x17
        /*000a*/ 	.short	(.L_884 - .L_883)
.L_883:
        /*000c*/ 	.word	0x00000000
        /*0010*/ 	.short	0x0000
        /*0012*/ 	.short	0x0000
        /*0014*/ 	.byte	0x00, 0xf0, 0x21, 0x0a


	//----- nvinfo : EIATTR_SPARSE_MMA_MASK
	.align		4
.L_884:
        /*0018*/ 	.byte	0x03, 0x50
        /*001a*/ 	.short	0x0000


	//----- nvinfo : EIATTR_MAXREG_COUNT
	.align		4
        /*001c*/ 	.byte	0x03, 0x1b
        /*001e*/ 	.short	0x00ff


	//----- nvinfo : EIATTR_MERCURY_ISA_VERSION
	.align		4
        /*0020*/ 	.byte	0x03, 0x5f
        /*0022*/ 	.short	0x0101


	//----- nvinfo : EIATTR_VRC_CTA_INIT_COUNT
	.align		4
        /*0024*/ 	.byte	0x02, 0x4a
	.zero		1
	.zero		1


	//----- nvinfo : EIATTR_EXIT_INSTR_OFFSETS
	.align		4
        /*0028*/ 	.byte	0x04, 0x1c
        /*002a*/ 	.short	(.L_886 - .L_885)


	//   ....[0]....
.L_885:
        /*002c*/ 	.word	0x00000010


	//----- nvinfo : EIATTR_MAX_THREADS
	.align		4
.L_886:
        /*0030*/ 	.byte	0x04, 0x05
        /*0032*/ 	.short	(.L_888 - .L_887)
.L_887:
        /*0034*/ 	.word	0x00000100
        /*0038*/ 	.word	0x00000001
        /*003c*/ 	.word	0x00000001


	//----- nvinfo : EIATTR_CBANK_PARAM_SIZE
	.align		4
.L_888:
        /*0040*/ 	.byte	0x03, 0x19
        /*0042*/ 	.short	0x0288


	//----- nvinfo : EIATTR_PARAM_CBANK
	.align		4
        /*0044*/ 	.byte	0x04, 0x0a
        /*0046*/ 	.short	(.L_890 - .L_889)
	.align		4
.L_889:
        /*0048*/ 	.word	index@(.nv.constant0._ZN7cutlass13device_kernelIN5flash19enable_sm80_to_sm89INS1_16FlashAttnBwdSm80INS1_25CollectiveMainloopBwdSm80ILi2ELi2EN4cute5tupleIJNS5_1CILi64EEENS7_ILi128EEENS7_ILi96EEEEEENS_10bfloat16_tEfNS_4arch4Sm80ELb1ELb0ELb1ELb1ELb1ELb0ELb0ELb0ELi2ELi2ELi4ELi2ELb0EEENS1_21CollectiveEpilogueBwdISB_SC_SE_Li256ELb1ELb0ELi2EEENS1_25SingleTileBwdLPTSchedulerILb1ELi128ELb1EEEEEEEEEvNT_6ParamsE)
        /*004c*/ 	.short	0x0380
        /*004e*/ 	.short	0x0288


	//----- nvinfo : EIATTR_SW_WAR
	.align		4
.L_890:
        /*0050*/ 	.byte	0x04, 0x36
        /*0052*/ 	.short	(.L_892 - .L_891)
.L_891:
        /*0054*/ 	.word	0x00000008
.L_892:


//--------------------- .nv.info._ZN7cutlass13device_kernelIN5flash19enable_sm80_to_sm89INS1_16FlashAttnBwdSm80INS1_25CollectiveMainloopBwdSm80ILi2ELi2EN4cute5tupleIJNS5_1CILi64EEENS7_ILi128EEENS7_ILi96EEEEEENS_10bfloat16_tEfNS_4arch4Sm80ELb1ELb0ELb1ELb1ELb0ELb0ELb0ELb0ELi2ELi2ELi4ELi2ELb0EEENS1_24CollectiveEpilogueBwdGQAISB_fSE_Li256ELb1ELb0EEENS1_25SingleTileBwdLPTSchedulerILb1ELi128ELb0EEEEEEEEEvNT_6ParamsE --------------------------
	.section	.nv.info._ZN7cutlass13device_kernelIN5flash19enable_sm80_to_sm89INS1_16FlashAttnBwdSm80INS1_25CollectiveMainloopBwdSm80ILi2ELi2EN4cute5tupleIJNS5_1CILi64EEENS7_ILi128EEENS7_ILi96EEEEEENS_10bfloat16_tEfNS_4arch4Sm80ELb1ELb0ELb1ELb1ELb0ELb0ELb0ELb0ELi2ELi2ELi4ELi2ELb0EEENS1_24CollectiveEpilogueBwdGQAISB_fSE_Li256ELb1ELb0EEENS1_25SingleTileBwdLPTSchedulerILb1ELi128ELb0EEEEEEEEEvNT_6ParamsE,"",@"SHT_CUDA_INFO"
	.sectionflags	@""
	.align	4


	//----- nvinfo : EIATTR_CUDA_API_VERSION
	.align		4
        /*0000*/ 	.byte	0x04, 0x37
        /*0002*/ 	.short	(.L_894 - .L_893)
.L_893:
        /*0004*/ 	.word	0x00000082


	//----- nvinfo : EIATTR_KPARAM_INFO
	.align		4
.L_894:
        /*0008*/ 	.byte	0x04, 0x17
        /*000a*/ 	.short	(.L_896 - .L_895)
.L_895:
        /*000c*/ 	.word	0x00000000
        /*0010*/ 	.short	0x0000
        /*0012*/ 	.short	0x0000
        /*0014*/ 	.byte	0x00, 0xf0, 0x41, 0x0a


	//----- nvinfo : EIATTR_SPARSE_MMA_MASK
	.align		4
.L_896:
        /*0018*/ 	.byte	0x03, 0x50
        /*001a*/ 	.short	0x0000


	//----- nvinfo : EIATTR_MAXREG_COUNT
	.align		4
        /*001c*/ 	.byte	0x03, 0x1b
        /*001e*/ 	.short	0x00ff


	//----- nvinfo : EIATTR_MERCURY_ISA_VERSION
	.align		4
        /*0020*/ 	.byte	0x03, 0x5f
        /*0022*/ 	.short	0x0101


	//----- nvinfo : EIATTR_VRC_CTA_INIT_COUNT
	.align		4
        /*0024*/ 	.byte	0x02, 0x4a
	.zero		1
	.zero		1


	//----- nvinfo : EIATTR_EXIT_INSTR_OFFSETS
	.align		4
        /*0028*/ 	.byte	0x04, 0x1c
        /*002a*/ 	.short	(.L_898 - .L_897)


	//   ....[0]....
.L_897:
        /*002c*/ 	.word	0x00000010


	//----- nvinfo : EIATTR_MAX_THREADS
	.align		4
.L_898:
        /*0030*/ 	.byte	0x04, 0x05
        /*0032*/ 	.short	(.L_900 - .L_899)
.L_899:
        /*0034*/ 	.word	0x00000100
        /*0038*/ 	.word	0x00000001
        /*003c*/ 	.word	0x00000001


	//----- nvinfo : EIATTR_CBANK_PARAM_SIZE
	.align		4
.L_900:
        /*0040*/ 	.byte	0x03, 0x19
        /*0042*/ 	.short	0x0290


	//----- nvinfo : EIATTR_PARAM_CBANK
	.align		4
        /*0044*/ 	.byte	0x04, 0x0a
        /*0046*/ 	.short	(.L_902 - .L_901)
	.align		4
.L_901:
        /*0048*/ 	.word	index@(.nv.constant0._ZN7cutlass13device_kernelIN5flash19enable_sm80_to_sm89INS1_16FlashAttnBwdSm80INS1_25CollectiveMainloopBwdSm80ILi2ELi2EN4cute5tupleIJNS5_1CILi64EEENS7_ILi128EEENS7_ILi96EEEEEENS_10bfloat16_tEfNS_4arch4Sm80ELb1ELb0ELb1ELb1ELb0ELb0ELb0ELb0ELi2ELi2ELi4ELi2ELb0EEENS1_24CollectiveEpilogueBwdGQAISB_fSE_Li256ELb1ELb0EEENS1_25SingleTileBwdLPTSchedulerILb1ELi128ELb0EEEEEEEEEvNT_6ParamsE)
        /*004c*/ 	.short	0x0380
        /*004e*/ 	.short	0x0290


	//----- nvinfo : EIATTR_SW_WAR
	.align		4
.L_902:
        /*0050*/ 	.byte	0x04, 0x36
        /*0052*/ 	.short	(.L_904 - .L_903)
.L_903:
        /*0054*/ 	.word	0x00000008
.L_904:


//--------------------- .nv.info._ZN7cutlass13device_kernelIN5flash32FlashAttnBwdPostprocessConvertdQIN4cute5tupleIJNS3_1CILi128EEENS5_ILi96EEEEEENS_10bfloat16_tEfNS_4arch4Sm80ELi256ENS3_8TiledMMAINS3_8MMA_AtomIJNS3_30SM80_16x8x16_F32BF16BF16F32_TNEEEENS3_6LayoutINS4_IJNS5_ILi4EEENS5_ILi2EEENS5_ILi1EEEEEENS4_IJSJ_SH_NS5_ILi0EEEEEEEENS4_IJNS5_ILi64EEENS5_ILi32EEENS5_ILi16EEEEEEEELb0EEEEEvNT_6ParamsE --------------------------
	.section	.nv.info._ZN7cutlass13device_kernelIN5flash32FlashAttnBwdPostprocessConvertdQIN4cute5tupleIJNS3_1CILi128EEENS5_ILi96EEEEEENS_10bfloat16_tEfNS_4arch4Sm80ELi256ENS3_8TiledMMAINS3_8MMA_AtomIJNS3_30SM80_16x8x16_F32BF16BF16F32_TNEEEENS3_6LayoutINS4_IJNS5_ILi4EEENS5_ILi2EEENS5_ILi1EEEEEENS4_IJSJ_SH_NS5_ILi0EEEEEEEENS4_IJNS5_ILi64EEENS5_ILi32EEENS5_ILi16EEEEEEEELb0EEEEEvNT_6ParamsE,"",@"SHT_CUDA_INFO"
	.sectionflags	@""
	.align	4


	//----- nvinfo : EIATTR_CUDA_API_VERSION
	.align		4
        /*0000*/ 	.byte	0x04, 0x37
        /*0002*/ 	.short	(.L_906 - .L_905)
.L_905:
        /*0004*/ 	.word	0x00000082


	//----- nvinfo : EIATTR_KPARAM_INFO
	.align		4
.L_906:
        /*0008*/ 	.byte	0x04, 0x17
        /*000a*/ 	.short	(.L_908 - .L_907)
.L_907:
        /*000c*/ 	.word	0x00000000
        /*0010*/ 	.short	0x0000
        /*0012*/ 	.short	0x0000
        /*0014*/ 	.byte	0x00, 0xf0, 0xc1, 0x01


	//----- nvinfo : EIATTR_SPARSE_MMA_MASK
	.align		4
.L_908:
        /*0018*/ 	.byte	0x03, 0x50
        /*001a*/ 	.short	0x0000


	//----- nvinfo : EIATTR_MAXREG_COUNT
	.align		4
        /*001c*/ 	.byte	0x03, 0x1b
        /*001e*/ 	.short	0x0080


	//----- nvinfo : EIATTR_NUM_BARRIERS
	.align		4
        /*0020*/ 	.byte	0x02, 0x4c
        /*0022*/ 	.byte	0x01
	.zero		1


	//----- nvinfo : EIATTR_MERCURY_ISA_VERSION
	.align		4
        /*0024*/ 	.byte	0x03, 0x5f
        /*0026*/ 	.short	0x0101


	//----- nvinfo : EIATTR_VRC_CTA_INIT_COUNT
	.align		4
        /*0028*/ 	.byte	0x02, 0x4a
	.zero		1
	.zero		1


	//----- nvinfo : EIATTR_EXIT_INSTR_OFFSETS
	.align		4
        /*002c*/ 	.byte	0x04, 0x1c
        /*002e*/ 	.short	(.L_910 - .L_909)


	//   ....[0]....
.L_909:
        /*0030*/ 	.word	0x00000280


	//   ....[1]....
        /*0034*/ 	.word	0x000012a0


	//   ....[2]....
        /*0038*/ 	.word	0x000013e0


	//   ....[3]....
        /*003c*/ 	.word	0x00001400


	//----- nvinfo : EIATTR_MAX_THREADS
	.align		4
.L_910:
        /*0040*/ 	.byte	0x04, 0x05
        /*0042*/ 	.short	(.L_912 - .L_911)
.L_911:
        /*0044*/ 	.word	0x00000100
        /*0048*/ 	.word	0x00000001
        /*004c*/ 	.word	0x00000001


	//----- nvinfo : EIATTR_CRS_STACK_SIZE
	.align		4
.L_912:
        /*0050*/ 	.byte	0x04, 0x1e
        /*0052*/ 	.short	(.L_914 - .L_913)
.L_913:
        /*0054*/ 	.word	0x00000000


	//----- nvinfo : EIATTR_CBANK_PARAM_SIZE
	.align		4
.L_914:
        /*0058*/ 	.byte	0x03, 0x19
        /*005a*/ 	.short	0x0070


	//----- nvinfo : EIATTR_PARAM_CBANK
	.align		4
        /*005c*/ 	.byte	0x04, 0x0a
        /*005e*/ 	.short	(.L_916 - .L_915)
	.align		4
.L_915:
        /*0060*/ 	.word	index@(.nv.constant0._ZN7cutlass13device_kernelIN5flash32FlashAttnBwdPostprocessConvertdQIN4cute5tupleIJNS3_1CILi128EEENS5_ILi96EEEEEENS_10bfloat16_tEfNS_4arch4Sm80ELi256ENS3_8TiledMMAINS3_8MMA_AtomIJNS3_30SM80_16x8x16_F32BF16BF16F32_TNEEEENS3_6LayoutINS4_IJNS5_ILi4EEENS5_ILi2EEENS5_ILi1EEEEEENS4_IJSJ_SH_NS5_ILi0EEEEEEEENS4_IJNS5_ILi64EEENS5_ILi32EEENS5_ILi16EEEEEEEELb0EEEEEvNT_6ParamsE)
        /*0064*/ 	.short	0x0380
        /*0066*/ 	.short	0x0070


	//----- nvinfo : EIATTR_SW_WAR
	.align		4
.L_916:
        /*0068*/ 	.byte	0x04, 0x36
        /*006a*/ 	.short	(.L_918 - .L_917)
.L_917:
        /*006c*/ 	.word	0x00000008
.L_918:


//--------------------- .nv.info._ZN7cutlass13device_kernelIN5flash32FlashAttnBwdPostprocessConvertdQIN4cute5tupleIJNS3_1CILi64EEENS5_ILi96EEEEEENS_10bfloat16_tEfNS_4arch4Sm80ELi256ENS3_8TiledMMAINS3_8MMA_AtomIJNS3_30SM80_16x8x16_F32BF16BF16F32_TNEEEENS3_6LayoutINS4_IJNS5_ILi2EEENS5_ILi4EEENS5_ILi1EEEEEENS4_IJSJ_SH_NS5_ILi0EEEEEEEENS4_IJNS5_ILi32EEESO_NS5_ILi16EEEEEEEELb0EEEEEvNT_6ParamsE --------------------------
	.section	.nv.info._ZN7cutlass13device_kernelIN5flash32FlashAttnBwdPostprocessConvertdQIN4cute5tupleIJNS3_1CILi64EEENS5_ILi96EEEEEENS_10bfloat16_tEfNS_4arch4Sm80ELi256ENS3_8TiledMMAINS3_8MMA_AtomIJNS3_30SM80_16x8x16_F32BF16BF16F32_TNEEEENS3_6LayoutINS4_IJNS5_ILi2EEENS5_ILi4EEENS5_ILi1EEEEEENS4_IJSJ_SH_NS5_ILi0EEEEEEEENS4_IJNS5_ILi32EEESO_NS5_ILi16EEEEEEEELb0EEEEEvNT_6ParamsE,"",@"SHT_CUDA_INFO"
	.sectionflags	@""
	.align	4


	//----- nvinfo : EIATTR_CUDA_API_VERSION
	.align		4
        /*0000*/ 	.byte	0x04, 0x37
        /*0002*/ 	.short	(.L_920 - .L_919)
.L_919:
        /*0004*/ 	.word	0x00000082


	//----- nvinfo : EIATTR_KPARAM_INFO
	.align		4
.L_920:
        /*0008*/ 	.byte	0x04, 0x17
        /*000a*/ 	.short	(.L_922 - .L_921)
.L_921:
        /*000c*/ 	.word	0x00000000
        /*0010*/ 	.short	0x0000
        /*0012*/ 	.short	0x0000
        /*0014*/ 	.byte	0x00, 0xf0, 0xc1, 0x01


	//----- nvinfo : EIATTR_SPARSE_MMA_MASK
	.align		4
.L_922:
        /*0018*/ 	.byte	0x03, 0x50
        /*001a*/ 	.short	0x0000


	//----- nvinfo : EIATTR_MAXREG_COUNT
	.align		4
        /*001c*/ 	.byte	0x03, 0x1b
        /*001e*/ 	.short	0x0080


	//----- nvinfo : EIATTR_NUM_BARRIERS
	.align		4
        /*0020*/ 	.byte	0x02, 0x4c
        /*0022*/ 	.byte	0x01
	.zero		1


	//----- nvinfo : EIATTR_MERCURY_ISA_VERSION
	.align		4
        /*0024*/ 	.byte	0x03, 0x5f
        /*0026*/ 	.short	0x0101


	//----- nvinfo : EIATTR_VRC_CTA_INIT_COUNT
	.align		4
        /*0028*/ 	.byte	0x02, 0x4a
	.zero		1
	.zero		1


	//----- nvinfo : EIATTR_EXIT_INSTR_OFFSETS
	.align		4
        /*002c*/ 	.byte	0x04, 0x1c
        /*002e*/ 	.short	(.L_924 - .L_923)


	//   ....[0]....
.L_923:
        /*0030*/ 	.word	0x00000280


	//   ....[1]....
        /*0034*/ 	.word	0x00000ae0


	//   ....[2]....
        /*0038*/ 	.word	0x00000cc0


	//   ....[3]....
        /*003c*/ 	.word	0x00000cf0


	//----- nvinfo : EIATTR_MAX_THREADS
	.align		4
.L_924:
        /*0040*/ 	.byte	0x04, 0x05
        /*0042*/ 	.short	(.L_926 - .L_925)
.L_925:
        /*0044*/ 	.word	0x00000100
        /*0048*/ 	.word	0x00000001
        /*004c*/ 	.word	0x00000001


	//----- nvinfo : EIATTR_CBANK_PARAM_SIZE
	.align		4
.L_926:
        /*0050*/ 	.byte	0x03, 0x19
        /*0052*/ 	.short	0x0070


	//----- nvinfo : EIATTR_PARAM_CBANK
	.align		4
        /*0054*/ 	.byte	0x04, 0x0a
        /*0056*/ 	.short	(.L_928 - .L_927)
	.align		4
.L_927:
        /*0058*/ 	.word	index@(.nv.constant0._ZN7cutlass13device_kernelIN5flash32FlashAttnBwdPostprocessConvertdQIN4cute5tupleIJNS3_1CILi64EEENS5_ILi96EEEEEENS_10bfloat16_tEfNS_4arch4Sm80ELi256ENS3_8TiledMMAINS3_8MMA_AtomIJNS3_30SM80_16x8x16_F32BF16BF16F32_TNEEEENS3_6LayoutINS4_IJNS5_ILi2EEENS5_ILi4EEENS5_ILi1EEEEEENS4_IJSJ_SH_NS5_ILi0EEEEEEEENS4_IJNS5_ILi32EEESO_NS5_ILi16EEEEEEEELb0EEEEEvNT_6ParamsE)
        /*005c*/ 	.short	0x0380
        /*005e*/ 	.short	0x0070


	//----- nvinfo : EIATTR_SW_WAR
	.align		4
.L_928:
        /*0060*/ 	.byte	0x04, 0x36
        /*0062*/ 	.short	(.L_930 - .L_929)
.L_929:
        /*0064*/ 	.word	0x00000008
.L_930:


//--------------------- .nv.info._ZN7cutlass13device_kernelIN5flash19enable_sm80_to_sm89INS1_16FlashAttnBwdSm80INS1_25CollectiveMainloopBwdSm80ILi2ELi2EN4cute5tupleIJNS5_1CILi64EEENS7_ILi128EEENS7_ILi96EEEEEENS_10bfloat16_tEfNS_4arch4Sm80ELb1ELb0ELb1ELb1ELb1ELb0ELb0ELb0ELi2ELi2ELi4ELi2ELb0EEENS1_24CollectiveEpilogueBwdGQAISB_fSE_Li256ELb1ELb1EEENS1_25SingleTileBwdLPTSchedulerILb1ELi128ELb1EEEEEEEEEvNT_6ParamsE --------------------------
	.section	.nv.info._ZN7cutlass13device_kernelIN5flash19enable_sm80_to_sm89INS1_16FlashAttnBwdSm80INS1_25CollectiveMainloopBwdSm80ILi2ELi2EN4cute5tupleIJNS5_1CILi64EEENS7_ILi128EEENS7_ILi96EEEEEENS_10bfloat16_tEfNS_4arch4Sm80ELb1ELb0ELb1ELb1ELb1ELb0ELb0ELb0ELi2ELi2ELi4ELi2ELb0EEENS1_24CollectiveEpilogueBwdGQAISB_fSE_Li256ELb1ELb1EEENS1_25SingleTileBwdLPTSchedulerILb1ELi128ELb1EEEEEEEEEvNT_6ParamsE,"",@"SHT_CUDA_INFO"
	.sectionflags	@""
	.align	4


	//----- nvinfo : EIATTR_CUDA_API_VERSION
	.align		4
        /*0000*/ 	.byte	0x04, 0x37
        /*0002*/ 	.short	(.L_932 - .L_931)
.L_931:
        /*0004*/ 	.word	0x00000082


	//----- nvinfo : EIATTR_KPARAM_INFO
	.align		4
.L_932:
        /*0008*/ 	.byte	0x04, 0x17
        /*000a*/ 	.short	(.L_934 - .L_933)
.L_933:
        /*000c*/ 	.word	0x00000000
        /*0010*/ 	.short	0x0000
        /*0012*/ 	.short	0x0000
        /*0014*/ 	.byte	0x00, 0xf0, 0x41, 0x0a


	//----- nvinfo : EIATTR_SPARSE_MMA_MASK
	.align		4
.L_934:
        /*0018*/ 	.byte	0x03, 0x50
        /*001a*/ 	.short	0x0000


	//----- nvinfo : EIATTR_MAXREG_COUNT
	.align		4
        /*001c*/ 	.byte	0x03, 0x1b
        /*001e*/ 	.short	0x00ff


	//----- nvinfo : EIATTR_MERCURY_ISA_VERSION
	.align		4
        /*0020*/ 	.byte	0x03, 0x5f
        /*0022*/ 	.short	0x0101


	//----- nvinfo : EIATTR_VRC_CTA_INIT_COUNT
	.align		4
        /*0024*/ 	.byte	0x02, 0x4a
	.zero		1
	.zero		1


	//----- nvinfo : EIATTR_EXIT_INSTR_OFFSETS
	.align		4
        /*0028*/ 	.byte	0x04, 0x1c
        /*002a*/ 	.short	(.L_936 - .L_935)


	//   ....[0]....
.L_935:
        /*002c*/ 	.word	0x00000010


	//----- nvinfo : EIATTR_MAX_THREADS
	.align		4
.L_936:
        /*0030*/ 	.byte	0x04, 0x05
        /*0032*/ 	.short	(.L_938 - .L_937)
.L_937:
        /*0034*/ 	.word	0x00000100
        /*0038*/ 	.word	0x00000001
        /*003c*/ 	.word	0x00000001


	//----- nvinfo : EIATTR_CBANK_PARAM_SIZE
	.align		4
.L_938:
        /*0040*/ 	.byte	0x03, 0x19
        /*0042*/ 	.short	0x0290


	//----- nvinfo : EIATTR_PARAM_CBANK
	.align		4
        /*0044*/ 	.byte	0x04, 0x0a
        /*0046*/ 	.short	(.L_940 - .L_939)
	.align		4
.L_939:
        /*0048*/ 	.word	index@(.nv.constant0._ZN7cutlass13device_kernelIN5flash19enable_sm80_to_sm89INS1_16FlashAttnBwdSm80INS1_25CollectiveMainloopBwdSm80ILi2ELi2EN4cute5tupleIJNS5_1CILi64EEENS7_ILi128EEENS7_ILi96EEEEEENS_10bfloat16_tEfNS_4arch4Sm80ELb1ELb0ELb1ELb1ELb1ELb0ELb0ELb0ELi2ELi2ELi4ELi2ELb0EEENS1_24CollectiveEpilogueBwdGQAISB_fSE_Li256ELb1ELb1EEENS1_25SingleTileBwdLPTSchedulerILb1ELi128ELb1EEEEEEEEEvNT_6ParamsE)
        /*004c*/ 	.short	0x0380
        /*004e*/ 	.short	0x0290


	//----- nvinfo : EIATTR_SW_WAR
	.align		4
.L_940:
        /*0050*/ 	.byte	0x04, 0x36
        /*0052*/ 	.short	(.L_942 - .L_941)
.L_941:
        /*0054*/ 	.word	0x00000008
.L_942:


//--------------------- .nv.info._ZN7cutlass13device_kernelIN5flash22FlashAttnBwdPreprocessIN4cute5tupleIJNS3_1CILi64EEENS5_ILi96EEEEEENS_10bfloat16_tEfNS_4arch4Sm80ELb1ELb1EEEEEvNT_6ParamsE --------------------------
	.section	.nv.info._ZN7cutlass13device_kernelIN5flash22FlashAttnBwdPreprocessIN4cute5tupleIJNS3_1CILi64EEENS5_ILi96EEEEEENS_10bfloat16_tEfNS_4arch4Sm80ELb1ELb1EEEEEvNT_6ParamsE,"",@"SHT_CUDA_INFO"
	.sectionflags	@""
	.align	4


	//----- nvinfo : EIATTR_CUDA_API_VERSION
	.align		4
        /*0000*/ 	.byte	0x04, 0x37
        /*0002*/ 	.short	(.L_944 - .L_943)
.L_943:
        /*0004*/ 	.word	0x00000082


	//----- nvinfo : EIATTR_KPARAM_INFO
	.align		4
.L_944:
        /*0008*/ 	.byte	0x04, 0x17
        /*000a*/ 	.short	(.L_946 - .L_945)
.L_945:
        /*000c*/ 	.word	0x00000000
        /*0010*/ 	.short	0x0000
        /*0012*/ 	.short	0x0000
        /*0014*/ 	.byte	0x00, 0xf0, 0xc1, 0x03


	//----- nvinfo : EIATTR_SPARSE_MMA_MASK
	.align		4
.L_946:
        /*0018*/ 	.byte	0x03, 0x50
        /*001a*/ 	.short	0x0000


	//----- nvinfo : EIATTR_MAXREG_COUNT
	.align		4
        /*001c*/ 	.byte	0x03, 0x1b
        /*001e*/ 	.short	0x0080


	//----- nvinfo : EIATTR_MERCURY_ISA_VERSION
	.align		4
        /*0020*/ 	.byte	0x03, 0x5f
        /*0022*/ 	.short	0x0101


	//----- nvinfo : EIATTR_COOP_GROUP_MASK_REGIDS
	.align		4
        /*0024*/ 	.byte	0x04, 0x29
        /*0026*/ 	.short	(.L_948 - .L_947)


	//   ....[0]....
.L_947:
        /*0028*/ 	.word	0xffffffff


	//   ....[1]....
        /*002c*/ 	.word	0xffffffff


	//----- nvinfo : EIATTR_COOP_GROUP_INSTR_OFFSETS
	.align		4
.L_948:
        /*0030*/ 	.byte	0x04, 0x28
        /*0032*/ 	.short	(.L_950 - .L_949)


	//   ....[0]....
.L_949:
        /*0034*/ 	.word	0x00000d30


	//   ....[1]....
        /*0038*/ 	.word	0x00000df0


	//----- nvinfo : EIATTR_VRC_CTA_INIT_COUNT
	.align		4
.L_950:
        /*003c*/ 	.byte	0x02, 0x4a
	.zero		1
	.zero		1


	//----- nvinfo : EIATTR_EXIT_INSTR_OFFSETS
	.align		4
        /*0040*/ 	.byte	0x04, 0x1c
        /*0042*/ 	.short	(.L_952 - .L_951)


	//   ....[0]....
.L_951:
        /*0044*/ 	.word	0x00000280


	//   ....[1]....
        /*0048*/ 	.word	0x00001170


	//   ....[2]....
        /*004c*/ 	.word	0x000011f0


	//----- nvinfo : EIATTR_MAX_THREADS
	.align		4
.L_952:
        /*0050*/ 	.byte	0x04, 0x05
        /*0052*/ 	.short	(.L_954 - .L_953)
.L_953:
        /*0054*/ 	.word	0x00000100
        /*0058*/ 	.word	0x00000001
        /*005c*/ 	.word	0x00000001


	//----- nvinfo : EIATTR_CRS_STACK_SIZE
	.align		4
.L_954:
        /*0060*/ 	.byte	0x04, 0x1e
        /*0062*/ 	.short	(.L_956 - .L_955)
.L_955:
        /*0064*/ 	.word	0x00000000


	//----- nvinfo : EIATTR_CBANK_PARAM_SIZE
	.align		4
.L_956:
        /*0068*/ 	.byte	0x03, 0x19
        /*006a*/ 	.short	0x00f0


	//----- nvinfo : EIATTR_PARAM_CBANK
	.align		4
        /*006c*/ 	.byte	0x04, 0x0a
        /*006e*/ 	.short	(.L_958 - .L_957)
	.align		4
.L_957:
        /*0070*/ 	.word	index@(.nv.constant0._ZN7cutlass13device_kernelIN5flash22FlashAttnBwdPreprocessIN4cute5tupleIJNS3_1CILi64EEENS5_ILi96EEEEEENS_10bfloat16_tEfNS_4arch4Sm80ELb1ELb1EEEEEvNT_6ParamsE)
        /*0074*/ 	.short	0x0380
        /*0076*/ 	.short	0x00f0


	//----- nvinfo : EIATTR_SW_WAR
	.align		4
.L_958:
        /*0078*/ 	.byte	0x04, 0x36
        /*007a*/ 	.short	(.L_960 - .L_959)
.L_959:
        /*007c*/ 	.word	0x00000008
.L_960:


//--------------------- .nv.callgraph             --------------------------
	.section	.nv.callgraph,"",@"SHT_CUDA_CALLGRAPH"
	.align	4
	.sectionentsize	8
	.align		4
        /*0000*/ 	.word	0x00000000
	.align		4
        /*0004*/ 	.word	0xffffffff
	.align		4
        /*0008*/ 	.word	0x00000000
	.align		4
        /*000c*/ 	.word	0xfffffffe
	.align		4
        /*0010*/ 	.word	0x00000000
	.align		4
        /*0014*/ 	.word	0xfffffffd
	.align		4
        /*0018*/ 	.word	0x00000000
	.align		4
        /*001c*/ 	.word	0xfffffffc


//--------------------- .nv.constant4             --------------------------
	.section	.nv.constant4,"a",@progbits
	.align	8
	.align		8
.nv.constant4:
        /*0000*/ 	.dword	_ZN73_INTERNAL_7cad860e_37_flash_bwd_hdim96_bf16_softcap_sm80_cu_744032ad_32964cuda3std3__45__cpo5beginE
	.align		8
        /*0008*/ 	.dword	_ZN73_INTERNAL_7cad860e_37_flash_bwd_hdim96_bf16_softcap_sm80_cu_744032ad_32964cuda3std3__45__cpo3endE
	.align		8
        /*0010*/ 	.dword	_ZN73_INTERNAL_7cad860e_37_flash_bwd_hdim96_bf16_softcap_sm80_cu_744032ad_32964cuda3std3__45__cpo6cbeginE
	.align		8
        /*0018*/ 	.dword	_ZN73_INTERNAL_7cad860e_37_flash_bwd_hdim96_bf16_softcap_sm80_cu_744032ad_32964cuda3std3__45__cpo4cendE
	.align		8
        /*0020*/ 	.dword	_ZN73_INTERNAL_7cad860e_37_flash_bwd_hdim96_bf16_softcap_sm80_cu_744032ad_32964cuda3std3__475_GLOBAL__N__7cad860e_37_flash_bwd_hdim96_bf16_softcap_sm80_cu_744032ad_32966ignoreE
	.align		8
        /*0028*/ 	.dword	_ZN73_INTERNAL_7cad860e_37_flash_bwd_hdim96_bf16_softcap_sm80_cu_744032ad_32964cuda3std3__419piecewise_constructE
	.align		8
        /*0030*/ 	.dword	_ZN73_INTERNAL_7cad860e_37_flash_bwd_hdim96_bf16_softcap_sm80_cu_744032ad_32964cuda3std3__48in_placeE
	.align		8
        /*0038*/ 	.dword	_ZN73_INTERNAL_7cad860e_37_flash_bwd_hdim96_bf16_softcap_sm80_cu_744032ad_32964cuda3std6ranges3__45__cpo4swapE
	.align		8
        /*0040*/ 	.dword	_ZN73_INTERNAL_7cad860e_37_flash_bwd_hdim96_bf16_softcap_sm80_cu_744032ad_32964cuda3std6ranges3__45__cpo9iter_moveE
	.align		8
        /*0048*/ 	.dword	_ZN73_INTERNAL_7cad860e_37_flash_bwd_hdim96_bf16_softcap_sm80_cu_744032ad_32964cute7productE
	.align		8
        /*0050*/ 	.dword	_ZN73_INTERNAL_7cad860e_37_flash_bwd_hdim96_bf16_softcap_sm80_cu_744032ad_32964cute1_E


//--------------------- .text._ZN7cutlass13device_kernelIN5flash19enable_sm80_to_sm89INS1_16FlashAttnBwdSm80INS1_25CollectiveMainloopBwdSm80ILi2ELi1EN4cute5tupleIJNS5_1CILi64EEENS7_ILi128EEENS7_ILi96EEEEEENS_10bfloat16_tEfNS_4arch4Sm80ELb0ELb0ELb1ELb0ELb0ELb0ELb0ELb0ELi2ELi2ELi4ELi2ELb1EEENS1_21CollectiveEpilogueBwdISB_SC_SE_Li256ELb0ELb0ELi2EEENS1_19SingleTileSchedulerILb0ELb0ELb0ELi128EEEEEEEEEvNT_6ParamsE --------------------------
	.section	.text._ZN7cutlass13device_kernelIN5flash19enable_sm80_to_sm89INS1_16FlashAttnBwdSm80INS1_25CollectiveMainloopBwdSm80ILi2ELi1EN4cute5tupleIJNS5_1CILi64EEENS7_ILi128EEENS7_ILi96EEEEEENS_10bfloat16_tEfNS_4arch4Sm80ELb0ELb0ELb1ELb0ELb0ELb0ELb0ELb0ELi2ELi2ELi4ELi2ELb1EEENS1_21CollectiveEpilogueBwdISB_SC_SE_Li256ELb0ELb0ELi2EEENS1_19SingleTileSchedulerILb0ELb0ELb0ELi128EEEEEEEEEvNT_6ParamsE,"ax",@progbits
	.align	128
.text._ZN7cutlass13device_kernelIN5flash19enable_sm80_to_sm89INS1_16FlashAttnBwdSm80INS1_25CollectiveMainloopBwdSm80ILi2ELi1EN4cute5tupleIJNS5_1CILi64EEENS7_ILi128EEENS7_ILi96EEEEEENS_10bfloat16_tEfNS_4arch4Sm80ELb0ELb0ELb1ELb0ELb0ELb0ELb0ELb0ELi2ELi2ELi4ELi2ELb1EEENS1_21CollectiveEpilogueBwdISB_SC_SE_Li256ELb0ELb0ELi2EEENS1_19SingleTileSchedulerILb0ELb0ELb0ELi128EEEEEEEEEvNT_6ParamsE:
        .type           _ZN7cutlass13device_kernelIN5flash19enable_sm80_to_sm89INS1_16FlashAttnBwdSm80INS1_25CollectiveMainloopBwdSm80ILi2ELi1EN4cute5tupleIJNS5_1CILi64EEENS7_ILi128EEENS7_ILi96EEEEEENS_10bfloat16_tEfNS_4arch4Sm80ELb0ELb0ELb1ELb0ELb0ELb0ELb0ELb0ELi2ELi2ELi4ELi2ELb1EEENS1_21CollectiveEpilogueBwdISB_SC_SE_Li256ELb0ELb0ELi2EEENS1_19SingleTileSchedulerILb0ELb0ELb0ELi128EEEEEEEEEvNT_6ParamsE,@function
        .size           _ZN7cutlass13device_kernelIN5flash19enable_sm80_to_sm89INS1_16FlashAttnBwdSm80INS1_25CollectiveMainloopBwdSm80ILi2ELi1EN4cute5tupleIJNS5_1CILi64EEENS7_ILi128EEENS7_ILi96EEEEEENS_10bfloat16_tEfNS_4arch4Sm80ELb0ELb0ELb1ELb0ELb0ELb0ELb0ELb0ELi2ELi2ELi4ELi2ELb1EEENS1_21CollectiveEpilogueBwdISB_SC_SE_Li256ELb0ELb0ELi2EEENS1_19SingleTileSchedulerILb0ELb0ELb0ELi128EEEEEEEEEvNT_6ParamsE,(.L_x_82 - _ZN7cutlass13device_kernelIN5flash19enable_sm80_to_sm89INS1_16FlashAttnBwdSm80INS1_25CollectiveMainloopBwdSm80ILi2ELi1EN4cute5tupleIJNS5_1CILi64EEENS7_ILi128EEENS7_ILi96EEEEEENS_10bfloat16_tEfNS_4arch4Sm80ELb0ELb0ELb1ELb0ELb0ELb0ELb0ELb0ELi2ELi2ELi4ELi2ELb1EEENS1_21CollectiveEpilogueBwdISB_SC_SE_Li256ELb0ELb0ELi2EEENS1_19SingleTileSchedulerILb0ELb0ELb0ELi128EEEEEEEEEvNT_6ParamsE)
        .other          _ZN7cutlass13device_kernelIN5flash19enable_sm80_to_sm89INS1_16FlashAttnBwdSm80INS1_25CollectiveMainloopBwdSm80ILi2ELi1EN4cute5tupleIJNS5_1CILi64EEENS7_ILi128EEENS7_ILi96EEEEEENS_10bfloat16_tEfNS_4arch4Sm80ELb0ELb0ELb1ELb0ELb0ELb0ELb0ELb0ELi2ELi2ELi4ELi2ELb1EEENS1_21CollectiveEpilogueBwdISB_SC_SE_Li256ELb0ELb0ELi2EEENS1_19SingleTileSchedulerILb0ELb0ELb0ELi128EEEEEEEEEvNT_6ParamsE,@"STO_CUDA_ENTRY STV_DEFAULT"
_ZN7cutlass13device_kernelIN5flash19enable_sm80_to_sm89INS1_16FlashAttnBwdSm80INS1_25CollectiveMainloopBwdSm80ILi2ELi1EN4cute5tupleIJNS5_1CILi64EEENS7_ILi128EEENS7_ILi96EEEEEENS_10bfloat16_tEfNS_4arch4Sm80ELb0ELb0ELb1ELb0ELb0ELb0ELb0ELb0ELi2ELi2ELi4ELi2ELb1EEENS1_21CollectiveEpilogueBwdISB_SC_SE_Li256ELb0ELb0ELi2EEENS1_19SingleTileSchedulerILb0ELb0ELb0ELi128EEEEEEEEEvNT_6ParamsE:
[----:B------:R-:W-:Y:S01]  /*0000*/  LDC R1, c[0x0][0x37c] ;  /* 0x0000df00ff017b82 */ /* 0x000fe20000000800 */
[----:B------:R-:W-:Y:S05]  /*0010*/  EXIT ;  /* 0x000000000000794d */ /* 0x000fea0003800000 */
.L_x_0:
[----:B------:R-:W-:-:S00]  /*0020*/  BRA `(.L_x_0) ;  /* 0xfffffffc00fc7947 */ /* 0x000fc0000383ffff */
[----:B------:R-:W-:-:S00]  /*0030*/  NOP ;  /* 0x0000000000007918 */ /* 0x000fc00000000000 */
        /* <DEDUP_REMOVED lines=12> */
.L_x_82:


//--------------------- .text._ZN7cutlass13device_kernelIN5flash19enable_sm80_to_sm89INS1_16FlashAttnBwdSm80INS1_25CollectiveMainloopBwdSm80ILi2ELi1EN4cute5tupleIJNS5_1CILi64EEENS7_ILi128EEENS7_ILi96EEEEEENS_10bfloat16_tEfNS_4arch4Sm80ELb0ELb0ELb1ELb0ELb1ELb0ELb0ELb0ELi2ELi2ELi4ELi2ELb1EEENS1_21CollectiveEpilogueBwdISB_SC_SE_Li256ELb0ELb0ELi2EEENS1_19SingleTileSchedulerILb0ELb0ELb0ELi128EEEEEEEEEvNT_6ParamsE --------------------------
	.section	.text._ZN7cutlass13device_kernelIN5flash19enable_sm80_to_sm89INS1_16FlashAttnBwdSm80INS1_25CollectiveMainloopBwdSm80ILi2ELi1EN4cute5tupleIJNS5_1CILi64EEENS7_ILi128EEENS7_ILi96EEEEEENS_10bfloat16_tEfNS_4arch4Sm80ELb0ELb0ELb1ELb0ELb1ELb0ELb0ELb0ELi2ELi2ELi4ELi2ELb1EEENS1_21CollectiveEpilogueBwdISB_SC_SE_Li256ELb0ELb0ELi2EEENS1_19SingleTileSchedulerILb0ELb0ELb0ELi128EEEEEEEEEvNT_6ParamsE,"ax",@progbits
	.align	128
.text._ZN7cutlass13device_kernelIN5flash19enable_sm80_to_sm89INS1_16FlashAttnBwdSm80INS1_25CollectiveMainloopBwdSm80ILi2ELi1EN4cute5tupleIJNS5_1CILi64EEENS7_ILi128EEENS7_ILi96EEEEEENS_10bfloat16_tEfNS_4arch4Sm80ELb0ELb0ELb1ELb0ELb1ELb0ELb0ELb0ELi2ELi2ELi4ELi2ELb1EEENS1_21CollectiveEpilogueBwdISB_SC_SE_Li256ELb0ELb0ELi2EEENS1_19SingleTileSchedulerILb0ELb0ELb0ELi128EEEEEEEEEvNT_6ParamsE:
        .type           _ZN7cutlass13device_kernelIN5flash19enable_sm80_to_sm89INS1_16FlashAttnBwdSm80INS1_25CollectiveMainloopBwdSm80ILi2ELi1EN4cute5tupleIJNS5_1CILi64EEENS7_ILi128EEENS7_ILi96EEEEEENS_10bfloat16_tEfNS_4arch4Sm80ELb0ELb0ELb1ELb0ELb1ELb0ELb0ELb0ELi2ELi2ELi4ELi2ELb1EEENS1_21CollectiveEpilogueBwdISB_SC_SE_Li256ELb0ELb0ELi2EEENS1_19SingleTileSchedulerILb0ELb0ELb0ELi128EEEEEEEEEvNT_6ParamsE,@function
        .size           _ZN7cutlass13device_kernelIN5flash19enable_sm80_to_sm89INS1_16FlashAttnBwdSm80INS1_25CollectiveMainloopBwdSm80ILi2ELi1EN4cute5tupleIJNS5_1CILi64EEENS7_ILi128EEENS7_ILi96EEEEEENS_10bfloat16_tEfNS_4arch4Sm80ELb0ELb0ELb1ELb0ELb1ELb0ELb0ELb0ELi2ELi2ELi4ELi2ELb1EEENS1_21CollectiveEpilogueBwdISB_SC_SE_Li256ELb0ELb0ELi2EEENS1_19SingleTileSchedulerILb0ELb0ELb0ELi128EEEEEEEEEvNT_6ParamsE,(.L_x_83 - _ZN7cutlass13device_kernelIN5flash19enable_sm80_to_sm89INS1_16FlashAttnBwdSm80INS1_25CollectiveMainloopBwdSm80ILi2ELi1EN4cute5tupleIJNS5_1CILi64EEENS7_ILi128EEENS7_ILi96EEEEEENS_10bfloat16_tEfNS_4arch4Sm80ELb0ELb0ELb1ELb0ELb1ELb0ELb0ELb0ELi2ELi2ELi4ELi2ELb1EEENS1_21CollectiveEpilogueBwdISB_SC_SE_Li256ELb0ELb0ELi2EEENS1_19SingleTileSchedulerILb0ELb0ELb0ELi128EEEEEEEEEvNT_6ParamsE)
        .other          _ZN7cutlass13device_kernelIN5flash19enable_sm80_to_sm89INS1_16FlashAttnBwdSm80INS1_25CollectiveMainloopBwdSm80ILi2ELi1EN4cute5tupleIJNS5_1CILi64EEENS7_ILi128EEENS7_ILi96EEEEEENS_10bfloat16_tEfNS_4arch4Sm80ELb0ELb0ELb1ELb0ELb1ELb0ELb0ELb0ELi2ELi2ELi4ELi2ELb1EEENS1_21CollectiveEpilogueBwdISB_SC_SE_Li256ELb0ELb0ELi2EEENS1_19SingleTileSchedulerILb0ELb0ELb0ELi128EEEEEEEEEvNT_6ParamsE,@"STO_CUDA_ENTRY STV_DEFAULT"
_ZN7cutlass13device_kernelIN5flash19enable_sm80_to_sm89INS1_16FlashAttnBwdSm80INS1_25CollectiveMainloopBwdSm80ILi2ELi1EN4cute5tupleIJNS5_1CILi64EEENS7_ILi128EEENS7_ILi96EEEEEENS_10bfloat16_tEfNS_4arch4Sm80ELb0ELb0ELb1ELb0ELb1ELb0ELb0ELb0ELi2ELi2ELi4ELi2ELb1EEENS1_21CollectiveEpilogueBwdISB_SC_SE_Li256ELb0ELb0ELi2EEENS1_19SingleTileSchedulerILb0ELb0ELb0ELi128EEEEEEEEEvNT_6ParamsE:
[----:B------:R-:W-:Y:S01]  /*0000*/  LDC R1, c[0x0][0x37c] ;  /* 0x0000df00ff017b82 */ /* 0x000fe20000000800 */
[----:B------:R-:W-:Y:S05]  /*0010*/  EXIT ;  /* 0x000000000000794d */ /* 0x000fea0003800000 */
.L_x_1:
        /* <DEDUP_REMOVED lines=14> */
.L_x_83:


//--------------------- .text._ZN7cutlass13device_kernelIN5flash19enable_sm80_to_sm89INS1_16FlashAttnBwdSm80INS1_25CollectiveMainloopBwdSm80ILi2ELi1EN4cute5tupleIJNS5_1CILi64EEENS7_ILi128EEENS7_ILi96EEEEEENS_10bfloat16_tEfNS_4arch4Sm80ELb0ELb0ELb1ELb0ELb0ELb0ELb0ELb0ELi2ELi2ELi4ELi2ELb1EEENS1_24CollectiveEpilogueBwdGQAISB_fSE_Li256ELb0ELb0EEENS1_19SingleTileSchedulerILb0ELb0ELb0ELi128EEEEEEEEEvNT_6ParamsE --------------------------
	.section	.text._ZN7cutlass13device_kernelIN5flash19enable_sm80_to_sm89INS1_16FlashAttnBwdSm80INS1_25CollectiveMainloopBwdSm80ILi2ELi1EN4cute5tupleIJNS5_1CILi64EEENS7_ILi128EEENS7_ILi96EEEEEENS_10bfloat16_tEfNS_4arch4Sm80ELb0ELb0ELb1ELb0ELb0ELb0ELb0ELb0ELi2ELi2ELi4ELi2ELb1EEENS1_24CollectiveEpilogueBwdGQAISB_fSE_Li256ELb0ELb0EEENS1_19SingleTileSchedulerILb0ELb0ELb0ELi128EEEEEEEEEvNT_6ParamsE,"ax",@progbits
	.align	128
.text._ZN7cutlass13device_kernelIN5flash19enable_sm80_to_sm89INS1_16FlashAttnBwdSm80INS1_25CollectiveMainloopBwdSm80ILi2ELi1EN4cute5tupleIJNS5_1CILi64EEENS7_ILi128EEENS7_ILi96EEEEEENS_10bfloat16_tEfNS_4arch4Sm80ELb0ELb0ELb1ELb0ELb0ELb0ELb0ELb0ELi2ELi2ELi4ELi2ELb1EEENS1_24CollectiveEpilogueBwdGQAISB_fSE_Li256ELb0ELb0EEENS1_19SingleTileSchedulerILb0ELb0ELb0ELi128EEEEEEEEEvNT_6ParamsE:
        .type           _ZN7cutlass13device_kernelIN5flash19enable_sm80_to_sm89INS1_16FlashAttnBwdSm80INS1_25CollectiveMainloopBwdSm80ILi2ELi1EN4cute5tupleIJNS5_1CILi64EEENS7_ILi128EEENS7_ILi96EEEEEENS_10bfloat16_tEfNS_4arch4Sm80ELb0ELb0ELb1ELb0ELb0ELb0ELb0ELb0ELi2ELi2ELi4ELi2ELb1EEENS1_24CollectiveEpilogueBwdGQAISB_fSE_Li256ELb0ELb0EEENS1_19SingleTileSchedulerILb0ELb0ELb0ELi128EEEEEEEEEvNT_6ParamsE,@function
        .size           _ZN7cutlass13device_kernelIN5flash19enable_sm80_to_sm89INS1_16FlashAttnBwdSm80INS1_25CollectiveMainloopBwdSm80ILi2ELi1EN4cute5tupleIJNS5_1CILi64EEENS7_ILi128EEENS7_ILi96EEEEEENS_10bfloat16_tEfNS_4arch4Sm80ELb0ELb0ELb1ELb0ELb0ELb0ELb0ELb0ELi2ELi2ELi4ELi2ELb1EEENS1_24CollectiveEpilogueBwdGQAISB_fSE_Li256ELb0ELb0EEENS1_19SingleTileSchedulerILb0ELb0ELb0ELi128EEEEEEEEEvNT_6ParamsE,(.L_x_84 - _ZN7cutlass13device_kernelIN5flash19enable_sm80_to_sm89INS1_16FlashAttnBwdSm80INS1_25CollectiveMainloopBwdSm80ILi2ELi1EN4cute5tupleIJNS5_1CILi64EEENS7_ILi128EEENS7_ILi96EEEEEENS_10bfloat16_tEfNS_4arch4Sm80ELb0ELb0ELb1ELb0ELb0ELb0ELb0ELb0ELi2ELi2ELi4ELi2ELb1EEENS1_24CollectiveEpilogueBwdGQAISB_fSE_Li256ELb0ELb0EEENS1_19SingleTileSchedulerILb0ELb0ELb0ELi128EEEEEEEEEvNT_6ParamsE)
        .other          _ZN7cutlass13device_kernelIN5flash19enable_sm80_to_sm89INS1_16FlashAttnBwdSm80INS1_25CollectiveMainloopBwdSm80ILi2ELi1EN4cute5tupleIJNS5_1CILi64EEENS7_ILi128EEENS7_ILi96EEEEEENS_10bfloat16_tEfNS_4arch4Sm80ELb0ELb0ELb1ELb0ELb0ELb0ELb0ELb0ELi2ELi2ELi4ELi2ELb1EEENS1_24CollectiveEpilogueBwdGQAISB_fSE_Li256ELb0ELb0EEENS1_19SingleTileSchedulerILb0ELb0ELb0ELi128EEEEEEEEEvNT_6ParamsE,@"STO_CUDA_ENTRY STV_DEFAULT"
_ZN7cutlass13device_kernelIN5flash19enable_sm80_to_sm89INS1_16FlashAttnBwdSm80INS1_25CollectiveMainloopBwdSm80ILi2ELi1EN4cute5tupleIJNS5_1CILi64EEENS7_ILi128EEENS7_ILi96EEEEEENS_10bfloat16_tEfNS_4arch4Sm80ELb0ELb0ELb1ELb0ELb0ELb0ELb0ELb0ELi2ELi2ELi4ELi2ELb1EEENS1_24CollectiveEpilogueBwdGQAISB_fSE_Li256ELb0ELb0EEENS1_19SingleTileSchedulerILb0ELb0ELb0ELi128EEEEEEEEEvNT_6ParamsE:
[----:B------:R-:W-:Y:S01]  /*0000*/  LDC R1, c[0x0][0x37c] ;  /* 0x0000df00ff017b82 */ /* 0x000fe20000000800 */
[----:B------:R-:W-:Y:S05]  /*0010*/  EXIT ;  /* 0x000000000000794d */ /* 0x000fea0003800000 */
.L_x_2:
        /* <DEDUP_REMOVED lines=14> */
.L_x_84:


//--------------------- .text._ZN7cutlass13device_kernelIN5flash19enable_sm80_to_sm89INS1_16FlashAttnBwdSm80INS1_25CollectiveMainloopBwdSm80ILi2ELi1EN4cute5tupleIJNS5_1CILi64EEENS7_ILi128EEENS7_ILi96EEEEEENS_10bfloat16_tEfNS_4arch4Sm80ELb0ELb0ELb1ELb0ELb1ELb0ELb0ELb0ELi2ELi2ELi4ELi2ELb1EEENS1_24CollectiveEpilogueBwdGQAISB_fSE_Li256ELb0ELb1EEENS1_19SingleTileSchedulerILb0ELb0ELb0ELi128EEEEEEEEEvNT_6ParamsE --------------------------
	.section	.text._ZN7cutlass13device_kernelIN5flash19enable_sm80_to_sm89INS1_16FlashAttnBwdSm80INS1_25CollectiveMainloopBwdSm80ILi2ELi1EN4cute5tupleIJNS5_1CILi64EEENS7_ILi128EEENS7_ILi96EEEEEENS_10bfloat16_tEfNS_4arch4Sm80ELb0ELb0ELb1ELb0ELb1ELb0ELb0ELb0ELi2ELi2ELi4ELi2ELb1EEENS1_24CollectiveEpilogueBwdGQAISB_fSE_Li256ELb0ELb1EEENS1_19SingleTileSchedulerILb0ELb0ELb0ELi128EEEEEEEEEvNT_6ParamsE,"ax",@progbits
	.align	128
.text._ZN7cutlass13device_kernelIN5flash19enable_sm80_to_sm89INS1_16FlashAttnBwdSm80INS1_25CollectiveMainloopBwdSm80ILi2ELi1EN4cute5tupleIJNS5_1CILi64EEENS7_ILi128EEENS7_ILi96EEEEEENS_10bfloat16_tEfNS_4arch4Sm80ELb0ELb0ELb1ELb0ELb1ELb0ELb0ELb0ELi2ELi2ELi4ELi2ELb1EEENS1_24CollectiveEpilogueBwdGQAISB_fSE_Li256ELb0ELb1EEENS1_19SingleTileSchedulerILb0ELb0ELb0ELi128EEEEEEEEEvNT_6ParamsE:
        .type           _ZN7cutlass13device_kernelIN5flash19enable_sm80_to_sm89INS1_16FlashAttnBwdSm80INS1_25CollectiveMainloopBwdSm80ILi2ELi1EN4cute5tupleIJNS5_1CILi64EEENS7_ILi128EEENS7_ILi96EEEEEENS_10bfloat16_tEfNS_4arch4Sm80ELb0ELb0ELb1ELb0ELb1ELb0ELb0ELb0ELi2ELi2ELi4ELi2ELb1EEENS1_24CollectiveEpilogueBwdGQAISB_fSE_Li256ELb0ELb1EEENS1_19SingleTileSchedulerILb0ELb0ELb0ELi128EEEEEEEEEvNT_6ParamsE,@function
        .size           _ZN7cutlass13device_kernelIN5flash19enable_sm80_to_sm89INS1_16FlashAttnBwdSm80INS1_25CollectiveMainloopBwdSm80ILi2ELi1EN4cute5tupleIJNS5_1CILi64EEENS7_ILi128EEENS7_ILi96EEEEEENS_10bfloat16_tEfNS_4arch4Sm80ELb0ELb0ELb1ELb0ELb1ELb0ELb0ELb0ELi2ELi2ELi4ELi2ELb1EEENS1_24CollectiveEpilogueBwdGQAISB_fSE_Li256ELb0ELb1EEENS1_19SingleTileSchedulerILb0ELb0ELb0ELi128EEEEEEEEEvNT_6ParamsE,(.L_x_85 - _ZN7cutlass13device_kernelIN5flash19enable_sm80_to_sm89INS1_16FlashAttnBwdSm80INS1_25CollectiveMainloopBwdSm80ILi2ELi1EN4cute5tupleIJNS5_1CILi64EEENS7_ILi128EEENS7_ILi96EEEEEENS_10bfloat16_tEfNS_4arch4Sm80ELb0ELb0ELb1ELb0ELb1ELb0ELb0ELb0ELi2ELi2ELi4ELi2ELb1EEENS1_24CollectiveEpilogueBwdGQAISB_fSE_Li256ELb0ELb1EEENS1_19SingleTileSchedulerILb0ELb0ELb0ELi128EEEEEEEEEvNT_6ParamsE)
        .other          _ZN7cutlass13device_kernelIN5flash19enable_sm80_to_sm89INS1_16FlashAttnBwdSm80INS1_25CollectiveMainloopBwdSm80ILi2ELi1EN4cute5tupleIJNS5_1CILi64EEENS7_ILi128EEENS7_ILi96EEEEEENS_10bfloat16_tEfNS_4arch4Sm80ELb0ELb0ELb1ELb0ELb1ELb0ELb0ELb0ELi2ELi2ELi4ELi2ELb1EEENS1_24CollectiveEpilogueBwdGQAISB_fSE_Li256ELb0ELb1EEENS1_19SingleTileSchedulerILb0ELb0ELb0ELi128EEEEEEEEEvNT_6ParamsE,@"STO_CUDA_ENTRY STV_DEFAULT"
_ZN7cutlass13device_kernelIN5flash19enable_sm80_to_sm89INS1_16FlashAttnBwdSm80INS1_25CollectiveMainloopBwdSm80ILi2ELi1EN4cute5tupleIJNS5_1CILi64EEENS7_ILi128EEENS7_ILi96EEEEEENS_10bfloat16_tEfNS_4arch4Sm80ELb0ELb0ELb1ELb0ELb1ELb0ELb0ELb0ELi2ELi2ELi4ELi2ELb1EEENS1_24CollectiveEpilogueBwdGQAISB_fSE_Li256ELb0ELb1EEENS1_19SingleTileSchedulerILb0ELb0ELb0ELi128EEEEEEEEEvNT_6ParamsE:
[----:B------:R-:W-:Y:S01]  /*0000*/  LDC R1, c[0x0][0x37c] ;  /* 0x0000df00ff017b82 */ /* 0x000fe20000000800 */
[----:B------:R-:W-:Y:S05]  /*0010*/  EXIT ;  /* 0x000000000000794d */ /* 0x000fea0003800000 */
.L_x_3:
        /* <DEDUP_REMOVED lines=14> */
.L_x_85:


//--------------------- .text._ZN7cutlass13device_kernelIN5flash19enable_sm80_to_sm89INS1_16FlashAttnBwdSm80INS1_25CollectiveMainloopBwdSm80ILi2ELi1EN4cute5tupleIJNS5_1CILi64EEENS7_ILi128EEENS7_ILi96EEEEEENS_10bfloat16_tEfNS_4arch4Sm80ELb0ELb0ELb1ELb1ELb0ELb0ELb0ELb0ELi2ELi2ELi4ELi2ELb1EEENS1_21CollectiveEpilogueBwdISB_SC_SE_Li256ELb1ELb0ELi2EEENS1_19SingleTileSchedulerILb1ELb0ELb0ELi128EEEEEEEEEvNT_6ParamsE --------------------------
	.section	.text._ZN7cutlass13device_kernelIN5flash19enable_sm80_to_sm89INS1_16FlashAttnBwdSm80INS1_25CollectiveMainloopBwdSm80ILi2ELi1EN4cute5tupleIJNS5_1CILi64EEENS7_ILi128EEENS7_ILi96EEEEEENS_10bfloat16_tEfNS_4arch4Sm80ELb0ELb0ELb1ELb1ELb0ELb0ELb0ELb0ELi2ELi2ELi4ELi2ELb1EEENS1_21CollectiveEpilogueBwdISB_SC_SE_Li256ELb1ELb0ELi2EEENS1_19SingleTileSchedulerILb1ELb0ELb0ELi128EEEEEEEEEvNT_6ParamsE,"ax",@progbits
	.align	128
.text._ZN7cutlass13device_kernelIN5flash19enable_sm80_to_sm89INS1_16FlashAttnBwdSm80INS1_25CollectiveMainloopBwdSm80ILi2ELi1EN4cute5tupleIJNS5_1CILi64EEENS7_ILi128EEENS7_ILi96EEEEEENS_10bfloat16_tEfNS_4arch4Sm80ELb0ELb0ELb1ELb1ELb0ELb0ELb0ELb0ELi2ELi2ELi4ELi2ELb1EEENS1_21CollectiveEpilogueBwdISB_SC_SE_Li256ELb1ELb0ELi2EEENS1_19SingleTileSchedulerILb1ELb0ELb0ELi128EEEEEEEEEvNT_6ParamsE:
        .type           _ZN7cutlass13device_kernelIN5flash19enable_sm80_to_sm89INS1_16FlashAttnBwdSm80INS1_25CollectiveMainloopBwdSm80ILi2ELi1EN4cute5tupleIJNS5_1CILi64EEENS7_ILi128EEENS7_ILi96EEEEEENS_10bfloat16_tEfNS_4arch4Sm80ELb0ELb0ELb1ELb1ELb0ELb0ELb0ELb0ELi2ELi2ELi4ELi2ELb1EEENS1_21CollectiveEpilogueBwdISB_SC_SE_Li256ELb1ELb0ELi2EEENS1_19SingleTileSchedulerILb1ELb0ELb0ELi128EEEEEEEEEvNT_6ParamsE,@function
        .size           _ZN7cutlass13device_kernelIN5flash19enable_sm80_to_sm89INS1_16FlashAttnBwdSm80INS1_25CollectiveMainloopBwdSm80ILi2ELi1EN4cute5tupleIJNS5_1CILi64EEENS7_ILi128EEENS7_ILi96EEEEEENS_10bfloat16_tEfNS_4arch4Sm80ELb0ELb0ELb1ELb1ELb0ELb0ELb0ELb0ELi2ELi2ELi4ELi2ELb1EEENS1_21CollectiveEpilogueBwdISB_SC_SE_Li256ELb1ELb0ELi2EEENS1_19SingleTileSchedulerILb1ELb0ELb0ELi128EEEEEEEEEvNT_6ParamsE,(.L_x_86 - _ZN7cutlass13device_kernelIN5flash19enable_sm80_to_sm89INS1_16FlashAttnBwdSm80INS1_25CollectiveMainloopBwdSm80ILi2ELi1EN4cute5tupleIJNS5_1CILi64EEENS7_ILi128EEENS7_ILi96EEEEEENS_10bfloat16_tEfNS_4arch4Sm80ELb0ELb0ELb1ELb1ELb0ELb0ELb0ELb0ELi2ELi2ELi4ELi2ELb1EEENS1_21CollectiveEpilogueBwdISB_SC_SE_Li256ELb1ELb0ELi2EEENS1_19SingleTileSchedulerILb1ELb0ELb0ELi128EEEEEEEEEvNT_6ParamsE)
        .other          _ZN7cutlass13device_kernelIN5flash19enable_sm80_to_sm89INS1_16FlashAttnBwdSm80INS1_25CollectiveMainloopBwdSm80ILi2ELi1EN4cute5tupleIJNS5_1CILi64EEENS7_ILi128EEENS7_ILi96EEEEEENS_10bfloat16_tEfNS_4arch4Sm80ELb0ELb0ELb1ELb1ELb0ELb0ELb0ELb0ELi2ELi2ELi4ELi2ELb1EEENS1_21CollectiveEpilogueBwdISB_SC_SE_Li256ELb1ELb0ELi2EEENS1_19SingleTileSchedulerILb1ELb0ELb0ELi128EEEEEEEEEvNT_6ParamsE,@"STO_CUDA_ENTRY STV_DEFAULT"
_ZN7cutlass13device_kernelIN5flash19enable_sm80_to_sm89INS1_16FlashAttnBwdSm80INS1_25CollectiveMainloopBwdSm80ILi2ELi1EN4cute5tupleIJNS5_1CILi64EEENS7_ILi128EEENS7_ILi96EEEEEENS_10bfloat16_tEfNS_4arch4Sm80ELb0ELb0ELb1ELb1ELb0ELb0ELb0ELb0ELi2ELi2ELi4ELi2ELb1EEENS1_21CollectiveEpilogueBwdISB_SC_SE_Li256ELb1ELb0ELi2EEENS1_19SingleTileSchedulerILb1ELb0ELb0ELi128EEEEEEEEEvNT_6ParamsE:
[----:B------:R-:W-:Y:S01]  /*0000*/  LDC R1, c[0x0][0x37c] ;  /* 0x0000df00ff017b82 */ /* 0x000fe20000000800 */
[----:B------:R-:W-:Y:S05]  /*0010*/  EXIT ;  /* 0x000000000000794d */ /* 0x000fea0003800000 */
.L_x_4:
        /* <DEDUP_REMOVED lines=14> */
.L_x_86:


//--------------------- .text._ZN7cutlass13device_kernelIN5flash19enable_sm80_to_sm89INS1_16FlashAttnBwdSm80INS1_25CollectiveMainloopBwdSm80ILi2ELi1EN4cute5tupleIJNS5_1CILi64EEENS7_ILi128EEENS7_ILi96EEEEEENS_10bfloat16_tEfNS_4arch4Sm80ELb0ELb0ELb1ELb1ELb1ELb0ELb0ELb0ELi2ELi2ELi4ELi2ELb1EEENS1_21CollectiveEpilogueBwdISB_SC_SE_Li256ELb1ELb0ELi2EEENS1_19SingleTileSchedulerILb1ELb0ELb0ELi128EEEEEEEEEvNT_6ParamsE --------------------------
	.section	.text._ZN7cutlass13device_kernelIN5flash19enable_sm80_to_sm89INS1_16FlashAttnBwdSm80INS1_25CollectiveMainloopBwdSm80ILi2ELi1EN4cute5tupleIJNS5_1CILi64EEENS7_ILi128EEENS7_ILi96EEEEEENS_10bfloat16_tEfNS_4arch4Sm80ELb0ELb0ELb1ELb1ELb1ELb0ELb0ELb0ELi2ELi2ELi4ELi2ELb1EEENS1_21CollectiveEpilogueBwdISB_SC_SE_Li256ELb1ELb0ELi2EEENS1_19SingleTileSchedulerILb1ELb0ELb0ELi128EEEEEEEEEvNT_6ParamsE,"ax",@progbits
	.align	128
.text._ZN7cutlass13device_kernelIN5flash19enable_sm80_to_sm89INS1_16FlashAttnBwdSm80INS1_25CollectiveMainloopBwdSm80ILi2ELi1EN4cute5tupleIJNS5_1CILi64EEENS7_ILi128EEENS7_ILi96EEEEEENS_10bfloat16_tEfNS_4arch4Sm80ELb0ELb0ELb1ELb1ELb1ELb0ELb0ELb0ELi2ELi2ELi4ELi2ELb1EEENS1_21CollectiveEpilogueBwdISB_SC_SE_Li256ELb1ELb0ELi2EEENS1_19SingleTileSchedulerILb1ELb0ELb0ELi128EEEEEEEEEvNT_6ParamsE:
        .type           _ZN7cutlass13device_kernelIN5flash19enable_sm80_to_sm89INS1_16FlashAttnBwdSm80INS1_25CollectiveMainloopBwdSm80ILi2ELi1EN4cute5tupleIJNS5_1CILi64EEENS7_ILi128EEENS7_ILi96EEEEEENS_10bfloat16_tEfNS_4arch4Sm80ELb0ELb0ELb1ELb1ELb1ELb0ELb0ELb0ELi2ELi2ELi4ELi2ELb1EEENS1_21CollectiveEpilogueBwdISB_SC_SE_Li256ELb1ELb0ELi2EEENS1_19SingleTileSchedulerILb1ELb0ELb0ELi128EEEEEEEEEvNT_6ParamsE,@function
        .size           _ZN7cutlass13device_kernelIN5flash19enable_sm80_to_sm89INS1_16FlashAttnBwdSm80INS1_25CollectiveMainloopBwdSm80ILi2ELi1EN4cute5tupleIJNS5_1CILi64EEENS7_ILi128EEENS7_ILi96EEEEEENS_10bfloat16_tEfNS_4arch4Sm80ELb0ELb0ELb1ELb1ELb1ELb0ELb0ELb0ELi2ELi2ELi4ELi2ELb1EEENS1_21CollectiveEpilogueBwdISB_SC_SE_Li256ELb1ELb0ELi2EEENS1_19SingleTileSchedulerILb1ELb0ELb0ELi128EEEEEEEEEvNT_6ParamsE,(.L_x_87 - _ZN7cutlass13device_kernelIN5flash19enable_sm80_to_sm89INS1_16FlashAttnBwdSm80INS1_25CollectiveMainloopBwdSm80ILi2ELi1EN4cute5tupleIJNS5_1CILi64EEENS7_ILi128EEENS7_ILi96EEEEEENS_10bfloat16_tEfNS_4arch4Sm80ELb0ELb0ELb1ELb1ELb1ELb0ELb0ELb0ELi2ELi2ELi4ELi2ELb1EEENS1_21CollectiveEpilogueBwdISB_SC_SE_Li256ELb1ELb0ELi2EEENS1_19SingleTileSchedulerILb1ELb0ELb0ELi128EEEEEEEEEvNT_6ParamsE)
        .other          _ZN7cutlass13device_kernelIN5flash19enable_sm80_to_sm89INS1_16FlashAttnBwdSm80INS1_25CollectiveMainloopBwdSm80ILi2ELi1EN4cute5tupleIJNS5_1CILi64EEENS7_ILi128EEENS7_ILi96EEEEEENS_10bfloat16_tEfNS_4arch4Sm80ELb0ELb0ELb1ELb1ELb1ELb0ELb0ELb0ELi2ELi2ELi4ELi2ELb1EEENS1_21CollectiveEpilogueBwdISB_SC_SE_Li256ELb1ELb0ELi2EEENS1_19SingleTileSchedulerILb1ELb0ELb0ELi128EEEEEEEEEvNT_6ParamsE,@"STO_CUDA_ENTRY STV_DEFAULT"
_ZN7cutlass13device_kernelIN5flash19enable_sm80_to_sm89INS1_16FlashAttnBwdSm80INS1_25CollectiveMainloopBwdSm80ILi2ELi1EN4cute5tupleIJNS5_1CILi64EEENS7_ILi128EEENS7_ILi96EEEEEENS_10bfloat16_tEfNS_4arch4Sm80ELb0ELb0ELb1ELb1ELb1ELb0ELb0ELb0ELi2ELi2ELi4ELi2ELb1EEENS1_21CollectiveEpilogueBwdISB_SC_SE_Li256ELb1ELb0ELi2EEENS1_19SingleTileSchedulerILb1ELb0ELb0ELi128EEEEEEEEEvNT_6ParamsE:
[----:B------:R-:W-:Y:S01]  /*0000*/  LDC R1, c[0x0][0x37c] ;  /* 0x0000df00ff017b82 */ /* 0x000fe20000000800 */
[----:B------:R-:W-:Y:S05]  /*0010*/  EXIT ;  /* 0x000000000000794d */ /* 0x000fea0003800000 */
.L_x_5:
        /* <DEDUP_REMOVED lines=14> */
.L_x_87:


//--------------------- .text._ZN7cutlass13device_kernelIN5flash19enable_sm80_to_sm89INS1_16FlashAttnBwdSm80INS1_25CollectiveMainloopBwdSm80ILi2ELi1EN4cute5tupleIJNS5_1CILi64EEENS7_ILi128EEENS7_ILi96EEEEEENS_10bfloat16_tEfNS_4arch4Sm80ELb0ELb0ELb1ELb1ELb0ELb0ELb0ELb0ELi2ELi2ELi4ELi2ELb1EEENS1_24CollectiveEpilogueBwdGQAISB_fSE_Li256ELb1ELb0EEENS1_19SingleTileSchedulerILb1ELb0ELb0ELi128EEEEEEEEEvNT_6ParamsE --------------------------
	.section	.text._ZN7cutlass13device_kernelIN5flash19enable_sm80_to_sm89INS1_16FlashAttnBwdSm80INS1_25CollectiveMainloopBwdSm80ILi2ELi1EN4cute5tupleIJNS5_1CILi64EEENS7_ILi128EEENS7_ILi96EEEEEENS_10bfloat16_tEfNS_4arch4Sm80ELb0ELb0ELb1ELb1ELb0ELb0ELb0ELb0ELi2ELi2ELi4ELi2ELb1EEENS1_24CollectiveEpilogueBwdGQAISB_fSE_Li256ELb1ELb0EEENS1_19SingleTileSchedulerILb1ELb0ELb0ELi128EEEEEEEEEvNT_6ParamsE,"ax",@progbits
	.align	128
.text._ZN7cutlass13device_kernelIN5flash19enable_sm80_to_sm89INS1_16FlashAttnBwdSm80INS1_25CollectiveMainloopBwdSm80ILi2ELi1EN4cute5tupleIJNS5_1CILi64EEENS7_ILi128EEENS7_ILi96EEEEEENS_10bfloat16_tEfNS_4arch4Sm80ELb0ELb0ELb1ELb1ELb0ELb0ELb0ELb0ELi2ELi2ELi4ELi2ELb1EEENS1_24CollectiveEpilogueBwdGQAISB_fSE_Li256ELb1ELb0EEENS1_19SingleTileSchedulerILb1ELb0ELb0ELi128EEEEEEEEEvNT_6ParamsE:
        .type           _ZN7cutlass13device_kernelIN5flash19enable_sm80_to_sm89INS1_16FlashAttnBwdSm80INS1_25CollectiveMainloopBwdSm80ILi2ELi1EN4cute5tupleIJNS5_1CILi64EEENS7_ILi128EEENS7_ILi96EEEEEENS_10bfloat16_tEfNS_4arch4Sm80ELb0ELb0ELb1ELb1ELb0ELb0ELb0ELb0ELi2ELi2ELi4ELi2ELb1EEENS1_24CollectiveEpilogueBwdGQAISB_fSE_Li256ELb1ELb0EEENS1_19SingleTileSchedulerILb1ELb0ELb0ELi128EEEEEEEEEvNT_6ParamsE,@function
        .size           _ZN7cutlass13device_kernelIN5flash19enable_sm80_to_sm89INS1_16FlashAttnBwdSm80INS1_25CollectiveMainloopBwdSm80ILi2ELi1EN4cute5tupleIJNS5_1CILi64EEENS7_ILi128EEENS7_ILi96EEEEEENS_10bfloat16_tEfNS_4arch4Sm80ELb0ELb0ELb1ELb1ELb0ELb0ELb0ELb0ELi2ELi2ELi4ELi2ELb1EEENS1_24CollectiveEpilogueBwdGQAISB_fSE_Li256ELb1ELb0EEENS1_19SingleTileSchedulerILb1ELb0ELb0ELi128EEEEEEEEEvNT_6ParamsE,(.L_x_88 - _ZN7cutlass13device_kernelIN5flash19enable_sm80_to_sm89INS1_16FlashAttnBwdSm80INS1_25CollectiveMainloopBwdSm80ILi2ELi1EN4cute5tupleIJNS5_1CILi64EEENS7_ILi128EEENS7_ILi96EEEEEENS_10bfloat16_tEfNS_4arch4Sm80ELb0ELb0ELb1ELb1ELb0ELb0ELb0ELb0ELi2ELi2ELi4ELi2ELb1EEENS1_24CollectiveEpilogueBwdGQAISB_fSE_Li256ELb1ELb0EEENS1_19SingleTileSchedulerILb1ELb0ELb0ELi128EEEEEEEEEvNT_6ParamsE)
        .other          _ZN7cutlass13device_kernelIN5flash19enable_sm80_to_sm89INS1_16FlashAttnBwdSm80INS1_25CollectiveMainloopBwdSm80ILi2ELi1EN4cute5tupleIJNS5_1CILi64EEENS7_ILi128EEENS7_ILi96EEEEEENS_10bfloat16_tEfNS_4arch4Sm80ELb0ELb0ELb1ELb1ELb0ELb0ELb0ELb0ELi2ELi2ELi4ELi2ELb1EEENS1_24CollectiveEpilogueBwdGQAISB_fSE_Li256ELb1ELb0EEENS1_19SingleTileSchedulerILb1ELb0ELb0ELi128EEEEEEEEEvNT_6ParamsE,@"STO_CUDA_ENTRY STV_DEFAULT"
_ZN7cutlass13device_kernelIN5flash19enable_sm80_to_sm89INS1_16FlashAttnBwdSm80INS1_25CollectiveMainloopBwdSm80ILi2ELi1EN4cute5tupleIJNS5_1CILi64EEENS7_ILi128EEENS7_ILi96EEEEEENS_10bfloat16_tEfNS_4arch4Sm80ELb0ELb0ELb1ELb1ELb0ELb0ELb0ELb0ELi2ELi2ELi4ELi2ELb1EEENS1_24CollectiveEpilogueBwdGQAISB_fSE_Li256ELb1ELb0EEENS1_19SingleTileSchedulerILb1ELb0ELb0ELi128EEEEEEEEEvNT_6ParamsE:
[----:B------:R-:W-:Y:S01]  /*0000*/  LDC R1, c[0x0][0x37c] ;  /* 0x0000df00ff017b82 */ /* 0x000fe20000000800 */
[----:B------:R-:W-:Y:S05]  /*0010*/  EXIT ;  /* 0x000000000000794d */ /* 0x000fea0003800000 */
.L_x_6:
        /* <DEDUP_REMOVED lines=14> */
.L_x_88:


//--------------------- .text._ZN7cutlass13device_kernelIN5flash19enable_sm80_to_sm89INS1_16FlashAttnBwdSm80INS1_25CollectiveMainloopBwdSm80ILi2ELi1EN4cute5tupleIJNS5_1CILi64EEENS7_ILi128EEENS7_ILi96EEEEEENS_10bfloat16_tEfNS_4arch4Sm80ELb0ELb0ELb1ELb1ELb1ELb0ELb0ELb0ELi2ELi2ELi4ELi2ELb1EEENS1_24CollectiveEpilogueBwdGQAISB_fSE_Li256ELb1ELb1EEENS1_19SingleTileSchedulerILb1ELb0ELb0ELi128EEEEEEEEEvNT_6ParamsE --------------------------
	.section	.text._ZN7cutlass13device_kernelIN5flash19enable_sm80_to_sm89INS1_16FlashAttnBwdSm80INS1_25CollectiveMainloopBwdSm80ILi2ELi1EN4cute5tupleIJNS5_1CILi64EEENS7_ILi128EEENS7_ILi96EEEEEENS_10bfloat16_tEfNS_4arch4Sm80ELb0ELb0ELb1ELb1ELb1ELb0ELb0ELb0ELi2ELi2ELi4ELi2ELb1EEENS1_24CollectiveEpilogueBwdGQAISB_fSE_Li256ELb1ELb1EEENS1_19SingleTileSchedulerILb1ELb0ELb0ELi128EEEEEEEEEvNT_6ParamsE,"ax",@progbits
	.align	128
.text._ZN7cutlass13device_kernelIN5flash19enable_sm80_to_sm89INS1_16FlashAttnBwdSm80INS1_25CollectiveMainloopBwdSm80ILi2ELi1EN4cute5tupleIJNS5_1CILi64EEENS7_ILi128EEENS7_ILi96EEEEEENS_10bfloat16_tEfNS_4arch4Sm80ELb0ELb0ELb1ELb1ELb1ELb0ELb0ELb0ELi2ELi2ELi4ELi2ELb1EEENS1_24CollectiveEpilogueBwdGQAISB_fSE_Li256ELb1ELb1EEENS1_19SingleTileSchedulerILb1ELb0ELb0ELi128EEEEEEEEEvNT_6ParamsE:
        .type           _ZN7cutlass13device_kernelIN5flash19enable_sm80_to_sm89INS1_16FlashAttnBwdSm80INS1_25CollectiveMainloopBwdSm80ILi2ELi1EN4cute5tupleIJNS5_1CILi64EEENS7_ILi128EEENS7_ILi96EEEEEENS_10bfloat16_tEfNS_4arch4Sm80ELb0ELb0ELb1ELb1ELb1ELb0ELb0ELb0ELi2ELi2ELi4ELi2ELb1EEENS1_24CollectiveEpilogueBwdGQAISB_fSE_Li256ELb1ELb1EEENS1_19SingleTileSchedulerILb1ELb0ELb0ELi128EEEEEEEEEvNT_6ParamsE,@function
        .size           _ZN7cutlass13device_kernelIN5flash19enable_sm80_to_sm89INS1_16FlashAttnBwdSm80INS1_25CollectiveMainloopBwdSm80ILi2ELi1EN4cute5tupleIJNS5_1CILi64EEENS7_ILi128EEENS7_ILi96EEEEEENS_10bfloat16_tEfNS_4arch4Sm80ELb0ELb0ELb1ELb1ELb1ELb0ELb0ELb0ELi2ELi2ELi4ELi2ELb1EEENS1_24CollectiveEpilogueBwdGQAISB_fSE_Li256ELb1ELb1EEENS1_19SingleTileSchedulerILb1ELb0ELb0ELi128EEEEEEEEEvNT_6ParamsE,(.L_x_89 - _ZN7cutlass13device_kernelIN5flash19enable_sm80_to_sm89INS1_16FlashAttnBwdSm80INS1_25CollectiveMainloopBwdSm80ILi2ELi1EN4cute5tupleIJNS5_1CILi64EEENS7_ILi128EEENS7_ILi96EEEEEENS_10bfloat16_tEfNS_4arch4Sm80ELb0ELb0ELb1ELb1ELb1ELb0ELb0ELb0ELi2ELi2ELi4ELi2ELb1EEENS1_24CollectiveEpilogueBwdGQAISB_fSE_Li256ELb1ELb1EEENS1_19SingleTileSchedulerILb1ELb0ELb0ELi128EEEEEEEEEvNT_6ParamsE)
        .other          _ZN7cutlass13device_kernelIN5flash19enable_sm80_to_sm89INS1_16FlashAttnBwdSm80INS1_25CollectiveMainloopBwdSm80ILi2ELi1EN4cute5tupleIJNS5_1CILi64EEENS7_ILi128EEENS7_ILi96EEEEEENS_10bfloat16_tEfNS_4arch4Sm80ELb0ELb0ELb1ELb1ELb1ELb0ELb0ELb0ELi2ELi2ELi4ELi2ELb1EEENS1_24CollectiveEpilogueBwdGQAISB_fSE_Li256ELb1ELb1EEENS1_19SingleTileSchedulerILb1ELb0ELb0ELi128EEEEEEEEEvNT_6ParamsE,@"STO_CUDA_ENTRY STV_DEFAULT"
_ZN7cutlass13device_kernelIN5flash19enable_sm80_to_sm89INS1_16FlashAttnBwdSm80INS1_25CollectiveMainloopBwdSm80ILi2ELi1EN4cute5tupleIJNS5_1CILi64EEENS7_ILi128EEENS7_ILi96EEEEEENS_10bfloat16_tEfNS_4arch4Sm80ELb0ELb0ELb1ELb1ELb1ELb0ELb0ELb0ELi2ELi2ELi4ELi2ELb1EEENS1_24CollectiveEpilogueBwdGQAISB_fSE_Li256ELb1ELb1EEENS1_19SingleTileSchedulerILb1ELb0ELb0ELi128EEEEEEEEEvNT_6ParamsE:
[----:B------:R-:W-:Y:S01]  /*0000*/  LDC R1, c[0x0][0x37c] ;  /* 0x0000df00ff017b82 */ /* 0x000fe20000000800 */
[----:B------:R-:W-:Y:S05]  /*0010*/  EXIT ;  /* 0x000000000000794d */ /* 0x000fea0003800000 */
.L_x_7:
        /* <DEDUP_REMOVED lines=14> */
.L_x_89:


//--------------------- .text._ZN7cutlass13device_kernelIN5flash19enable_sm80_to_sm89INS1_16FlashAttnBwdSm80INS1_25CollectiveMainloopBwdSm80ILi2ELi1EN4cute5tupleIJNS5_1CILi64EEENS7_ILi128EEENS7_ILi96EEEEEENS_10bfloat16_tEfNS_4arch4Sm80ELb0ELb1ELb1ELb0ELb0ELb0ELb0ELb0ELi2ELi2ELi4ELi2ELb1EEENS1_21CollectiveEpilogueBwdISB_SC_SE_Li256ELb0ELb0ELi2EEENS1_19SingleTileSchedulerILb0ELb0ELb0ELi128EEEEEEEEEvNT_6ParamsE --------------------------
	.section	.text._ZN7cutlass13device_kernelIN5flash19enable_sm80_to_sm89INS1_16FlashAttnBwdSm80INS1_25CollectiveMainloopBwdSm80ILi2ELi1EN4cute5tupleIJNS5_1CILi64EEENS7_ILi128EEENS7_ILi96EEEEEENS_10bfloat16_tEfNS_4arch4Sm80ELb0ELb1ELb1ELb0ELb0ELb0ELb0ELb0ELi2ELi2ELi4ELi2ELb1EEENS1_21CollectiveEpilogueBwdISB_SC_SE_Li256ELb0ELb0ELi2EEENS1_19SingleTileSchedulerILb0ELb0ELb0ELi128EEEEEEEEEvNT_6ParamsE,"ax",@progbits
	.align	128
.text._ZN7cutlass13device_kernelIN5flash19enable_sm80_to_sm89INS1_16FlashAttnBwdSm80INS1_25CollectiveMainloopBwdSm80ILi2ELi1EN4cute5tupleIJNS5_1CILi64EEENS7_ILi128EEENS7_ILi96EEEEEENS_10bfloat16_tEfNS_4arch4Sm80ELb0ELb1ELb1ELb0ELb0ELb0ELb0ELb0ELi2ELi2ELi4ELi2ELb1EEENS1_21CollectiveEpilogueBwdISB_SC_SE_Li256ELb0ELb0ELi2EEENS1_19SingleTileSchedulerILb0ELb0ELb0ELi128EEEEEEEEEvNT_6ParamsE:
        .type           _ZN7cutlass13device_kernelIN5flash19enable_sm80_to_sm89INS1_16FlashAttnBwdSm80INS1_25CollectiveMainloopBwdSm80ILi2ELi1EN4cute5tupleIJNS5_1CILi64EEENS7_ILi128EEENS7_ILi96EEEEEENS_10bfloat16_tEfNS_4arch4Sm80ELb0ELb1ELb1ELb0ELb0ELb0ELb0ELb0ELi2ELi2ELi4ELi2ELb1EEENS1_21CollectiveEpilogueBwdISB_SC_SE_Li256ELb0ELb0ELi2EEENS1_19SingleTileSchedulerILb0ELb0ELb0ELi128EEEEEEEEEvNT_6ParamsE,@function
        .size           _ZN7cutlass13device_kernelIN5flash19enable_sm80_to_sm89INS1_16FlashAttnBwdSm80INS1_25CollectiveMainloopBwdSm80ILi2ELi1EN4cute5tupleIJNS5_1CILi64EEENS7_ILi128EEENS7_ILi96EEEEEENS_10bfloat16_tEfNS_4arch4Sm80ELb0ELb1ELb1ELb0ELb0ELb0ELb0ELb0ELi2ELi2ELi4ELi2ELb1EEENS1_21CollectiveEpilogueBwdISB_SC_SE_Li256ELb0ELb0ELi2EEENS1_19SingleTileSchedulerILb0ELb0ELb0ELi128EEEEEEEEEvNT_6ParamsE,(.L_x_90 - _ZN7cutlass13device_kernelIN5flash19enable_sm80_to_sm89INS1_16FlashAttnBwdSm80INS1_25CollectiveMainloopBwdSm80ILi2ELi1EN4cute5tupleIJNS5_1CILi64EEENS7_ILi128EEENS7_ILi96EEEEEENS_10bfloat16_tEfNS_4arch4Sm80ELb0ELb1ELb1ELb0ELb0ELb0ELb0ELb0ELi2ELi2ELi4ELi2ELb1EEENS1_21CollectiveEpilogueBwdISB_SC_SE_Li256ELb0ELb0ELi2EEENS1_19SingleTileSchedulerILb0ELb0ELb0ELi128EEEEEEEEEvNT_6ParamsE)
        .other          _ZN7cutlass13device_kernelIN5flash19enable_sm80_to_sm89INS1_16FlashAttnBwdSm80INS1_25CollectiveMainloopBwdSm80ILi2ELi1EN4cute5tupleIJNS5_1CILi64EEENS7_ILi128EEENS7_ILi96EEEEEENS_10bfloat16_tEfNS_4arch4Sm80ELb0ELb1ELb1ELb0ELb0ELb0ELb0ELb0ELi2ELi2ELi4ELi2ELb1EEENS1_21CollectiveEpilogueBwdISB_SC_SE_Li256ELb0ELb0ELi2EEENS1_19SingleTileSchedulerILb0ELb0ELb0ELi128EEEEEEEEEvNT_6ParamsE,@"STO_CUDA_ENTRY STV_DEFAULT"
_ZN7cutlass13device_kernelIN5flash19enable_sm80_to_sm89INS1_16FlashAttnBwdSm80INS1_25CollectiveMainloopBwdSm80ILi2ELi1EN4cute5tupleIJNS5_1CILi64EEENS7_ILi128EEENS7_ILi96EEEEEENS_10bfloat16_tEfNS_4arch4Sm80ELb0ELb1ELb1ELb0ELb0ELb0ELb0ELb0ELi2ELi2ELi4ELi2ELb1EEENS1_21CollectiveEpilogueBwdISB_SC_SE_Li256ELb0ELb0ELi2EEENS1_19SingleTileSchedulerILb0ELb0ELb0ELi128EEEEEEEEEvNT_6ParamsE:
[----:B------:R-:W-:Y:S01]  /*0000*/  LDC R1, c[0x0][0x37c] ;  /* 0x0000df00ff017b82 */ /* 0x000fe20000000800 */
[----:B------:R-:W-:Y:S05]  /*0010*/  EXIT ;  /* 0x000000000000794d */ /* 0x000fea0003800000 */
.L_x_8:
        /* <DEDUP_REMOVED lines=14> */
.L_x_90:


//--------------------- .text._ZN7cutlass13device_kernelIN5flash19enable_sm80_to_sm89INS1_16FlashAttnBwdSm80INS1_25CollectiveMainloopBwdSm80ILi2ELi1EN4cute5tupleIJNS5_1CILi64EEENS7_ILi128EEENS7_ILi96EEEEEENS_10bfloat16_tEfNS_4arch4Sm80ELb0ELb1ELb1ELb0ELb1ELb0ELb0ELb0ELi2ELi2ELi4ELi2ELb1EEENS1_21CollectiveEpilogueBwdISB_SC_SE_Li256ELb0ELb0ELi2EEENS1_19SingleTileSchedulerILb0ELb0ELb0ELi128EEEEEEEEEvNT_6ParamsE --------------------------
	.section	.text._ZN7cutlass13device_kernelIN5flash19enable_sm80_to_sm89INS1_16FlashAttnBwdSm80INS1_25CollectiveMainloopBwdSm80ILi2ELi1EN4cute5tupleIJNS5_1CILi64EEENS7_ILi128EEENS7_ILi96EEEEEENS_10bfloat16_tEfNS_4arch4Sm80ELb0ELb1ELb1ELb0ELb1ELb0ELb0ELb0ELi2ELi2ELi4ELi2ELb1EEENS1_21CollectiveEpilogueBwdISB_SC_SE_Li256ELb0ELb0ELi2EEENS1_19SingleTileSchedulerILb0ELb0ELb0ELi128EEEEEEEEEvNT_6ParamsE,"ax",@progbits
	.align	128
.text._ZN7cutlass13device_kernelIN5flash19enable_sm80_to_sm89INS1_16FlashAttnBwdSm80INS1_25CollectiveMainloopBwdSm80ILi2ELi1EN4cute5tupleIJNS5_1CILi64EEENS7_ILi128EEENS7_ILi96EEEEEENS_10bfloat16_tEfNS_4arch4Sm80ELb0ELb1ELb1ELb0ELb1ELb0ELb0ELb0ELi2ELi2ELi4ELi2ELb1EEENS1_21CollectiveEpilogueBwdISB_SC_SE_Li256ELb0ELb0ELi2EEENS1_19SingleTileSchedulerILb0ELb0ELb0ELi128EEEEEEEEEvNT_6ParamsE:
        .type           _ZN7cutlass13device_kernelIN5flash19enable_sm80_to_sm89INS1_16FlashAttnBwdSm80INS1_25CollectiveMainloopBwdSm80ILi2ELi1EN4cute5tupleIJNS5_1CILi64EEENS7_ILi128EEENS7_ILi96EEEEEENS_10bfloat16_tEfNS_4arch4Sm80ELb0ELb1ELb1ELb0ELb1ELb0ELb0ELb0ELi2ELi2ELi4ELi2ELb1EEENS1_21CollectiveEpilogueBwdISB_SC_SE_Li256ELb0ELb0ELi2EEENS1_19SingleTileSchedulerILb0ELb0ELb0ELi128EEEEEEEEEvNT_6ParamsE,@function
        .size           _ZN7cutlass13device_kernelIN5flash19enable_sm80_to_sm89INS1_16FlashAttnBwdSm80INS1_25CollectiveMainloopBwdSm80ILi2ELi1EN4cute5tupleIJNS5_1CILi64EEENS7_ILi128EEENS7_ILi96EEEEEENS_10bfloat16_tEfNS_4arch4Sm80ELb0ELb1ELb1ELb0ELb1ELb0ELb0ELb0ELi2ELi2ELi4ELi2ELb1EEENS1_21CollectiveEpilogueBwdISB_SC_SE_Li256ELb0ELb0ELi2EEENS1_19SingleTileSchedulerILb0ELb0ELb0ELi128EEEEEEEEEvNT_6ParamsE,(.L_x_91 - _ZN7cutlass13device_kernelIN5flash19enable_sm80_to_sm89INS1_16FlashAttnBwdSm80INS1_25CollectiveMainloopBwdSm80ILi2ELi1EN4cute5tupleIJNS5_1CILi64EEENS7_ILi128EEENS7_ILi96EEEEEENS_10bfloat16_tEfNS_4arch4Sm80ELb0ELb1ELb1ELb0ELb1ELb0ELb0ELb0ELi2ELi2ELi4ELi2ELb1EEENS1_21CollectiveEpilogueBwdISB_SC_SE_Li256ELb0ELb0ELi2EEENS1_19SingleTileSchedulerILb0ELb0ELb0ELi128EEEEEEEEEvNT_6ParamsE)
        .other          _ZN7cutlass13device_kernelIN5flash19enable_sm80_to_sm89INS1_16FlashAttnBwdSm80INS1_25CollectiveMainloopBwdSm80ILi2ELi1EN4cute5tupleIJNS5_1CILi64EEENS7_ILi128EEENS7_ILi96EEEEEENS_10bfloat16_tEfNS_4arch4Sm80ELb0ELb1ELb1ELb0ELb1ELb0ELb0ELb0ELi2ELi2ELi4ELi2ELb1EEENS1_21CollectiveEpilogueBwdISB_SC_SE_Li256ELb0ELb0ELi2EEENS1_19SingleTileSchedulerILb0ELb0ELb0ELi128EEEEEEEEEvNT_6ParamsE,@"STO_CUDA_ENTRY STV_DEFAULT"
_ZN7cutlass13device_kernelIN5flash19enable_sm80_to_sm89INS1_16FlashAttnBwdSm80INS1_25CollectiveMainloopBwdSm80ILi2ELi1EN4cute5tupleIJNS5_1CILi64EEENS7_ILi128EEENS7_ILi96EEEEEENS_10bfloat16_tEfNS_4arch4Sm80ELb0ELb1ELb1ELb0ELb1ELb0ELb0ELb0ELi2ELi2ELi4ELi2ELb1EEENS1_21CollectiveEpilogueBwdISB_SC_SE_Li256ELb0ELb0ELi2EEENS1_19SingleTileSchedulerILb0ELb0ELb0ELi128EEEEEEEEEvNT_6ParamsE:
[----:B------:R-:W-:Y:S01]  /*0000*/  LDC R1, c[0x0][0x37c] ;  /* 0x0000df00ff017b82 */ /* 0x000fe20000000800 */
[----:B------:R-:W-:Y:S05]  /*0010*/  EXIT ;  /* 0x000000000000794d */ /* 0x000fea0003800000 */
.L_x_9:
        /* <DEDUP_REMOVED lines=14> */
.L_x_91:


//--------------------- .text._ZN7cutlass13device_kernelIN5flash19enable_sm80_to_sm89INS1_16FlashAttnBwdSm80INS1_25CollectiveMainloopBwdSm80ILi2ELi1EN4cute5tupleIJNS5_1CILi64EEENS7_ILi128EEENS7_ILi96EEEEEENS_10bfloat16_tEfNS_4arch4Sm80ELb0ELb1ELb1ELb0ELb0ELb0ELb0ELb0ELi2ELi2ELi4ELi2ELb1EEENS1_24CollectiveEpilogueBwdGQAISB_fSE_Li256ELb0ELb0EEENS1_19SingleTileSchedulerILb0ELb0ELb0ELi128EEEEEEEEEvNT_6ParamsE --------------------------
	.section	.text._ZN7cutlass13device_kernelIN5flash19enable_sm80_to_sm89INS1_16FlashAttnBwdSm80INS1_25CollectiveMainloopBwdSm80ILi2ELi1EN4cute5tupleIJNS5_1CILi64EEENS7_ILi128EEENS7_ILi96EEEEEENS_10bfloat16_tEfNS_4arch4Sm80ELb0ELb1ELb1ELb0ELb0ELb0ELb0ELb0ELi2ELi2ELi4ELi2ELb1EEENS1_24CollectiveEpilogueBwdGQAISB_fSE_Li256ELb0ELb0EEENS1_19SingleTileSchedulerILb0ELb0ELb0ELi128EEEEEEEEEvNT_6ParamsE,"ax",@progbits
	.align	128
.text._ZN7cutlass13device_kernelIN5flash19enable_sm80_to_sm89INS1_16FlashAttnBwdSm80INS1_25CollectiveMainloopBwdSm80ILi2ELi1EN4cute5tupleIJNS5_1CILi64EEENS7_ILi128EEENS7_ILi96EEEEEENS_10bfloat16_tEfNS_4arch4Sm80ELb0ELb1ELb1ELb0ELb0ELb0ELb0ELb0ELi2ELi2ELi4ELi2ELb1EEENS1_24CollectiveEpilogueBwdGQAISB_fSE_Li256ELb0ELb0EEENS1_19SingleTileSchedulerILb0ELb0ELb0ELi128EEEEEEEEEvNT_6ParamsE:
        .type           _ZN7cutlass13device_kernelIN5flash19enable_sm80_to_sm89INS1_16FlashAttnBwdSm80INS1_25CollectiveMainloopBwdSm80ILi2ELi1EN4cute5tupleIJNS5_1CILi64EEENS7_ILi128EEENS7_ILi96EEEEEENS_10bfloat16_tEfNS_4arch4Sm80ELb0ELb1ELb1ELb0ELb0ELb0ELb0ELb0ELi2ELi2ELi4ELi2ELb1EEENS1_24CollectiveEpilogueBwdGQAISB_fSE_Li256ELb0ELb0EEENS1_19SingleTileSchedulerILb0ELb0ELb0ELi128EEEEEEEEEvNT_6ParamsE,@function
        .size           _ZN7cutlass13device_kernelIN5flash19enable_sm80_to_sm89INS1_16FlashAttnBwdSm80INS1_25CollectiveMainloopBwdSm80ILi2ELi1EN4cute5tupleIJNS5_1CILi64EEENS7_ILi128EEENS7_ILi96EEEEEENS_10bfloat16_tEfNS_4arch4Sm80ELb0ELb1ELb1ELb0ELb0ELb0ELb0ELb0ELi2ELi2ELi4ELi2ELb1EEENS1_24CollectiveEpilogueBwdGQAISB_fSE_Li256ELb0ELb0EEENS1_19SingleTileSchedulerILb0ELb0ELb0ELi128EEEEEEEEEvNT_6ParamsE,(.L_x_92 - _ZN7cutlass13device_kernelIN5flash19enable_sm80_to_sm89INS1_16FlashAttnBwdSm80INS1_25CollectiveMainloopBwdSm80ILi2ELi1EN4cute5tupleIJNS5_1CILi64EEENS7_ILi128EEENS7_ILi96EEEEEENS_10bfloat16_tEfNS_4arch4Sm80ELb0ELb1ELb1ELb0ELb0ELb0ELb0ELb0ELi2ELi2ELi4ELi2ELb1EEENS1_24CollectiveEpilogueBwdGQAISB_fSE_Li256ELb0ELb0EEENS1_19SingleTileSchedulerILb0ELb0ELb0ELi128EEEEEEEEEvNT_6ParamsE)
        .other          _ZN7cutlass13device_kernelIN5flash19enable_sm80_to_sm89INS1_16FlashAttnBwdSm80INS1_25CollectiveMainloopBwdSm80ILi2ELi1EN4cute5tupleIJNS5_1CILi64EEENS7_ILi128EEENS7_ILi96EEEEEENS_10bfloat16_tEfNS_4arch4Sm80ELb0ELb1ELb1ELb0ELb0ELb0ELb0ELb0ELi2ELi2ELi4ELi2ELb1EEENS1_24CollectiveEpilogueBwdGQAISB_fSE_Li256ELb0ELb0EEENS1_19SingleTileSchedulerILb0ELb0ELb0ELi128EEEEEEEEEvNT_6ParamsE,@"STO_CUDA_ENTRY STV_DEFAULT"
_ZN7cutlass13device_kernelIN5flash19enable_sm80_to_sm89INS1_16FlashAttnBwdSm80INS1_25CollectiveMainloopBwdSm80ILi2ELi1EN4cute5tupleIJNS5_1CILi64EEENS7_ILi128EEENS7_ILi96EEEEEENS_10bfloat16_tEfNS_4arch4Sm80ELb0ELb1ELb1ELb0ELb0ELb0ELb0ELb0ELi2ELi2ELi4ELi2ELb1EEENS1_24CollectiveEpilogueBwdGQAISB_fSE_Li256ELb0ELb0EEENS1_19SingleTileSchedulerILb0ELb0ELb0ELi128EEEEEEEEEvNT_6ParamsE:
[----:B------:R-:W-:Y:S01]  /*0000*/  LDC R1, c[0x0][0x37c] ;  /* 0x0000df00ff017b82 */ /* 0x000fe20000000800 */
[----:B------:R-:W-:Y:S05]  /*0010*/  EXIT ;  /* 0x000000000000794d */ /* 0x000fea0003800000 */
.L_x_10:
        /* <DEDUP_REMOVED lines=14> */
.L_x_92:


//--------------------- .text._ZN7cutlass13device_kernelIN5flash19enable_sm80_to_sm89INS1_16FlashAttnBwdSm80INS1_25CollectiveMainloopBwdSm80ILi2ELi1EN4cute5tupleIJNS5_1CILi64EEENS7_ILi128EEENS7_ILi96EEEEEENS_10bfloat16_tEfNS_4arch4Sm80ELb0ELb1ELb1ELb0ELb1ELb0ELb0ELb0ELi2ELi2ELi4ELi2ELb1EEENS1_24CollectiveEpilogueBwdGQAISB_fSE_Li256ELb0ELb1EEENS1_19SingleTileSchedulerILb0ELb0ELb0ELi128EEEEEEEEEvNT_6ParamsE --------------------------
	.section	.text._ZN7cutlass13device_kernelIN5flash19enable_sm80_to_sm89INS1_16FlashAttnBwdSm80INS1_25CollectiveMainloopBwdSm80ILi2ELi1EN4cute5tupleIJNS5_1CILi64EEENS7_ILi128EEENS7_ILi96EEEEEENS_10bfloat16_tEfNS_4arch4Sm80ELb0ELb1ELb1ELb0ELb1ELb0ELb0ELb0ELi2ELi2ELi4ELi2ELb1EEENS1_24CollectiveEpilogueBwdGQAISB_fSE_Li256ELb0ELb1EEENS1_19SingleTileSchedulerILb0ELb0ELb0ELi128EEEEEEEEEvNT_6ParamsE,"ax",@progbits
	.align	128
.text._ZN7cutlass13device_kernelIN5flash19enable_sm80_to_sm89INS1_16FlashAttnBwdSm80INS1_25CollectiveMainloopBwdSm80ILi2ELi1EN4cute5tupleIJNS5_1CILi64EEENS7_ILi128EEENS7_ILi96EEEEEENS_10bfloat16_tEfNS_4arch4Sm80ELb0ELb1ELb1ELb0ELb1ELb0ELb0ELb0ELi2ELi2ELi4ELi2ELb1EEENS1_24CollectiveEpilogueBwdGQAISB_fSE_Li256ELb0ELb1EEENS1_19SingleTileSchedulerILb0ELb0ELb0ELi128EEEEEEEEEvNT_6ParamsE:
        .type           _ZN7cutlass13device_kernelIN5flash19enable_sm80_to_sm89INS1_16FlashAttnBwdSm80INS1_25CollectiveMainloopBwdSm80ILi2ELi1EN4cute5tupleIJNS5_1CILi64EEENS7_ILi128EEENS7_ILi96EEEEEENS_10bfloat16_tEfNS_4arch4Sm80ELb0ELb1ELb1ELb0ELb1ELb0ELb0ELb0ELi2ELi2ELi4ELi2ELb1EEENS1_24CollectiveEpilogueBwdGQAISB_fSE_Li256ELb0ELb1EEENS1_19SingleTileSchedulerILb0ELb0ELb0ELi128EEEEEEEEEvNT_6ParamsE,@function
        .size           _ZN7cutlass13device_kernelIN5flash19enable_sm80_to_sm89INS1_16FlashAttnBwdSm80INS1_25CollectiveMainloopBwdSm80ILi2ELi1EN4cute5tupleIJNS5_1CILi64EEENS7_ILi128EEENS7_ILi96EEEEEENS_10bfloat16_tEfNS_4arch4Sm80ELb0ELb1ELb1ELb0ELb1ELb0ELb0ELb0ELi2ELi2ELi4ELi2ELb1EEENS1_24CollectiveEpilogueBwdGQAISB_fSE_Li256ELb0ELb1EEENS1_19SingleTileSchedulerILb0ELb0ELb0ELi128EEEEEEEEEvNT_6ParamsE,(.L_x_93 - _ZN7cutlass13device_kernelIN5flash19enable_sm80_to_sm89INS1_16FlashAttnBwdSm80INS1_25CollectiveMainloopBwdSm80ILi2ELi1EN4cute5tupleIJNS5_1CILi64EEENS7_ILi128EEENS7_ILi96EEEEEENS_10bfloat16_tEfNS_4arch4Sm80ELb0ELb1ELb1ELb0ELb1ELb0ELb0ELb0ELi2ELi2ELi4ELi2ELb1EEENS1_24CollectiveEpilogueBwdGQAISB_fSE_Li256ELb0ELb1EEENS1_19SingleTileSchedulerILb0ELb0ELb0ELi128EEEEEEEEEvNT_6ParamsE)
        .other          _ZN7cutlass13device_kernelIN5flash19enable_sm80_to_sm89INS1_16FlashAttnBwdSm80INS1_25CollectiveMainloopBwdSm80ILi2ELi1EN4cute5tupleIJNS5_1CILi64EEENS7_ILi128EEENS7_ILi96EEEEEENS_10bfloat16_tEfNS_4arch4Sm80ELb0ELb1ELb1ELb0ELb1ELb0ELb0ELb0ELi2ELi2ELi4ELi2ELb1EEENS1_24CollectiveEpilogueBwdGQAISB_fSE_Li256ELb0ELb1EEENS1_19SingleTileSchedulerILb0ELb0ELb0ELi128EEEEEEEEEvNT_6ParamsE,@"STO_CUDA_ENTRY STV_DEFAULT"
_ZN7cutlass13device_kernelIN5flash19enable_sm80_to_sm89INS1_16FlashAttnBwdSm80INS1_25CollectiveMainloopBwdSm80ILi2ELi1EN4cute5tupleIJNS5_1CILi64EEENS7_ILi128EEENS7_ILi96EEEEEENS_10bfloat16_tEfNS_4arch4Sm80ELb0ELb1ELb1ELb0ELb1ELb0ELb0ELb0ELi2ELi2ELi4ELi2ELb1EEENS1_24CollectiveEpilogueBwdGQAISB_fSE_Li256ELb0ELb1EEENS1_19SingleTileSchedulerILb0ELb0ELb0ELi128EEEEEEEEEvNT_6ParamsE:
[----:B------:R-:W-:Y:S01]  /*0000*/  LDC R1, c[0x0][0x37c] ;  /* 0x0000df00ff017b82 */ /* 0x000fe20000000800 */
[----:B------:R-:W-:Y:S05]  /*0010*/  EXIT ;  /* 0x000000000000794d */ /* 0x000fea0003800000 */
.L_x_11:
        /* <DEDUP_REMOVED lines=14> */
.L_x_93:


//--------------------- .text._ZN7cutlass13device_kernelIN5flash19enable_sm80_to_sm89INS1_16FlashAttnBwdSm80INS1_25CollectiveMainloopBwdSm80ILi2ELi1EN4cute5tupleIJNS5_1CILi64EEENS7_ILi128EEENS7_ILi96EEEEEENS_10bfloat16_tEfNS_4arch4Sm80ELb0ELb1ELb1ELb1ELb0ELb0ELb0ELb0ELi2ELi2ELi4ELi2ELb1EEENS1_21CollectiveEpilogueBwdISB_SC_SE_Li256ELb1ELb0ELi2EEENS1_19SingleTileSchedulerILb1ELb0ELb0ELi128EEEEEEEEEvNT_6ParamsE --------------------------
	.section	.text._ZN7cutlass13device_kernelIN5flash19enable_sm80_to_sm89INS1_16FlashAttnBwdSm80INS1_25CollectiveMainloopBwdSm80ILi2ELi1EN4cute5tupleIJNS5_1CILi64EEENS7_ILi128EEENS7_ILi96EEEEEENS_10bfloat16_tEfNS_4arch4Sm80ELb0ELb1ELb1ELb1ELb0ELb0ELb0ELb0ELi2ELi2ELi4ELi2ELb1EEENS1_21CollectiveEpilogueBwdISB_SC_SE_Li256ELb1ELb0ELi2EEENS1_19SingleTileSchedulerILb1ELb0ELb0ELi128EEEEEEEEEvNT_6ParamsE,"ax",@progbits
	.align	128
.text._ZN7cutlass13device_kernelIN5flash19enable_sm80_to_sm89INS1_16FlashAttnBwdSm80INS1_25CollectiveMainloopBwdSm80ILi2ELi1EN4cute5tupleIJNS5_1CILi64EEENS7_ILi128EEENS7_ILi96EEEEEENS_10bfloat16_tEfNS_4arch4Sm80ELb0ELb1ELb1ELb1ELb0ELb0ELb0ELb0ELi2ELi2ELi4ELi2ELb1EEENS1_21CollectiveEpilogueBwdISB_SC_SE_Li256ELb1ELb0ELi2EEENS1_19SingleTileSchedulerILb1ELb0ELb0ELi128EEEEEEEEEvNT_6ParamsE:
        .type           _ZN7cutlass13device_kernelIN5flash19enable_sm80_to_sm89INS1_16FlashAttnBwdSm80INS1_25CollectiveMainloopBwdSm80ILi2ELi1EN4cute5tupleIJNS5_1CILi64EEENS7_ILi128EEENS7_ILi96EEEEEENS_10bfloat16_tEfNS_4arch4Sm80ELb0ELb1ELb1ELb1ELb0ELb0ELb0ELb0ELi2ELi2ELi4ELi2ELb1EEENS1_21CollectiveEpilogueBwdISB_SC_SE_Li256ELb1ELb0ELi2EEENS1_19SingleTileSchedulerILb1ELb0ELb0ELi128EEEEEEEEEvNT_6ParamsE,@function
        .size           _ZN7cutlass13device_kernelIN5flash19enable_sm80_to_sm89INS1_16FlashAttnBwdSm80INS1_25CollectiveMainloopBwdSm80ILi2ELi1EN4cute5tupleIJNS5_1CILi64EEENS7_ILi128EEENS7_ILi96EEEEEENS_10bfloat16_tEfNS_4arch4Sm80ELb0ELb1ELb1ELb1ELb0ELb0ELb0ELb0ELi2ELi2ELi4ELi2ELb1EEENS1_21CollectiveEpilogueBwdISB_SC_SE_Li256ELb1ELb0ELi2EEENS1_19SingleTileSchedulerILb1ELb0ELb0ELi128EEEEEEEEEvNT_6ParamsE,(.L_x_94 - _ZN7cutlass13device_kernelIN5flash19enable_sm80_to_sm89INS1_16FlashAttnBwdSm80INS1_25CollectiveMainloopBwdSm80ILi2ELi1EN4cute5tupleIJNS5_1CILi64EEENS7_ILi128EEENS7_ILi96EEEEEENS_10bfloat16_tEfNS_4arch4Sm80ELb0ELb1ELb1ELb1ELb0ELb0ELb0ELb0ELi2ELi2ELi4ELi2ELb1EEENS1_21CollectiveEpilogueBwdISB_SC_SE_Li256ELb1ELb0ELi2EEENS1_19SingleTileSchedulerILb1ELb0ELb0ELi128EEEEEEEEEvNT_6ParamsE)
        .other          _ZN7cutlass13device_kernelIN5flash19enable_sm80_to_sm89INS1_16FlashAttnBwdSm80INS1_25CollectiveMainloopBwdSm80ILi2ELi1EN4cute5tupleIJNS5_1CILi64EEENS7_ILi128EEENS7_ILi96EEEEEENS_10bfloat16_tEfNS_4arch4Sm80ELb0ELb1ELb1ELb1ELb0ELb0ELb0ELb0ELi2ELi2ELi4ELi2ELb1EEENS1_21CollectiveEpilogueBwdISB_SC_SE_Li256ELb1ELb0ELi2EEENS1_19SingleTileSchedulerILb1ELb0ELb0ELi128EEEEEEEEEvNT_6ParamsE,@"STO_CUDA_ENTRY STV_DEFAULT"
_ZN7cutlass13device_kernelIN5flash19enable_sm80_to_sm89INS1_16FlashAttnBwdSm80INS1_25CollectiveMainloopBwdSm80ILi2ELi1EN4cute5tupleIJNS5_1CILi64EEENS7_ILi128EEENS7_ILi96EEEEEENS_10bfloat16_tEfNS_4arch4Sm80ELb0ELb1ELb1ELb1ELb0ELb0ELb0ELb0ELi2ELi2ELi4ELi2ELb1EEENS1_21CollectiveEpilogueBwdISB_SC_SE_Li256ELb1ELb0ELi2EEENS1_19SingleTileSchedulerILb1ELb0ELb0ELi128EEEEEEEEEvNT_6ParamsE:
[----:B------:R-:W-:Y:S01]  /*0000*/  LDC R1, c[0x0][0x37c] ;  /* 0x0000df00ff017b82 */ /* 0x000fe20000000800 */
[----:B------:R-:W-:Y:S05]  /*0010*/  EXIT ;  /* 0x000000000000794d */ /* 0x000fea0003800000 */
.L_x_12:
        /* <DEDUP_REMOVED lines=14> */
.L_x_94:


//--------------------- .text._ZN7cutlass13device_kernelIN5flash19enable_sm80_to_sm89INS1_16FlashAttnBwdSm80INS1_25CollectiveMainloopBwdSm80ILi2ELi1EN4cute5tupleIJNS5_1CILi64EEENS7_ILi128EEENS7_ILi96EEEEEENS_10bfloat16_tEfNS_4arch4Sm80ELb0ELb1ELb1ELb1ELb1ELb0ELb0ELb0ELi2ELi2ELi4ELi2ELb1EEENS1_21CollectiveEpilogueBwdISB_SC_SE_Li256ELb1ELb0ELi2EEENS1_19SingleTileSchedulerILb1ELb0ELb0ELi128EEEEEEEEEvNT_6ParamsE --------------------------
	.section	.text._ZN7cutlass13device_kernelIN5flash19enable_sm80_to_sm89INS1_16FlashAttnBwdSm80INS1_25CollectiveMainloopBwdSm80ILi2ELi1EN4cute5tupleIJNS5_1CILi64EEENS7_ILi128EEENS7_ILi96EEEEEENS_10bfloat16_tEfNS_4arch4Sm80ELb0ELb1ELb1ELb1ELb1ELb0ELb0ELb0ELi2ELi2ELi4ELi2ELb1EEENS1_21CollectiveEpilogueBwdISB_SC_SE_Li256ELb1ELb0ELi2EEENS1_19SingleTileSchedulerILb1ELb0ELb0ELi128EEEEEEEEEvNT_6ParamsE,"ax",@progbits
	.align	128
.text._ZN7cutlass13device_kernelIN5flash19enable_sm80_to_sm89INS1_16FlashAttnBwdSm80INS1_25CollectiveMainloopBwdSm80ILi2ELi1EN4cute5tupleIJNS5_1CILi64EEENS7_ILi128EEENS7_ILi96EEEEEENS_10bfloat16_tEfNS_4arch4Sm80ELb0ELb1ELb1ELb1ELb1ELb0ELb0ELb0ELi2ELi2ELi4ELi2ELb1EEENS1_21CollectiveEpilogueBwdISB_SC_SE_Li256ELb1ELb0ELi2EEENS1_19SingleTileSchedulerILb1ELb0ELb0ELi128EEEEEEEEEvNT_6ParamsE:
        .type           _ZN7cutlass13device_kernelIN5flash19enable_sm80_to_sm89INS1_16FlashAttnBwdSm80INS1_25CollectiveMainloopBwdSm80ILi2ELi1EN4cute5tupleIJNS5_1CILi64EEENS7_ILi128EEENS7_ILi96EEEEEENS_10bfloat16_tEfNS_4arch4Sm80ELb0ELb1ELb1ELb1ELb1ELb0ELb0ELb0ELi2ELi2ELi4ELi2ELb1EEENS1_21CollectiveEpilogueBwdISB_SC_SE_Li256ELb1ELb0ELi2EEENS1_19SingleTileSchedulerILb1ELb0ELb0ELi128EEEEEEEEEvNT_6ParamsE,@function
        .size           _ZN7cutlass13device_kernelIN5flash19enable_sm80_to_sm89INS1_16FlashAttnBwdSm80INS1_25CollectiveMainloopBwdSm80ILi2ELi1EN4cute5tupleIJNS5_1CILi64EEENS7_ILi128EEENS7_ILi96EEEEEENS_10bfloat16_tEfNS_4arch4Sm80ELb0ELb1ELb1ELb1ELb1ELb0ELb0ELb0ELi2ELi2ELi4ELi2ELb1EEENS1_21CollectiveEpilogueBwdISB_SC_SE_Li256ELb1ELb0ELi2EEENS1_19SingleTileSchedulerILb1ELb0ELb0ELi128EEEEEEEEEvNT_6ParamsE,(.L_x_95 - _ZN7cutlass13device_kernelIN5flash19enable_sm80_to_sm89INS1_16FlashAttnBwdSm80INS1_25CollectiveMainloopBwdSm80ILi2ELi1EN4cute5tupleIJNS5_1CILi64EEENS7_ILi128EEENS7_ILi96EEEEEENS_10bfloat16_tEfNS_4arch4Sm80ELb0ELb1ELb1ELb1ELb1ELb0ELb0ELb0ELi2ELi2ELi4ELi2ELb1EEENS1_21CollectiveEpilogueBwdISB_SC_SE_Li256ELb1ELb0ELi2EEENS1_19SingleTileSchedulerILb1ELb0ELb0ELi128EEEEEEEEEvNT_6ParamsE)
        .other          _ZN7cutlass13device_kernelIN5flash19enable_sm80_to_sm89INS1_16FlashAttnBwdSm80INS1_25CollectiveMainloopBwdSm80ILi2ELi1EN4cute5tupleIJNS5_1CILi64EEENS7_ILi128EEENS7_ILi96EEEEEENS_10bfloat16_tEfNS_4arch4Sm80ELb0ELb1ELb1ELb1ELb1ELb0ELb0ELb0ELi2ELi2ELi4ELi2ELb1EEENS1_21CollectiveEpilogueBwdISB_SC_SE_Li256ELb1ELb0ELi2EEENS1_19SingleTileSchedulerILb1ELb0ELb0ELi128EEEEEEEEEvNT_6ParamsE,@"STO_CUDA_ENTRY STV_DEFAULT"
_ZN7cutlass13device_kernelIN5flash19enable_sm80_to_sm89INS1_16FlashAttnBwdSm80INS1_25CollectiveMainloopBwdSm80ILi2ELi1EN4cute5tupleIJNS5_1CILi64EEENS7_ILi128EEENS7_ILi96EEEEEENS_10bfloat16_tEfNS_4arch4Sm80ELb0ELb1ELb1ELb1ELb1ELb0ELb0ELb0ELi2ELi2ELi4ELi2ELb1EEENS1_21CollectiveEpilogueBwdISB_SC_SE_Li256ELb1ELb0ELi2EEENS1_19SingleTileSchedulerILb1ELb0ELb0ELi128EEEEEEEEEvNT_6ParamsE:
[----:B------:R-:W-:Y:S01]  /*0000*/  LDC R1, c[0x0][0x37c] ;  /* 0x0000df00ff017b82 */ /* 0x000fe20000000800 */
[----:B------:R-:W-:Y:S05]  /*0010*/  EXIT ;  /* 0x000000000000794d */ /* 0x000fea0003800000 */
.L_x_13:
        /* <DEDUP_REMOVED lines=14> */
.L_x_95:


//--------------------- .text._ZN7cutlass13device_kernelIN5flash19enable_sm80_to_sm89INS1_16FlashAttnBwdSm80INS1_25CollectiveMainloopBwdSm80ILi2ELi1EN4cute5tupleIJNS5_1CILi64EEENS7_ILi128EEENS7_ILi96EEEEEENS_10bfloat16_tEfNS_4arch4Sm80ELb0ELb1ELb1ELb1ELb0ELb0ELb0ELb0ELi2ELi2ELi4ELi2ELb1EEENS1_24CollectiveEpilogueBwdGQAISB_fSE_Li256ELb1ELb0EEENS1_19SingleTileSchedulerILb1ELb0ELb0ELi128EEEEEEEEEvNT_6ParamsE --------------------------
	.section	.text._ZN7cutlass13device_kernelIN5flash19enable_sm80_to_sm89INS1_16FlashAttnBwdSm80INS1_25CollectiveMainloopBwdSm80ILi2ELi1EN4cute5tupleIJNS5_1CILi64EEENS7_ILi128EEENS7_ILi96EEEEEENS_10bfloat16_tEfNS_4arch4Sm80ELb0ELb1ELb1ELb1ELb0ELb0ELb0ELb0ELi2ELi2ELi4ELi2ELb1EEENS1_24CollectiveEpilogueBwdGQAISB_fSE_Li256ELb1ELb0EEENS1_19SingleTileSchedulerILb1ELb0ELb0ELi128EEEEEEEEEvNT_6ParamsE,"ax",@progbits
	.align	128
.text._ZN7cutlass13device_kernelIN5flash19enable_sm80_to_sm89INS1_16FlashAttnBwdSm80INS1_25CollectiveMainloopBwdSm80ILi2ELi1EN4cute5tupleIJNS5_1CILi64EEENS7_ILi128EEENS7_ILi96EEEEEENS_10bfloat16_tEfNS_4arch4Sm80ELb0ELb1ELb1ELb1ELb0ELb0ELb0ELb0ELi2ELi2ELi4ELi2ELb1EEENS1_24CollectiveEpilogueBwdGQAISB_fSE_Li256ELb1ELb0EEENS1_19SingleTileSchedulerILb1ELb0ELb0ELi128EEEEEEEEEvNT_6ParamsE:
        .type           _ZN7cutlass13device_kernelIN5flash19enable_sm80_to_sm89INS1_16FlashAttnBwdSm80INS1_25CollectiveMainloopBwdSm80ILi2ELi1EN4cute5tupleIJNS5_1CILi64EEENS7_ILi128EEENS7_ILi96EEEEEENS_10bfloat16_tEfNS_4arch4Sm80ELb0ELb1ELb1ELb1ELb0ELb0ELb0ELb0ELi2ELi2ELi4ELi2ELb1EEENS1_24CollectiveEpilogueBwdGQAISB_fSE_Li256ELb1ELb0EEENS1_19SingleTileSchedulerILb1ELb0ELb0ELi128EEEEEEEEEvNT_6ParamsE,@function
        .size           _ZN7cutlass13device_kernelIN5flash19enable_sm80_to_sm89INS1_16FlashAttnBwdSm80INS1_25CollectiveMainloopBwdSm80ILi2ELi1EN4cute5tupleIJNS5_1CILi64EEENS7_ILi128EEENS7_ILi96EEEEEENS_10bfloat16_tEfNS_4arch4Sm80ELb0ELb1ELb1ELb1ELb0ELb0ELb0ELb0ELi2ELi2ELi4ELi2ELb1EEENS1_24CollectiveEpilogueBwdGQAISB_fSE_Li256ELb1ELb0EEENS1_19SingleTileSchedulerILb1ELb0ELb0ELi128EEEEEEEEEvNT_6ParamsE,(.L_x_96 - _ZN7cutlass13device_kernelIN5flash19enable_sm80_to_sm89INS1_16FlashAttnBwdSm80INS1_25CollectiveMainloopBwdSm80ILi2ELi1EN4cute5tupleIJNS5_1CILi64EEENS7_ILi128EEENS7_ILi96EEEEEENS_10bfloat16_tEfNS_4arch4Sm80ELb0ELb1ELb1ELb1ELb0ELb0ELb0ELb0ELi2ELi2ELi4ELi2ELb1EEENS1_24CollectiveEpilogueBwdGQAISB_fSE_Li256ELb1ELb0EEENS1_19SingleTileSchedulerILb1ELb0ELb0ELi128EEEEEEEEEvNT_6ParamsE)
        .other          _ZN7cutlass13device_kernelIN5flash19enable_sm80_to_sm89INS1_16FlashAttnBwdSm80INS1_25CollectiveMainloopBwdSm80ILi2ELi1EN4cute5tupleIJNS5_1CILi64EEENS7_ILi128EEENS7_ILi96EEEEEENS_10bfloat16_tEfNS_4arch4Sm80ELb0ELb1ELb1ELb1ELb0ELb0ELb0ELb0ELi2ELi2ELi4ELi2ELb1EEENS1_24CollectiveEpilogueBwdGQAISB_fSE_Li256ELb1ELb0EEENS1_19SingleTileSchedulerILb1ELb0ELb0ELi128EEEEEEEEEvNT_6ParamsE,@"STO_CUDA_ENTRY STV_DEFAULT"
_ZN7cutlass13device_kernelIN5flash19enable_sm80_to_sm89INS1_16FlashAttnBwdSm80INS1_25CollectiveMainloopBwdSm80ILi2ELi1EN4cute5tupleIJNS5_1CILi64EEENS7_ILi128EEENS7_ILi96EEEEEENS_10bfloat16_tEfNS_4arch4Sm80ELb0ELb1ELb1ELb1ELb0ELb0ELb0ELb0ELi2ELi2ELi4ELi2ELb1EEENS1_24CollectiveEpilogueBwdGQAISB_fSE_Li256ELb1ELb0EEENS1_19SingleTileSchedulerILb1ELb0ELb0ELi128EEEEEEEEEvNT_6ParamsE:
[----:B------:R-:W-:Y:S01]  /*0000*/  LDC R1, c[0x0][0x37c] ;  /* 0x0000df00ff017b82 */ /* 0x000fe20000000800 */
[----:B------:R-:W-:Y:S05]  /*0010*/  EXIT ;  /* 0x000000000000794d */ /* 0x000fea0003800000 */
.L_x_14:
        /* <DEDUP_REMOVED lines=14> */
.L_x_96:


//--------------------- .text._ZN7cutlass13device_kernelIN5flash19enable_sm80_to_sm89INS1_16FlashAttnBwdSm80INS1_25CollectiveMainloopBwdSm80ILi2ELi1EN4cute5tupleIJNS5_1CILi64EEENS7_ILi128EEENS7_ILi96EEEEEENS_10bfloat16_tEfNS_4arch4Sm80ELb0ELb1ELb1ELb1ELb1ELb0ELb0ELb0ELi2ELi2ELi4ELi2ELb1EEENS1_24CollectiveEpilogueBwdGQAISB_fSE_Li256ELb1ELb1EEENS1_19SingleTileSchedulerILb1ELb0ELb0ELi128EEEEEEEEEvNT_6ParamsE --------------------------
	.section	.text._ZN7cutlass13device_kernelIN5flash19enable_sm80_to_sm89INS1_16FlashAttnBwdSm80INS1_25CollectiveMainloopBwdSm80ILi2ELi1EN4cute5tupleIJNS5_1CILi64EEENS7_ILi128EEENS7_ILi96EEEEEENS_10bfloat16_tEfNS_4arch4Sm80ELb0ELb1ELb1ELb1ELb1ELb0ELb0ELb0ELi2ELi2ELi4ELi2ELb1EEENS1_24CollectiveEpilogueBwdGQAISB_fSE_Li256ELb1ELb1EEENS1_19SingleTileSchedulerILb1ELb0ELb0ELi128EEEEEEEEEvNT_6ParamsE,"ax",@progbits
	.align	128
.text._ZN7cutlass13device_kernelIN5flash19enable_sm80_to_sm89INS1_16FlashAttnBwdSm80INS1_25CollectiveMainloopBwdSm80ILi2ELi1EN4cute5tupleIJNS5_1CILi64EEENS7_ILi128EEENS7_ILi96EEEEEENS_10bfloat16_tEfNS_4arch4Sm80ELb0ELb1ELb1ELb1ELb1ELb0ELb0ELb0ELi2ELi2ELi4ELi2ELb1EEENS1_24CollectiveEpilogueBwdGQAISB_fSE_Li256ELb1ELb1EEENS1_19SingleTileSchedulerILb1ELb0ELb0ELi128EEEEEEEEEvNT_6ParamsE:
        .type           _ZN7cutlass13device_kernelIN5flash19enable_sm80_to_sm89INS1_16FlashAttnBwdSm80INS1_25CollectiveMainloopBwdSm80ILi2ELi1EN4cute5tupleIJNS5_1CILi64EEENS7_ILi128EEENS7_ILi96EEEEEENS_10bfloat16_tEfNS_4arch4Sm80ELb0ELb1ELb1ELb1ELb1ELb0ELb0ELb0ELi2ELi2ELi4ELi2ELb1EEENS1_24CollectiveEpilogueBwdGQAISB_fSE_Li256ELb1ELb1EEENS1_19SingleTileSchedulerILb1ELb0ELb0ELi128EEEEEEEEEvNT_6ParamsE,@function
        .size           _ZN7cutlass13device_kernelIN5flash19enable_sm80_to_sm89INS1_16FlashAttnBwdSm80INS1_25CollectiveMainloopBwdSm80ILi2ELi1EN4cute5tupleIJNS5_1CILi64EEENS7_ILi128EEENS7_ILi96EEEEEENS_10bfloat16_tEfNS_4arch4Sm80ELb0ELb1ELb1ELb1ELb1ELb0ELb0ELb0ELi2ELi2ELi4ELi2ELb1EEENS1_24CollectiveEpilogueBwdGQAISB_fSE_Li256ELb1ELb1EEENS1_19SingleTileSchedulerILb1ELb0ELb0ELi128EEEEEEEEEvNT_6ParamsE,(.L_x_97 - _ZN7cutlass13device_kernelIN5flash19enable_sm80_to_sm89INS1_16FlashAttnBwdSm80INS1_25CollectiveMainloopBwdSm80ILi2ELi1EN4cute5tupleIJNS5_1CILi64EEENS7_ILi128EEENS7_ILi96EEEEEENS_10bfloat16_tEfNS_4arch4Sm80ELb0ELb1ELb1ELb1ELb1ELb0ELb0ELb0ELi2ELi2ELi4ELi2ELb1EEENS1_24CollectiveEpilogueBwdGQAISB_fSE_Li256ELb1ELb1EEENS1_19SingleTileSchedulerILb1ELb0ELb0ELi128EEEEEEEEEvNT_6ParamsE)
        .other          _ZN7cutlass13device_kernelIN5flash19enable_sm80_to_sm89INS1_16FlashAttnBwdSm80INS1_25CollectiveMainloopBwdSm80ILi2ELi1EN4cute5tupleIJNS5_1CILi64EEENS7_ILi128EEENS7_ILi96EEEEEENS_10bfloat16_tEfNS_4arch4Sm80ELb0ELb1ELb1ELb1ELb1ELb0ELb0ELb0ELi2ELi2ELi4ELi2ELb1EEENS1_24CollectiveEpilogueBwdGQAISB_fSE_Li256ELb1ELb1EEENS1_19SingleTileSchedulerILb1ELb0ELb0ELi128EEEEEEEEEvNT_6ParamsE,@"STO_CUDA_ENTRY STV_DEFAULT"
_ZN7cutlass13device_kernelIN5flash19enable_sm80_to_sm89INS1_16FlashAttnBwdSm80INS1_25CollectiveMainloopBwdSm80ILi2ELi1EN4cute5tupleIJNS5_1CILi64EEENS7_ILi128EEENS7_ILi96EEEEEENS_10bfloat16_tEfNS_4arch4Sm80ELb0ELb1ELb1ELb1ELb1ELb0ELb0ELb0ELi2ELi2ELi4ELi2ELb1EEENS1_24CollectiveEpilogueBwdGQAISB_fSE_Li256ELb1ELb1EEENS1_19SingleTileSchedulerILb1ELb0ELb0ELi128EEEEEEEEEvNT_6ParamsE:
[----:B------:R-:W-:Y:S01]  /*0000*/  LDC R1, c[0x0][0x37c] ;  /* 0x0000df00ff017b82 */ /* 0x000fe20000000800 */
[----:B------:R-:W-:Y:S05]  /*0010*/  EXIT ;  /* 0x000000000000794d */ /* 0x000fea0003800000 */
.L_x_15:
        /* <DEDUP_REMOVED lines=14> */
.L_x_97:


//--------------------- .text._ZN7cutlass13device_kernelIN5flash19enable_sm80_to_sm89INS1_16FlashAttnBwdSm80INS1_25CollectiveMainloopBwdSm80ILi2ELi1EN4cute5tupleIJNS5_1CILi64EEENS7_ILi128EEENS7_ILi96EEEEEENS_10bfloat16_tEfNS_4arch4Sm80ELb1ELb0ELb1ELb0ELb0ELb0ELb0ELb0ELi2ELi2ELi4ELi2ELb1EEENS1_21CollectiveEpilogueBwdISB_SC_SE_Li256ELb0ELb0ELi2EEENS1_25SingleTileBwdLPTSchedulerILb0ELi128ELb0EEEEEEEEEvNT_6ParamsE --------------------------
	.section	.text._ZN7cutlass13device_kernelIN5flash19enable_sm80_to_sm89INS1_16FlashAttnBwdSm80INS1_25CollectiveMainloopBwdSm80ILi2ELi1EN4cute5tupleIJNS5_1CILi64EEENS7_ILi128EEENS7_ILi96EEEEEENS_10bfloat16_tEfNS_4arch4Sm80ELb1ELb0ELb1ELb0ELb0ELb0ELb0ELb0ELi2ELi2ELi4ELi2ELb1EEENS1_21CollectiveEpilogueBwdISB_SC_SE_Li256ELb0ELb0ELi2EEENS1_25SingleTileBwdLPTSchedulerILb0ELi128ELb0EEEEEEEEEvNT_6ParamsE,"ax",@progbits
	.align	128
.text._ZN7cutlass13device_kernelIN5flash19enable_sm80_to_sm89INS1_16FlashAttnBwdSm80INS1_25CollectiveMainloopBwdSm80ILi2ELi1EN4cute5tupleIJNS5_1CILi64EEENS7_ILi128EEENS7_ILi96EEEEEENS_10bfloat16_tEfNS_4arch4Sm80ELb1ELb0ELb1ELb0ELb0ELb0ELb0ELb0ELi2ELi2ELi4ELi2ELb1EEENS1_21CollectiveEpilogueBwdISB_SC_SE_Li256ELb0ELb0ELi2EEENS1_25SingleTileBwdLPTSchedulerILb0ELi128ELb0EEEEEEEEEvNT_6ParamsE:
        .type           _ZN7cutlass13device_kernelIN5flash19enable_sm80_to_sm89INS1_16FlashAttnBwdSm80INS1_25CollectiveMainloopBwdSm80ILi2ELi1EN4cute5tupleIJNS5_1CILi64EEENS7_ILi128EEENS7_ILi96EEEEEENS_10bfloat16_tEfNS_4arch4Sm80ELb1ELb0ELb1ELb0ELb0ELb0ELb0ELb0ELi2ELi2ELi4ELi2ELb1EEENS1_21CollectiveEpilogueBwdISB_SC_SE_Li256ELb0ELb0ELi2EEENS1_25SingleTileBwdLPTSchedulerILb0ELi128ELb0EEEEEEEEEvNT_6ParamsE,@function
        .size           _ZN7cutlass13device_kernelIN5flash19enable_sm80_to_sm89INS1_16FlashAttnBwdSm80INS1_25CollectiveMainloopBwdSm80ILi2ELi1EN4cute5tupleIJNS5_1CILi64EEENS7_ILi128EEENS7_ILi96EEEEEENS_10bfloat16_tEfNS_4arch4Sm80ELb1ELb0ELb1ELb0ELb0ELb0ELb0ELb0ELi2ELi2ELi4ELi2ELb1EEENS1_21CollectiveEpilogueBwdISB_SC_SE_Li256ELb0ELb0ELi2EEENS1_25SingleTileBwdLPTSchedulerILb0ELi128ELb0EEEEEEEEEvNT_6ParamsE,(.L_x_98 - _ZN7cutlass13device_kernelIN5flash19enable_sm80_to_sm89INS1_16FlashAttnBwdSm80INS1_25CollectiveMainloopBwdSm80ILi2ELi1EN4cute5tupleIJNS5_1CILi64EEENS7_ILi128EEENS7_ILi96EEEEEENS_10bfloat16_tEfNS_4arch4Sm80ELb1ELb0ELb1ELb0ELb0ELb0ELb0ELb0ELi2ELi2ELi4ELi2ELb1EEENS1_21CollectiveEpilogueBwdISB_SC_SE_Li256ELb0ELb0ELi2EEENS1_25SingleTileBwdLPTSchedulerILb0ELi128ELb0EEEEEEEEEvNT_6ParamsE)
        .other          _ZN7cutlass13device_kernelIN5flash19enable_sm80_to_sm89INS1_16FlashAttnBwdSm80INS1_25CollectiveMainloopBwdSm80ILi2ELi1EN4cute5tupleIJNS5_1CILi64EEENS7_ILi128EEENS7_ILi96EEEEEENS_10bfloat16_tEfNS_4arch4Sm80ELb1ELb0ELb1ELb0ELb0ELb0ELb0ELb0ELi2ELi2ELi4ELi2ELb1EEENS1_21CollectiveEpilogueBwdISB_SC_SE_Li256ELb0ELb0ELi2EEENS1_25SingleTileBwdLPTSchedulerILb0ELi128ELb0EEEEEEEEEvNT_6ParamsE,@"STO_CUDA_ENTRY STV_DEFAULT"
_ZN7cutlass13device_kernelIN5flash19enable_sm80_to_sm89INS1_16FlashAttnBwdSm80INS1_25CollectiveMainloopBwdSm80ILi2ELi1EN4cute5tupleIJNS5_1CILi64EEENS7_ILi128EEENS7_ILi96EEEEEENS_10bfloat16_tEfNS_4arch4Sm80ELb1ELb0ELb1ELb0ELb0ELb0ELb0ELb0ELi2ELi2ELi4ELi2ELb1EEENS1_21CollectiveEpilogueBwdISB_SC_SE_Li256ELb0ELb0ELi2EEENS1_25SingleTileBwdLPTSchedulerILb0ELi128ELb0EEEEEEEEEvNT_6ParamsE:
[----:B------:R-:W-:Y:S01]  /*0000*/  LDC R1, c[0x0][0x37c] ;  /* 0x0000df00ff017b82 */ /* 0x000fe20000000800 */
[----:B------:R-:W-:Y:S05]  /*0010*/  EXIT ;  /* 0x000000000000794d */ /* 0x000fea0003800000 */
.L_x_16:
        /* <DEDUP_REMOVED lines=14> */
.L_x_98:


//--------------------- .text._ZN7cutlass13device_kernelIN5flash19enable_sm80_to_sm89INS1_16FlashAttnBwdSm80INS1_25CollectiveMainloopBwdSm80ILi2ELi1EN4cute5tupleIJNS5_1CILi64EEENS7_ILi128EEENS7_ILi96EEEEEENS_10bfloat16_tEfNS_4arch4Sm80ELb1ELb0ELb1ELb0ELb1ELb0ELb0ELb0ELi2ELi2ELi4ELi2ELb1EEENS1_21CollectiveEpilogueBwdISB_SC_SE_Li256ELb0ELb0ELi2EEENS1_25SingleTileBwdLPTSchedulerILb0ELi128ELb1EEEEEEEEEvNT_6ParamsE --------------------------
	.section	.text._ZN7cutlass13device_kernelIN5flash19enable_sm80_to_sm89INS1_16FlashAttnBwdSm80INS1_25CollectiveMainloopBwdSm80ILi2ELi1EN4cute5tupleIJNS5_1CILi64EEENS7_ILi128EEENS7_ILi96EEEEEENS_10bfloat16_tEfNS_4arch4Sm80ELb1ELb0ELb1ELb0ELb1ELb0ELb0ELb0ELi2ELi2ELi4ELi2ELb1EEENS1_21CollectiveEpilogueBwdISB_SC_SE_Li256ELb0ELb0ELi2EEENS1_25SingleTileBwdLPTSchedulerILb0ELi128ELb1EEEEEEEEEvNT_6ParamsE,"ax",@progbits
	.align	128
.text._ZN7cutlass13device_kernelIN5flash19enable_sm80_to_sm89INS1_16FlashAttnBwdSm80INS1_25CollectiveMainloopBwdSm80ILi2ELi1EN4cute5tupleIJNS5_1CILi64EEENS7_ILi128EEENS7_ILi96EEEEEENS_10bfloat16_tEfNS_4arch4Sm80ELb1ELb0ELb1ELb0ELb1ELb0ELb0ELb0ELi2ELi2ELi4ELi2ELb1EEENS1_21CollectiveEpilogueBwdISB_SC_SE_Li256ELb0ELb0ELi2EEENS1_25SingleTileBwdLPTSchedulerILb0ELi128ELb1EEEEEEEEEvNT_6ParamsE:
        .type           _ZN7cutlass13device_kernelIN5flash19enable_sm80_to_sm89INS1_16FlashAttnBwdSm80INS1_25CollectiveMainloopBwdSm80ILi2ELi1EN4cute5tupleIJNS5_1CILi64EEENS7_ILi128EEENS7_ILi96EEEEEENS_10bfloat16_tEfNS_4arch4Sm80ELb1ELb0ELb1ELb0ELb1ELb0ELb0ELb0ELi2ELi2ELi4ELi2ELb1EEENS1_21CollectiveEpilogueBwdISB_SC_SE_Li256ELb0ELb0ELi2EEENS1_25SingleTileBwdLPTSchedulerILb0ELi128ELb1EEEEEEEEEvNT_6ParamsE,@function
        .size           _ZN7cutlass13device_kernelIN5flash19enable_sm80_to_sm89INS1_16FlashAttnBwdSm80INS1_25CollectiveMainloopBwdSm80ILi2ELi1EN4cute5tupleIJNS5_1CILi64EEENS7_ILi128EEENS7_ILi96EEEEEENS_10bfloat16_tEfNS_4arch4Sm80ELb1ELb0ELb1ELb0ELb1ELb0ELb0ELb0ELi2ELi2ELi4ELi2ELb1EEENS1_21CollectiveEpilogueBwdISB_SC_SE_Li256ELb0ELb0ELi2EEENS1_25SingleTileBwdLPTSchedulerILb0ELi128ELb1EEEEEEEEEvNT_6ParamsE,(.L_x_99 - _ZN7cutlass13device_kernelIN5flash19enable_sm80_to_sm89INS1_16FlashAttnBwdSm80INS1_25CollectiveMainloopBwdSm80ILi2ELi1EN4cute5tupleIJNS5_1CILi64EEENS7_ILi128EEENS7_ILi96EEEEEENS_10bfloat16_tEfNS_4arch4Sm80ELb1ELb0ELb1ELb0ELb1ELb0ELb0ELb0ELi2ELi2ELi4ELi2ELb1EEENS1_21CollectiveEpilogueBwdISB_SC_SE_Li256ELb0ELb0ELi2EEENS1_25SingleTileBwdLPTSchedulerILb0ELi128ELb1EEEEEEEEEvNT_6ParamsE)
        .other          _ZN7cutlass13device_kernelIN5flash19enable_sm80_to_sm89INS1_16FlashAttnBwdSm80INS1_25CollectiveMainloopBwdSm80ILi2ELi1EN4cute5tupleIJNS5_1CILi64EEENS7_ILi128EEENS7_ILi96EEEEEENS_10bfloat16_tEfNS_4arch4Sm80ELb1ELb0ELb1ELb0ELb1ELb0ELb0ELb0ELi2ELi2ELi4ELi2ELb1EEENS1_21CollectiveEpilogueBwdISB_SC_SE_Li256ELb0ELb0ELi2EEENS1_25SingleTileBwdLPTSchedulerILb0ELi128ELb1EEEEEEEEEvNT_6ParamsE,@"STO_CUDA_ENTRY STV_DEFAULT"
_ZN7cutlass13device_kernelIN5flash19enable_sm80_to_sm89INS1_16FlashAttnBwdSm80INS1_25CollectiveMainloopBwdSm80ILi2ELi1EN4cute5tupleIJNS5_1CILi64EEENS7_ILi128EEENS7_ILi96EEEEEENS_10bfloat16_tEfNS_4arch4Sm80ELb1ELb0ELb1ELb0ELb1ELb0ELb0ELb0ELi2ELi2ELi4ELi2ELb1EEENS1_21CollectiveEpilogueBwdISB_SC_SE_Li256ELb0ELb0ELi2EEENS1_25SingleTileBwdLPTSchedulerILb0ELi128ELb1EEEEEEEEEvNT_6ParamsE:
[----:B------:R-:W-:Y:S01]  /*0000*/  LDC R1, c[0x0][0x37c] ;  /* 0x0000df00ff017b82 */ /* 0x000fe20000000800 */
[----:B------:R-:W-:Y:S05]  /*0010*/  EXIT ;  /* 0x000000000000794d */ /* 0x000fea0003800000 */
.L_x_17:
        /* <DEDUP_REMOVED lines=14> */
.L_x_99:


//--------------------- .text._ZN7cutlass13device_kernelIN5flash19enable_sm80_to_sm89INS1_16FlashAttnBwdSm80INS1_25CollectiveMainloopBwdSm80ILi2ELi1EN4cute5tupleIJNS5_1CILi64EEENS7_ILi128EEENS7_ILi96EEEEEENS_10bfloat16_tEfNS_4arch4Sm80ELb1ELb0ELb1ELb0ELb0ELb0ELb0ELb0ELi2ELi2ELi4ELi2ELb1EEENS1_24CollectiveEpilogueBwdGQAISB_fSE_Li256ELb0ELb0EEENS1_25SingleTileBwdLPTSchedulerILb0ELi128ELb0EEEEEEEEEvNT_6ParamsE --------------------------
	.section	.text._ZN7cutlass13device_kernelIN5flash19enable_sm80_to_sm89INS1_16FlashAttnBwdSm80INS1_25CollectiveMainloopBwdSm80ILi2ELi1EN4cute5tupleIJNS5_1CILi64EEENS7_ILi128EEENS7_ILi96EEEEEENS_10bfloat16_tEfNS_4arch4Sm80ELb1ELb0ELb1ELb0ELb0ELb0ELb0ELb0ELi2ELi2ELi4ELi2ELb1EEENS1_24CollectiveEpilogueBwdGQAISB_fSE_Li256ELb0ELb0EEENS1_25SingleTileBwdLPTSchedulerILb0ELi128ELb0EEEEEEEEEvNT_6ParamsE,"ax",@progbits
	.align	128
.text._ZN7cutlass13device_kernelIN5flash19enable_sm80_to_sm89INS1_16FlashAttnBwdSm80INS1_25CollectiveMainloopBwdSm80ILi2ELi1EN4cute5tupleIJNS5_1CILi64EEENS7_ILi128EEENS7_ILi96EEEEEENS_10bfloat16_tEfNS_4arch4Sm80ELb1ELb0ELb1ELb0ELb0ELb0ELb0ELb0ELi2ELi2ELi4ELi2ELb1EEENS1_24CollectiveEpilogueBwdGQAISB_fSE_Li256ELb0ELb0EEENS1_25SingleTileBwdLPTSchedulerILb0ELi128ELb0EEEEEEEEEvNT_6ParamsE:
        .type           _ZN7cutlass13device_kernelIN5flash19enable_sm80_to_sm89INS1_16FlashAttnBwdSm80INS1_25CollectiveMainloopBwdSm80ILi2ELi1EN4cute5tupleIJNS5_1CILi64EEENS7_ILi128EEENS7_ILi96EEEEEENS_10bfloat16_tEfNS_4arch4Sm80ELb1ELb0ELb1ELb0ELb0ELb0ELb0ELb0ELi2ELi2ELi4ELi2ELb1EEENS1_24CollectiveEpilogueBwdGQAISB_fSE_Li256ELb0ELb0EEENS1_25SingleTileBwdLPTSchedulerILb0ELi128ELb0EEEEEEEEEvNT_6ParamsE,@function
        .size           _ZN7cutlass13device_kernelIN5flash19enable_sm80_to_sm89INS1_16FlashAttnBwdSm80INS1_25CollectiveMainloopBwdSm80ILi2ELi1EN4cute5tupleIJNS5_1CILi64EEENS7_ILi128EEENS7_ILi96EEEEEENS_10bfloat16_tEfNS_4arch4Sm80ELb1ELb0ELb1ELb0ELb0ELb0ELb0ELb0ELi2ELi2ELi4ELi2ELb1EEENS1_24CollectiveEpilogueBwdGQAISB_fSE_Li256ELb0ELb0EEENS1_25SingleTileBwdLPTSchedulerILb0ELi128ELb0EEEEEEEEEvNT_6ParamsE,(.L_x_100 - _ZN7cutlass13device_kernelIN5flash19enable_sm80_to_sm89INS1_16FlashAttnBwdSm80INS1_25CollectiveMainloopBwdSm80ILi2ELi1EN4cute5tupleIJNS5_1CILi64EEENS7_ILi128EEENS7_ILi96EEEEEENS_10bfloat16_tEfNS_4arch4Sm80ELb1ELb0ELb1ELb0ELb0ELb0ELb0ELb0ELi2ELi2ELi4ELi2ELb1EEENS1_24CollectiveEpilogueBwdGQAISB_fSE_Li256ELb0ELb0EEENS1_25SingleTileBwdLPTSchedulerILb0ELi128ELb0EEEEEEEEEvNT_6ParamsE)
        .other          _ZN7cutlass13device_kernelIN5flash19enable_sm80_to_sm89INS1_16FlashAttnBwdSm80INS1_25CollectiveMainloopBwdSm80ILi2ELi1EN4cute5tupleIJNS5_1CILi64EEENS7_ILi128EEENS7_ILi96EEEEEENS_10bfloat16_tEfNS_4arch4Sm80ELb1ELb0ELb1ELb0ELb0ELb0ELb0ELb0ELi2ELi2ELi4ELi2ELb1EEENS1_24CollectiveEpilogueBwdGQAISB_fSE_Li256ELb0ELb0EEENS1_25SingleTileBwdLPTSchedulerILb0ELi128ELb0EEEEEEEEEvNT_6ParamsE,@"STO_CUDA_ENTRY STV_DEFAULT"
_ZN7cutlass13device_kernelIN5flash19enable_sm80_to_sm89INS1_16FlashAttnBwdSm80INS1_25CollectiveMainloopBwdSm80ILi2ELi1EN4cute5tupleIJNS5_1CILi64EEENS7_ILi128EEENS7_ILi96EEEEEENS_10bfloat16_tEfNS_4arch4Sm80ELb1ELb0ELb1ELb0ELb0ELb0ELb0ELb0ELi2ELi2ELi4ELi2ELb1EEENS1_24CollectiveEpilogueBwdGQAISB_fSE_Li256ELb0ELb0EEENS1_25SingleTileBwdLPTSchedulerILb0ELi128ELb0EEEEEEEEEvNT_6ParamsE:
[----:B------:R-:W-:Y:S01]  /*0000*/  LDC R1, c[0x0][0x37c] ;  /* 0x0000df00ff017b82 */ /* 0x000fe20000000800 */
[----:B------:R-:W-:Y:S05]  /*0010*/  EXIT ;  /* 0x000000000000794d */ /* 0x000fea0003800000 */
.L_x_18:
        /* <DEDUP_REMOVED lines=14> */
.L_x_100:


//--------------------- .text._ZN7cutlass13device_kernelIN5flash19enable_sm80_to_sm89INS1_16FlashAttnBwdSm80INS1_25CollectiveMainloopBwdSm80ILi2ELi1EN4cute5tupleIJNS5_1CILi64EEENS7_ILi128EEENS7_ILi96EEEEEENS_10bfloat16_tEfNS_4arch4Sm80ELb1ELb0ELb1ELb0ELb1ELb0ELb0ELb0ELi2ELi2ELi4ELi2ELb1EEENS1_24CollectiveEpilogueBwdGQAISB_fSE_Li256ELb0ELb1EEENS1_25SingleTileBwdLPTSchedulerILb0ELi128ELb1EEEEEEEEEvNT_6ParamsE --------------------------
	.section	.text._ZN7cutlass13device_kernelIN5flash19enable_sm80_to_sm89INS1_16FlashAttnBwdSm80INS1_25CollectiveMainloopBwdSm80ILi2ELi1EN4cute5tupleIJNS5_1CILi64EEENS7_ILi128EEENS7_ILi96EEEEEENS_10bfloat16_tEfNS_4arch4Sm80ELb1ELb0ELb1ELb0ELb1ELb0ELb0ELb0ELi2ELi2ELi4ELi2ELb1EEENS1_24CollectiveEpilogueBwdGQAISB_fSE_Li256ELb0ELb1EEENS1_25SingleTileBwdLPTSchedulerILb0ELi128ELb1EEEEEEEEEvNT_6ParamsE,"ax",@progbits
	.align	128
.text._ZN7cutlass13device_kernelIN5flash19enable_sm80_to_sm89INS1_16FlashAttnBwdSm80INS1_25CollectiveMainloopBwdSm80ILi2ELi1EN4cute5tupleIJNS5_1CILi64EEENS7_ILi128EEENS7_ILi96EEEEEENS_10bfloat16_tEfNS_4arch4Sm80ELb1ELb0ELb1ELb0ELb1ELb0ELb0ELb0ELi2ELi2ELi4ELi2ELb1EEENS1_24CollectiveEpilogueBwdGQAISB_fSE_Li256ELb0ELb1EEENS1_25SingleTileBwdLPTSchedulerILb0ELi128ELb1EEEEEEEEEvNT_6ParamsE:
        .type           _ZN7cutlass13device_kernelIN5flash19enable_sm80_to_sm89INS1_16FlashAttnBwdSm80INS1_25CollectiveMainloopBwdSm80ILi2ELi1EN4cute5tupleIJNS5_1CILi64EEENS7_ILi128EEENS7_ILi96EEEEEENS_10bfloat16_tEfNS_4arch4Sm80ELb1ELb0ELb1ELb0ELb1ELb0ELb0ELb0ELi2ELi2ELi4ELi2ELb1EEENS1_24CollectiveEpilogueBwdGQAISB_fSE_Li256ELb0ELb1EEENS1_25SingleTileBwdLPTSchedulerILb0ELi128ELb1EEEEEEEEEvNT_6ParamsE,@function
        .size           _ZN7cutlass13device_kernelIN5flash19enable_sm80_to_sm89INS1_16FlashAttnBwdSm80INS1_25CollectiveMainloopBwdSm80ILi2ELi1EN4cute5tupleIJNS5_1CILi64EEENS7_ILi128EEENS7_ILi96EEEEEENS_10bfloat16_tEfNS_4arch4Sm80ELb1ELb0ELb1ELb0ELb1ELb0ELb0ELb0ELi2ELi2ELi4ELi2ELb1EEENS1_24CollectiveEpilogueBwdGQAISB_fSE_Li256ELb0ELb1EEENS1_25SingleTileBwdLPTSchedulerILb0ELi128ELb1EEEEEEEEEvNT_6ParamsE,(.L_x_101 - _ZN7cutlass13device_kernelIN5flash19enable_sm80_to_sm89INS1_16FlashAttnBwdSm80INS1_25CollectiveMainloopBwdSm80ILi2ELi1EN4cute5tupleIJNS5_1CILi64EEENS7_ILi128EEENS7_ILi96EEEEEENS_10bfloat16_tEfNS_4arch4Sm80ELb1ELb0ELb1ELb0ELb1ELb0ELb0ELb0ELi2ELi2ELi4ELi2ELb1EEENS1_24CollectiveEpilogueBwdGQAISB_fSE_Li256ELb0ELb1EEENS1_25SingleTileBwdLPTSchedulerILb0ELi128ELb1EEEEEEEEEvNT_6ParamsE)
        .other          _ZN7cutlass13device_kernelIN5flash19enable_sm80_to_sm89INS1_16FlashAttnBwdSm80INS1_25CollectiveMainloopBwdSm80ILi2ELi1EN4cute5tupleIJNS5_1CILi64EEENS7_ILi128EEENS7_ILi96EEEEEENS_10bfloat16_tEfNS_4arch4Sm80ELb1ELb0ELb1ELb0ELb1ELb0ELb0ELb0ELi2ELi2ELi4ELi2ELb1EEENS1_24CollectiveEpilogueBwdGQAISB_fSE_Li256ELb0ELb1EEENS1_25SingleTileBwdLPTSchedulerILb0ELi128ELb1EEEEEEEEEvNT_6ParamsE,@"STO_CUDA_ENTRY STV_DEFAULT"
_ZN7cutlass13device_kernelIN5flash19enable_sm80_to_sm89INS1_16FlashAttnBwdSm80INS1_25CollectiveMainloopBwdSm80ILi2ELi1EN4cute5tupleIJNS5_1CILi64EEENS7_ILi128EEENS7_ILi96EEEEEENS_10bfloat16_tEfNS_4arch4Sm80ELb1ELb0ELb1ELb0ELb1ELb0ELb0ELb0ELi2ELi2ELi4ELi2ELb1EEENS1_24CollectiveEpilogueBwdGQAISB_fSE_Li256ELb0ELb1EEENS1_25SingleTileBwdLPTSchedulerILb0ELi128ELb1EEEEEEEEEvNT_6ParamsE:
[----:B------:R-:W-:Y:S01]  /*0000*/  LDC R1, c[0x0][0x37c] ;  /* 0x0000df00ff017b82 */ /* 0x000fe20000000800 */
[----:B------:R-:W-:Y:S05]  /*0010*/  EXIT ;  /* 0x000000000000794d */ /* 0x000fea0003800000 */
.L_x_19:
        /* <DEDUP_REMOVED lines=14> */
.L_x_101:


//--------------------- .text._ZN7cutlass13device_kernelIN5flash19enable_sm80_to_sm89INS1_16FlashAttnBwdSm80INS1_25CollectiveMainloopBwdSm80ILi2ELi1EN4cute5tupleIJNS5_1CILi64EEENS7_ILi128EEENS7_ILi96EEEEEENS_10bfloat16_tEfNS_4arch4Sm80ELb1ELb0ELb1ELb1ELb0ELb0ELb0ELb0ELi2ELi2ELi4ELi2ELb1EEENS1_21CollectiveEpilogueBwdISB_SC_SE_Li256ELb1ELb0ELi2EEENS1_25SingleTileBwdLPTSchedulerILb1ELi128ELb0EEEEEEEEEvNT_6ParamsE --------------------------
	.section	.text._ZN7cutlass13device_kernelIN5flash19enable_sm80_to_sm89INS1_16FlashAttnBwdSm80INS1_25CollectiveMainloopBwdSm80ILi2ELi1EN4cute5tupleIJNS5_1CILi64EEENS7_ILi128EEENS7_ILi96EEEEEENS_10bfloat16_tEfNS_4arch4Sm80ELb1ELb0ELb1ELb1ELb0ELb0ELb0ELb0ELi2ELi2ELi4ELi2ELb1EEENS1_21CollectiveEpilogueBwdISB_SC_SE_Li256ELb1ELb0ELi2EEENS1_25SingleTileBwdLPTSchedulerILb1ELi128ELb0EEEEEEEEEvNT_6ParamsE,"ax",@progbits
	.align	128
.text._ZN7cutlass13device_kernelIN5flash19enable_sm80_to_sm89INS1_16FlashAttnBwdSm80INS1_25CollectiveMainloopBwdSm80ILi2ELi1EN4cute5tupleIJNS5_1CILi64EEENS7_ILi128EEENS7_ILi96EEEEEENS_10bfloat16_tEfNS_4arch4Sm80ELb1ELb0ELb1ELb1ELb0ELb0ELb0ELb0ELi2ELi2ELi4ELi2ELb1EEENS1_21CollectiveEpilogueBwdISB_SC_SE_Li256ELb1ELb0ELi2EEENS1_25SingleTileBwdLPTSchedulerILb1ELi128ELb0EEEEEEEEEvNT_6ParamsE:
        .type           _ZN7cutlass13device_kernelIN5flash19enable_sm80_to_sm89INS1_16FlashAttnBwdSm80INS1_25CollectiveMainloopBwdSm80ILi2ELi1EN4cute5tupleIJNS5_1CILi64EEENS7_ILi128EEENS7_ILi96EEEEEENS_10bfloat16_tEfNS_4arch4Sm80ELb1ELb0ELb1ELb1ELb0ELb0ELb0ELb0ELi2ELi2ELi4ELi2ELb1EEENS1_21CollectiveEpilogueBwdISB_SC_SE_Li256ELb1ELb0ELi2EEENS1_25SingleTileBwdLPTSchedulerILb1ELi128ELb0EEEEEEEEEvNT_6ParamsE,@function
        .size           _ZN7cutlass13device_kernelIN5flash19enable_sm80_to_sm89INS1_16FlashAttnBwdSm80INS1_25CollectiveMainloopBwdSm80ILi2ELi1EN4cute5tupleIJNS5_1CILi64EEENS7_ILi128EEENS7_ILi96EEEEEENS_10bfloat16_tEfNS_4arch4Sm80ELb1ELb0ELb1ELb1ELb0ELb0ELb0ELb0ELi2ELi2ELi4ELi2ELb1EEENS1_21CollectiveEpilogueBwdISB_SC_SE_Li256ELb1ELb0ELi2EEENS1_25SingleTileBwdLPTSchedulerILb1ELi128ELb0EEEEEEEEEvNT_6ParamsE,(.L_x_102 - _ZN7cutlass13device_kernelIN5flash19enable_sm80_to_sm89INS1_16FlashAttnBwdSm80INS1_25CollectiveMainloopBwdSm80ILi2ELi1EN4cute5tupleIJNS5_1CILi64EEENS7_ILi128EEENS7_ILi96EEEEEENS_10bfloat16_tEfNS_4arch4Sm80ELb1ELb0ELb1ELb1ELb0ELb0ELb0ELb0ELi2ELi2ELi4ELi2ELb1EEENS1_21CollectiveEpilogueBwdISB_SC_SE_Li256ELb1ELb0ELi2EEENS1_25SingleTileBwdLPTSchedulerILb1ELi128ELb0EEEEEEEEEvNT_6ParamsE)
        .other          _ZN7cutlass13device_kernelIN5flash19enable_sm80_to_sm89INS1_16FlashAttnBwdSm80INS1_25CollectiveMainloopBwdSm80ILi2ELi1EN4cute5tupleIJNS5_1CILi64EEENS7_ILi128EEENS7_ILi96EEEEEENS_10bfloat16_tEfNS_4arch4Sm80ELb1ELb0ELb1ELb1ELb0ELb0ELb0ELb0ELi2ELi2ELi4ELi2ELb1EEENS1_21CollectiveEpilogueBwdISB_SC_SE_Li256ELb1ELb0ELi2EEENS1_25SingleTileBwdLPTSchedulerILb1ELi128ELb0EEEEEEEEEvNT_6ParamsE,@"STO_CUDA_ENTRY STV_DEFAULT"
_ZN7cutlass13device_kernelIN5flash19enable_sm80_to_sm89INS1_16FlashAttnBwdSm80INS1_25CollectiveMainloopBwdSm80ILi2ELi1EN4cute5tupleIJNS5_1CILi64EEENS7_ILi128EEENS7_ILi96EEEEEENS_10bfloat16_tEfNS_4arch4Sm80ELb1ELb0ELb1ELb1ELb0ELb0ELb0ELb0ELi2ELi2ELi4ELi2ELb1EEENS1_21CollectiveEpilogueBwdISB_SC_SE_Li256ELb1ELb0ELi2EEENS1_25SingleTileBwdLPTSchedulerILb1ELi128ELb0EEEEEEEEEvNT_6ParamsE:
[----:B------:R-:W-:Y:S01]  /*0000*/  LDC R1, c[0x0][0x37c] ;  /* 0x0000df00ff017b82 */ /* 0x000fe20000000800 */
[----:B------:R-:W-:Y:S05]  /*0010*/  EXIT ;  /* 0x000000000000794d */ /* 0x000fea0003800000 */
.L_x_20:
        /* <DEDUP_REMOVED lines=14> */
.L_x_102:


//--------------------- .text._ZN7cutlass13device_kernelIN5flash19enable_sm80_to_sm89INS1_16FlashAttnBwdSm80INS1_25CollectiveMainloopBwdSm80ILi2ELi1EN4cute5tupleIJNS5_1CILi64EEENS7_ILi128EEENS7_ILi96EEEEEENS_10bfloat16_tEfNS_4arch4Sm80ELb1ELb0ELb1ELb1ELb1ELb0ELb0ELb0ELi2ELi2ELi4ELi2ELb1EEENS1_21CollectiveEpilogueBwdISB_SC_SE_Li256ELb1ELb0ELi2EEENS1_25SingleTileBwdLPTSchedulerILb1ELi128ELb1EEEEEEEEEvNT_6ParamsE --------------------------
	.section	.text._ZN7cutlass13device_kernelIN5flash19enable_sm80_to_sm89INS1_16FlashAttnBwdSm80INS1_25CollectiveMainloopBwdSm80ILi2ELi1EN4cute5tupleIJNS5_1CILi64EEENS7_ILi128EEENS7_ILi96EEEEEENS_10bfloat16_tEfNS_4arch4Sm80ELb1ELb0ELb1ELb1ELb1ELb0ELb0ELb0ELi2ELi2ELi4ELi2ELb1EEENS1_21CollectiveEpilogueBwdISB_SC_SE_Li256ELb1ELb0ELi2EEENS1_25SingleTileBwdLPTSchedulerILb1ELi128ELb1EEEEEEEEEvNT_6ParamsE,"ax",@progbits
	.align	128
.text._ZN7cutlass13device_kernelIN5flash19enable_sm80_to_sm89INS1_16FlashAttnBwdSm80INS1_25CollectiveMainloopBwdSm80ILi2ELi1EN4cute5tupleIJNS5_1CILi64EEENS7_ILi128EEENS7_ILi96EEEEEENS_10bfloat16_tEfNS_4arch4Sm80ELb1ELb0ELb1ELb1ELb1ELb0ELb0ELb0ELi2ELi2ELi4ELi2ELb1EEENS1_21CollectiveEpilogueBwdISB_SC_SE_Li256ELb1ELb0ELi2EEENS1_25SingleTileBwdLPTSchedulerILb1ELi128ELb1EEEEEEEEEvNT_6ParamsE:
        .type           _ZN7cutlass13device_kernelIN5flash19enable_sm80_to_sm89INS1_16FlashAttnBwdSm80INS1_25CollectiveMainloopBwdSm80ILi2ELi1EN4cute5tupleIJNS5_1CILi64EEENS7_ILi128EEENS7_ILi96EEEEEENS_10bfloat16_tEfNS_4arch4Sm80ELb1ELb0ELb1ELb1ELb1ELb0ELb0ELb0ELi2ELi2ELi4ELi2ELb1EEENS1_21CollectiveEpilogueBwdISB_SC_SE_Li256ELb1ELb0ELi2EEENS1_25SingleTileBwdLPTSchedulerILb1ELi128ELb1EEEEEEEEEvNT_6ParamsE,@function
        .size           _ZN7cutlass13device_kernelIN5flash19enable_sm80_to_sm89INS1_16FlashAttnBwdSm80INS1_25CollectiveMainloopBwdSm80ILi2ELi1EN4cute5tupleIJNS5_1CILi64EEENS7_ILi128EEENS7_ILi96EEEEEENS_10bfloat16_tEfNS_4arch4Sm80ELb1ELb0ELb1ELb1ELb1ELb0ELb0ELb0ELi2ELi2ELi4ELi2ELb1EEENS1_21CollectiveEpilogueBwdISB_SC_SE_Li256ELb1ELb0ELi2EEENS1_25SingleTileBwdLPTSchedulerILb1ELi128ELb1EEEEEEEEEvNT_6ParamsE,(.L_x_103 - _ZN7cutlass13device_kernelIN5flash19enable_sm80_to_sm89INS1_16FlashAttnBwdSm80INS1_25CollectiveMainloopBwdSm80ILi2ELi1EN4cute5tupleIJNS5_1CILi64EEENS7_ILi128EEENS7_ILi96EEEEEENS_10bfloat16_tEfNS_4arch4Sm80ELb1ELb0ELb1ELb1ELb1ELb0ELb0ELb0ELi2ELi2ELi4ELi2ELb1EEENS1_21CollectiveEpilogueBwdISB_SC_SE_Li256ELb1ELb0ELi2EEENS1_25SingleTileBwdLPTSchedulerILb1ELi128ELb1EEEEEEEEEvNT_6ParamsE)
        .other          _ZN7cutlass13device_kernelIN5flash19enable_sm80_to_sm89INS1_16FlashAttnBwdSm80INS1_25CollectiveMainloopBwdSm80ILi2ELi1EN4cute5tupleIJNS5_1CILi64EEENS7_ILi128EEENS7_ILi96EEEEEENS_10bfloat16_tEfNS_4arch4Sm80ELb1ELb0ELb1ELb1ELb1ELb0ELb0ELb0ELi2ELi2ELi4ELi2ELb1EEENS1_21CollectiveEpilogueBwdISB_SC_SE_Li256ELb1ELb0ELi2EEENS1_25SingleTileBwdLPTSchedulerILb1ELi128ELb1EEEEEEEEEvNT_6ParamsE,@"STO_CUDA_ENTRY STV_DEFAULT"
_ZN7cutlass13device_kernelIN5flash19enable_sm80_to_sm89INS1_16FlashAttnBwdSm80INS1_25CollectiveMainloopBwdSm80ILi2ELi1EN4cute5tupleIJNS5_1CILi64EEENS7_ILi128EEENS7_ILi96EEEEEENS_10bfloat16_tEfNS_4arch4Sm80ELb1ELb0ELb1ELb1ELb1ELb0ELb0ELb0ELi2ELi2ELi4ELi2ELb1EEENS1_21CollectiveEpilogueBwdISB_SC_SE_Li256ELb1ELb0ELi2EEENS1_25SingleTileBwdLPTSchedulerILb1ELi128ELb1EEEEEEEEEvNT_6ParamsE:
[----:B------:R-:W-:Y:S01]  /*0000*/  LDC R1, c[0x0][0x37c] ;  /* 0x0000df00ff017b82 */ /* 0x000fe20000000800 */
[----:B------:R-:W-:Y:S05]  /*0010*/  EXIT ;  /* 0x000000000000794d */ /* 0x000fea0003800000 */
.L_x_21:
        /* <DEDUP_REMOVED lines=14> */
.L_x_103:


//--------------------- .text._ZN7cutlass13device_kernelIN5flash19enable_sm80_to_sm89INS1_16FlashAttnBwdSm80INS1_25CollectiveMainloopBwdSm80ILi2ELi1EN4cute5tupleIJNS5_1CILi64EEENS7_ILi128EEENS7_ILi96EEEEEENS_10bfloat16_tEfNS_4arch4Sm80ELb1ELb0ELb1ELb1ELb0ELb0ELb0ELb0ELi2ELi2ELi4ELi2ELb1EEENS1_24CollectiveEpilogueBwdGQAISB_fSE_Li256ELb1ELb0EEENS1_25SingleTileBwdLPTSchedulerILb1ELi128ELb0EEEEEEEEEvNT_6ParamsE --------------------------
	.section	.text._ZN7cutlass13device_kernelIN5flash19enable_sm80_to_sm89INS1_16FlashAttnBwdSm80INS1_25CollectiveMainloopBwdSm80ILi2ELi1EN4cute5tupleIJNS5_1CILi64EEENS7_ILi128EEENS7_ILi96EEEEEENS_10bfloat16_tEfNS_4arch4Sm80ELb1ELb0ELb1ELb1ELb0ELb0ELb0ELb0ELi2ELi2ELi4ELi2ELb1EEENS1_24CollectiveEpilogueBwdGQAISB_fSE_Li256ELb1ELb0EEENS1_25SingleTileBwdLPTSchedulerILb1ELi128ELb0EEEEEEEEEvNT_6ParamsE,"ax",@progbits
	.align	128
.text._ZN7cutlass13device_kernelIN5flash19enable_sm80_to_sm89INS1_16FlashAttnBwdSm80INS1_25CollectiveMainloopBwdSm80ILi2ELi1EN4cute5tupleIJNS5_1CILi64EEENS7_ILi128EEENS7_ILi96EEEEEENS_10bfloat16_tEfNS_4arch4Sm80ELb1ELb0ELb1ELb1ELb0ELb0ELb0ELb0ELi2ELi2ELi4ELi2ELb1EEENS1_24CollectiveEpilogueBwdGQAISB_fSE_Li256ELb1ELb0EEENS1_25SingleTileBwdLPTSchedulerILb1ELi128ELb0EEEEEEEEEvNT_6ParamsE:
        .type           _ZN7cutlass13device_kernelIN5flash19enable_sm80_to_sm89INS1_16FlashAttnBwdSm80INS1_25CollectiveMainloopBwdSm80ILi2ELi1EN4cute5tupleIJNS5_1CILi64EEENS7_ILi128EEENS7_ILi96EEEEEENS_10bfloat16_tEfNS_4arch4Sm80ELb1ELb0ELb1ELb1ELb0ELb0ELb0ELb0ELi2ELi2ELi4ELi2ELb1EEENS1_24CollectiveEpilogueBwdGQAISB_fSE_Li256ELb1ELb0EEENS1_25SingleTileBwdLPTSchedulerILb1ELi128ELb0EEEEEEEEEvNT_6ParamsE,@function
        .size           _ZN7cutlass13device_kernelIN5flash19enable_sm80_to_sm89INS1_16FlashAttnBwdSm80INS1_25CollectiveMainloopBwdSm80ILi2ELi1EN4cute5tupleIJNS5_1CILi64EEENS7_ILi128EEENS7_ILi96EEEEEENS_10bfloat16_tEfNS_4arch4Sm80ELb1ELb0ELb1ELb1ELb0ELb0ELb0ELb0ELi2ELi2ELi4ELi2ELb1EEENS1_24CollectiveEpilogueBwdGQAISB_fSE_Li256ELb1ELb0EEENS1_25SingleTileBwdLPTSchedulerILb1ELi128ELb0EEEEEEEEEvNT_6ParamsE,(.L_x_104 - _ZN7cutlass13device_kernelIN5flash19enable_sm80_to_sm89INS1_16FlashAttnBwdSm80INS1_25CollectiveMainloopBwdSm80ILi2ELi1EN4cute5tupleIJNS5_1CILi64EEENS7_ILi128EEENS7_ILi96EEEEEENS_10bfloat16_tEfNS_4arch4Sm80ELb1ELb0ELb1ELb1ELb0ELb0ELb0ELb0ELi2ELi2ELi4ELi2ELb1EEENS1_24CollectiveEpilogueBwdGQAISB_fSE_Li256ELb1ELb0EEENS1_25SingleTileBwdLPTSchedulerILb1ELi128ELb0EEEEEEEEEvNT_6ParamsE)
        .other          _ZN7cutlass13device_kernelIN5flash19enable_sm80_to_sm89INS1_16FlashAttnBwdSm80INS1_25CollectiveMainloopBwdSm80ILi2ELi1EN4cute5tupleIJNS5_1CILi64EEENS7_ILi128EEENS7_ILi96EEEEEENS_10bfloat16_tEfNS_4arch4Sm80ELb1ELb0ELb1ELb1ELb0ELb0ELb0ELb0ELi2ELi2ELi4ELi2ELb1EEENS1_24CollectiveEpilogueBwdGQAISB_fSE_Li256ELb1ELb0EEENS1_25SingleTileBwdLPTSchedulerILb1ELi128ELb0EEEEEEEEEvNT_6ParamsE,@"STO_CUDA_ENTRY STV_DEFAULT"
_ZN7cutlass13device_kernelIN5flash19enable_sm80_to_sm89INS1_16FlashAttnBwdSm80INS1_25CollectiveMainloopBwdSm80ILi2ELi1EN4cute5tupleIJNS5_1CILi64EEENS7_ILi128EEENS7_ILi96EEEEEENS_10bfloat16_tEfNS_4arch4Sm80ELb1ELb0ELb1ELb1ELb0ELb0ELb0ELb0ELi2ELi2ELi4ELi2ELb1EEENS1_24CollectiveEpilogueBwdGQAISB_fSE_Li256ELb1ELb0EEENS1_25SingleTileBwdLPTSchedulerILb1ELi128ELb0EEEEEEEEEvNT_6ParamsE:
[----:B------:R-:W-:Y:S01]  /*0000*/  LDC R1, c[0x0][0x37c] ;  /* 0x0000df00ff017b82 */ /* 0x000fe20000000800 */
[----:B------:R-:W-:Y:S05]  /*0010*/  EXIT ;  /* 0x000000000000794d */ /* 0x000fea0003800000 */
.L_x_22:
        /* <DEDUP_REMOVED lines=14> */
.L_x_104:


//--------------------- .text._ZN7cutlass13device_kernelIN5flash19enable_sm80_to_sm89INS1_16FlashAttnBwdSm80INS1_25CollectiveMainloopBwdSm80ILi2ELi1EN4cute5tupleIJNS5_1CILi64EEENS7_ILi128EEENS7_ILi96EEEEEENS_10bfloat16_tEfNS_4arch4Sm80ELb1ELb0ELb1ELb1ELb1ELb0ELb0ELb0ELi2ELi2ELi4ELi2ELb1EEENS1_24CollectiveEpilogueBwdGQAISB_fSE_Li256ELb1ELb1EEENS1_25SingleTileBwdLPTSchedulerILb1ELi128ELb1EEEEEEEEEvNT_6ParamsE --------------------------
	.section	.text._ZN7cutlass13device_kernelIN5flash19enable_sm80_to_sm89INS1_16FlashAttnBwdSm80INS1_25CollectiveMainloopBwdSm80ILi2ELi1EN4cute5tupleIJNS5_1CILi64EEENS7_ILi128EEENS7_ILi96EEEEEENS_10bfloat16_tEfNS_4arch4Sm80ELb1ELb0ELb1ELb1ELb1ELb0ELb0ELb0ELi2ELi2ELi4ELi2ELb1EEENS1_24CollectiveEpilogueBwdGQAISB_fSE_Li256ELb1ELb1EEENS1_25SingleTileBwdLPTSchedulerILb1ELi128ELb1EEEEEEEEEvNT_6ParamsE,"ax",@progbits
	.align	128
.text._ZN7cutlass13device_kernelIN5flash19enable_sm80_to_sm89INS1_16FlashAttnBwdSm80INS1_25CollectiveMainloopBwdSm80ILi2ELi1EN4cute5tupleIJNS5_1CILi64EEENS7_ILi128EEENS7_ILi96EEEEEENS_10bfloat16_tEfNS_4arch4Sm80ELb1ELb0ELb1ELb1ELb1ELb0ELb0ELb0ELi2ELi2ELi4ELi2ELb1EEENS1_24CollectiveEpilogueBwdGQAISB_fSE_Li256ELb1ELb1EEENS1_25SingleTileBwdLPTSchedulerILb1ELi128ELb1EEEEEEEEEvNT_6ParamsE:
        .type           _ZN7cutlass13device_kernelIN5flash19enable_sm80_to_sm89INS1_16FlashAttnBwdSm80INS1_25CollectiveMainloopBwdSm80ILi2ELi1EN4cute5tupleIJNS5_1CILi64EEENS7_ILi128EEENS7_ILi96EEEEEENS_10bfloat16_tEfNS_4arch4Sm80ELb1ELb0ELb1ELb1ELb1ELb0ELb0ELb0ELi2ELi2ELi4ELi2ELb1EEENS1_24CollectiveEpilogueBwdGQAISB_fSE_Li256ELb1ELb1EEENS1_25SingleTileBwdLPTSchedulerILb1ELi128ELb1EEEEEEEEEvNT_6ParamsE,@function
        .size           _ZN7cutlass13device_kernelIN5flash19enable_sm80_to_sm89INS1_16FlashAttnBwdSm80INS1_25CollectiveMainloopBwdSm80ILi2ELi1EN4cute5tupleIJNS5_1CILi64EEENS7_ILi128EEENS7_ILi96EEEEEENS_10bfloat16_tEfNS_4arch4Sm80ELb1ELb0ELb1ELb1ELb1ELb0ELb0ELb0ELi2ELi2ELi4ELi2ELb1EEENS1_24CollectiveEpilogueBwdGQAISB_fSE_Li256ELb1ELb1EEENS1_25SingleTileBwdLPTSchedulerILb1ELi128ELb1EEEEEEEEEvNT_6ParamsE,(.L_x_105 - _ZN7cutlass13device_kernelIN5flash19enable_sm80_to_sm89INS1_16FlashAttnBwdSm80INS1_25CollectiveMainloopBwdSm80ILi2ELi1EN4cute5tupleIJNS5_1CILi64EEENS7_ILi128EEENS7_ILi96EEEEEENS_10bfloat16_tEfNS_4arch4Sm80ELb1ELb0ELb1ELb1ELb1ELb0ELb0ELb0ELi2ELi2ELi4ELi2ELb1EEENS1_24CollectiveEpilogueBwdGQAISB_fSE_Li256ELb1ELb1EEENS1_25SingleTileBwdLPTSchedulerILb1ELi128ELb1EEEEEEEEEvNT_6ParamsE)
        .other          _ZN7cutlass13device_kernelIN5flash19enable_sm80_to_sm89INS1_16FlashAttnBwdSm80INS1_25CollectiveMainloopBwdSm80ILi2ELi1EN4cute5tupleIJNS5_1CILi64EEENS7_ILi128EEENS7_ILi96EEEEEENS_10bfloat16_tEfNS_4arch4Sm80ELb1ELb0ELb1ELb1ELb1ELb0ELb0ELb0ELi2ELi2ELi4ELi2ELb1EEENS1_24CollectiveEpilogueBwdGQAISB_fSE_Li256ELb1ELb1EEENS1_25SingleTileBwdLPTSchedulerILb1ELi128ELb1EEEEEEEEEvNT_6ParamsE,@"STO_CUDA_ENTRY STV_DEFAULT"
_ZN7cutlass13device_kernelIN5flash19enable_sm80_to_sm89INS1_16FlashAttnBwdSm80INS1_25CollectiveMainloopBwdSm80ILi2ELi1EN4cute5tupleIJNS5_1CILi64EEENS7_ILi128EEENS7_ILi96EEEEEENS_10bfloat16_tEfNS_4arch4Sm80ELb1ELb0ELb1ELb1ELb1ELb0ELb0ELb0ELi2ELi2ELi4ELi2ELb1EEENS1_24CollectiveEpilogueBwdGQAISB_fSE_Li256ELb1ELb1EEENS1_25SingleTileBwdLPTSchedulerILb1ELi128ELb1EEEEEEEEEvNT_6ParamsE:
[----:B------:R-:W-:Y:S01]  /*0000*/  LDC R1, c[0x0][0x37c] ;  /* 0x0000df00ff017b82 */ /* 0x000fe20000000800 */
[----:B------:R-:W-:Y:S05]  /*0010*/  EXIT ;  /* 0x000000000000794d */ /* 0x000fea0003800000 */
.L_x_23:
        /* <DEDUP_REMOVED lines=14> */
.L_x_105:


//--------------------- .text._ZN7cutlass13device_kernelIN5flash19enable_sm80_to_sm89INS1_16FlashAttnBwdSm80INS1_25CollectiveMainloopBwdSm80ILi2ELi2EN4cute5tupleIJNS5_1CILi64EEENS7_ILi128EEENS7_ILi96EEEEEENS_10bfloat16_tEfNS_4arch4Sm80ELb0ELb0ELb1ELb0ELb0ELb0ELb0ELb0ELi2ELi2ELi4ELi2ELb0EEENS1_21CollectiveEpilogueBwdISB_SC_SE_Li256ELb0ELb0ELi2EEENS1_19SingleTileSchedulerILb0ELb0ELb0ELi128EEEEEEEEEvNT_6ParamsE --------------------------
	.section	.text._ZN7cutlass13device_kernelIN5flash19enable_sm80_to_sm89INS1_16FlashAttnBwdSm80INS1_25CollectiveMainloopBwdSm80ILi2ELi2EN4cute5tupleIJNS5_1CILi64EEENS7_ILi128EEENS7_ILi96EEEEEENS_10bfloat16_tEfNS_4arch4Sm80ELb0ELb0ELb1ELb0ELb0ELb0ELb0ELb0ELi2ELi2ELi4ELi2ELb0EEENS1_21CollectiveEpilogueBwdISB_SC_SE_Li256ELb0ELb0ELi2EEENS1_19SingleTileSchedulerILb0ELb0ELb0ELi128EEEEEEEEEvNT_6ParamsE,"ax",@progbits
	.align	128
.text._ZN7cutlass13device_kernelIN5flash19enable_sm80_to_sm89INS1_16FlashAttnBwdSm80INS1_25CollectiveMainloopBwdSm80ILi2ELi2EN4cute5tupleIJNS5_1CILi64EEENS7_ILi128EEENS7_ILi96EEEEEENS_10bfloat16_tEfNS_4arch4Sm80ELb0ELb0ELb1ELb0ELb0ELb0ELb0ELb0ELi2ELi2ELi4ELi2ELb0EEENS1_21CollectiveEpilogueBwdISB_SC_SE_Li256ELb0ELb0ELi2EEENS1_19SingleTileSchedulerILb0ELb0ELb0ELi128EEEEEEEEEvNT_6ParamsE:
        .type           _ZN7cutlass13device_kernelIN5flash19enable_sm80_to_sm89INS1_16FlashAttnBwdSm80INS1_25CollectiveMainloopBwdSm80ILi2ELi2EN4cute5tupleIJNS5_1CILi64EEENS7_ILi128EEENS7_ILi96EEEEEENS_10bfloat16_tEfNS_4arch4Sm80ELb0ELb0ELb1ELb0ELb0ELb0ELb0ELb0ELi2ELi2ELi4ELi2ELb0EEENS1_21CollectiveEpilogueBwdISB_SC_SE_Li256ELb0ELb0ELi2EEENS1_19SingleTileSchedulerILb0ELb0ELb0ELi128EEEEEEEEEvNT_6ParamsE,@function
        .size           _ZN7cutlass13device_kernelIN5flash19enable_sm80_to_sm89INS1_16FlashAttnBwdSm80INS1_25CollectiveMainloopBwdSm80ILi2ELi2EN4cute5tupleIJNS5_1CILi64EEENS7_ILi128EEENS7_ILi96EEEEEENS_10bfloat16_tEfNS_4arch4Sm80ELb0ELb0ELb1ELb0ELb0ELb0ELb0ELb0ELi2ELi2ELi4ELi2ELb0EEENS1_21CollectiveEpilogueBwdISB_SC_SE_Li256ELb0ELb0ELi2EEENS1_19SingleTileSchedulerILb0ELb0ELb0ELi128EEEEEEEEEvNT_6ParamsE,(.L_x_106 - _ZN7cutlass13device_kernelIN5flash19enable_sm80_to_sm89INS1_16FlashAttnBwdSm80INS1_25CollectiveMainloopBwdSm80ILi2ELi2EN4cute5tupleIJNS5_1CILi64EEENS7_ILi128EEENS7_ILi96EEEEEENS_10bfloat16_tEfNS_4arch4Sm80ELb0ELb0ELb1ELb0ELb0ELb0ELb0ELb0ELi2ELi2ELi4ELi2ELb0EEENS1_21CollectiveEpilogueBwdISB_SC_SE_Li256ELb0ELb0ELi2EEENS1_19SingleTileSchedulerILb0ELb0ELb0ELi128EEEEEEEEEvNT_6ParamsE)
        .other          _ZN7cutlass13device_kernelIN5flash19enable_sm80_to_sm89INS1_16FlashAttnBwdSm80INS1_25CollectiveMainloopBwdSm80ILi2ELi2EN4cute5tupleIJNS5_1CILi64EEENS7_ILi128EEENS7_ILi96EEEEEENS_10bfloat16_tEfNS_4arch4Sm80ELb0ELb0ELb1ELb0ELb0ELb0ELb0ELb0ELi2ELi2ELi4ELi2ELb0EEENS1_21CollectiveEpilogueBwdISB_SC_SE_Li256ELb0ELb0ELi2EEENS1_19SingleTileSchedulerILb0ELb0ELb0ELi128EEEEEEEEEvNT_6ParamsE,@"STO_CUDA_ENTRY STV_DEFAULT"
_ZN7cutlass13device_kernelIN5flash19enable_sm80_to_sm89INS1_16FlashAttnBwdSm80INS1_25CollectiveMainloopBwdSm80ILi2ELi2EN4cute5tupleIJNS5_1CILi64EEENS7_ILi128EEENS7_ILi96EEEEEENS_10bfloat16_tEfNS_4arch4Sm80ELb0ELb0ELb1ELb0ELb0ELb0ELb0ELb0ELi2ELi2ELi4ELi2ELb0EEENS1_21CollectiveEpilogueBwdISB_SC_SE_Li256ELb0ELb0ELi2EEENS1_19SingleTileSchedulerILb0ELb0ELb0ELi128EEEEEEEEEvNT_6ParamsE:
[----:B------:R-:W-:Y:S01]  /*0000*/  LDC R1, c[0x0][0x37c] ;  /* 0x0000df00ff017b82 */ /* 0x000fe20000000800 */
[----:B------:R-:W-:Y:S05]  /*0010*/  EXIT ;  /* 0x000000000000794d */ /* 0x000fea0003800000 */
.L_x_24:
        /* <DEDUP_REMOVED lines=14> */
.L_x_106:


//--------------------- .text._ZN7cutlass13device_kernelIN5flash19enable_sm80_to_sm89INS1_16FlashAttnBwdSm80INS1_25CollectiveMainloopBwdSm80ILi2ELi2EN4cute5tupleIJNS5_1CILi64EEENS7_ILi128EEENS7_ILi96EEEEEENS_10bfloat16_tEfNS_4arch4Sm80ELb0ELb0ELb1ELb0ELb1ELb0ELb0ELb0ELi2ELi2ELi4ELi2ELb0EEENS1_21CollectiveEpilogueBwdISB_SC_SE_Li256ELb0ELb0ELi2EEENS1_19SingleTileSchedulerILb0ELb0ELb0ELi128EEEEEEEEEvNT_6ParamsE --------------------------
	.section	.text._ZN7cutlass13device_kernelIN5flash19enable_sm80_to_sm89INS1_16FlashAttnBwdSm80INS1_25CollectiveMainloopBwdSm80ILi2ELi2EN4cute5tupleIJNS5_1CILi64EEENS7_ILi128EEENS7_ILi96EEEEEENS_10bfloat16_tEfNS_4arch4Sm80ELb0ELb0ELb1ELb0ELb1ELb0ELb0ELb0ELi2ELi2ELi4ELi2ELb0EEENS1_21CollectiveEpilogueBwdISB_SC_SE_Li256ELb0ELb0ELi2EEENS1_19SingleTileSchedulerILb0ELb0ELb0ELi128EEEEEEEEEvNT_6ParamsE,"ax",@progbits
	.align	128
.text._ZN7cutlass13device_kernelIN5flash19enable_sm80_to_sm89INS1_16FlashAttnBwdSm80INS1_25CollectiveMainloopBwdSm80ILi2ELi2EN4cute5tupleIJNS5_1CILi64EEENS7_ILi128EEENS7_ILi96EEEEEENS_10bfloat16_tEfNS_4arch4Sm80ELb0ELb0ELb1ELb0ELb1ELb0ELb0ELb0ELi2ELi2ELi4ELi2ELb0EEENS1_21CollectiveEpilogueBwdISB_SC_SE_Li256ELb0ELb0ELi2EEENS1_19SingleTileSchedulerILb0ELb0ELb0ELi128EEEEEEEEEvNT_6ParamsE:
        .type           _ZN7cutlass13device_kernelIN5flash19enable_sm80_to_sm89INS1_16FlashAttnBwdSm80INS1_25CollectiveMainloopBwdSm80ILi2ELi2EN4cute5tupleIJNS5_1CILi64EEENS7_ILi128EEENS7_ILi96EEEEEENS_10bfloat16_tEfNS_4arch4Sm80ELb0ELb0ELb1ELb0ELb1ELb0ELb0ELb0ELi2ELi2ELi4ELi2ELb0EEENS1_21CollectiveEpilogueBwdISB_SC_SE_Li256ELb0ELb0ELi2EEENS1_19SingleTileSchedulerILb0ELb0ELb0ELi128EEEEEEEEEvNT_6ParamsE,@function
        .size           _ZN7cutlass13device_kernelIN5flash19enable_sm80_to_sm89INS1_16FlashAttnBwdSm80INS1_25CollectiveMainloopBwdSm80ILi2ELi2EN4cute5tupleIJNS5_1CILi64EEENS7_ILi128EEENS7_ILi96EEEEEENS_10bfloat16_tEfNS_4arch4Sm80ELb0ELb0ELb1ELb0ELb1ELb0ELb0ELb0ELi2ELi2ELi4ELi2ELb0EEENS1_21CollectiveEpilogueBwdISB_SC_SE_Li256ELb0ELb0ELi2EEENS1_19SingleTileSchedulerILb0ELb0ELb0ELi128EEEEEEEEEvNT_6ParamsE,(.L_x_107 - _ZN7cutlass13device_kernelIN5flash19enable_sm80_to_sm89INS1_16FlashAttnBwdSm80INS1_25CollectiveMainloopBwdSm80ILi2ELi2EN4cute5tupleIJNS5_1CILi64EEENS7_ILi128EEENS7_ILi96EEEEEENS_10bfloat16_tEfNS_4arch4Sm80ELb0ELb0ELb1ELb0ELb1ELb0ELb0ELb0ELi2ELi2ELi4ELi2ELb0EEENS1_21CollectiveEpilogueBwdISB_SC_SE_Li256ELb0ELb0ELi2EEENS1_19SingleTileSchedulerILb0ELb0ELb0ELi128EEEEEEEEEvNT_6ParamsE)
        .other          _ZN7cutlass13device_kernelIN5flash19enable_sm80_to_sm89INS1_16FlashAttnBwdSm80INS1_25CollectiveMainloopBwdSm80ILi2ELi2EN4cute5tupleIJNS5_1CILi64EEENS7_ILi128EEENS7_ILi96EEEEEENS_10bfloat16_tEfNS_4arch4Sm80ELb0ELb0ELb1ELb0ELb1ELb0ELb0ELb0ELi2ELi2ELi4ELi2ELb0EEENS1_21CollectiveEpilogueBwdISB_SC_SE_Li256ELb0ELb0ELi2EEENS1_19SingleTileSchedulerILb0ELb0ELb0ELi128EEEEEEEEEvNT_6ParamsE,@"STO_CUDA_ENTRY STV_DEFAULT"
_ZN7cutlass13device_kernelIN5flash19enable_sm80_to_sm89INS1_16FlashAttnBwdSm80INS1_25CollectiveMainloopBwdSm80ILi2ELi2EN4cute5tupleIJNS5_1CILi64EEENS7_ILi128EEENS7_ILi96EEEEEENS_10bfloat16_tEfNS_4arch4Sm80ELb0ELb0ELb1ELb0ELb1ELb0ELb0ELb0ELi2ELi2ELi4ELi2ELb0EEENS1_21CollectiveEpilogueBwdISB_SC_SE_Li256ELb0ELb0ELi2EEENS1_19SingleTileSchedulerILb0ELb0ELb0ELi128EEEEEEEEEvNT_6ParamsE:
[----:B------:R-:W-:Y:S01]  /*0000*/  LDC R1, c[0x0][0x37c] ;  /* 0x0000df00ff017b82 */ /* 0x000fe20000000800 */
[----:B------:R-:W-:Y:S05]  /*0010*/  EXIT ;  /* 0x000000000000794d */ /* 0x000fea0003800000 */
.L_x_25:
        /* <DEDUP_REMOVED lines=14> */
.L_x_107:


//--------------------- .text._ZN7cutlass13device_kernelIN5flash19enable_sm80_to_sm89INS1_16FlashAttnBwdSm80INS1_25CollectiveMainloopBwdSm80ILi2ELi2EN4cute5tupleIJNS5_1CILi64EEENS7_ILi128EEENS7_ILi96EEEEEENS_10bfloat16_tEfNS_4arch4Sm80ELb0ELb0ELb1ELb0ELb0ELb0ELb0ELb0ELi2ELi2ELi4ELi2ELb0EEENS1_24CollectiveEpilogueBwdGQAISB_fSE_Li256ELb0ELb0EEENS1_19SingleTileSchedulerILb0ELb0ELb0ELi128EEEEEEEEEvNT_6ParamsE --------------------------
	.section	.text._ZN7cutlass13device_kernelIN5flash19enable_sm80_to_sm89INS1_16FlashAttnBwdSm80INS1_25CollectiveMainloopBwdSm80ILi2ELi2EN4cute5tupleIJNS5_1CILi64EEENS7_ILi128EEENS7_ILi96EEEEEENS_10bfloat16_tEfNS_4arch4Sm80ELb0ELb0ELb1ELb0ELb0ELb0ELb0ELb0ELi2ELi2ELi4ELi2ELb0EEENS1_24CollectiveEpilogueBwdGQAISB_fSE_Li256ELb0ELb0EEENS1_19SingleTileSchedulerILb0ELb0ELb0ELi128EEEEEEEEEvNT_6ParamsE,"ax",@progbits
	.align	128
.text._ZN7cutlass13device_kernelIN5flash19enable_sm80_to_sm89INS1_16FlashAttnBwdSm80INS1_25CollectiveMainloopBwdSm80ILi2ELi2EN4cute5tupleIJNS5_1CILi64EEENS7_ILi128EEENS7_ILi96EEEEEENS_10bfloat16_tEfNS_4arch4Sm80ELb0ELb0ELb1ELb0ELb0ELb0ELb0ELb0ELi2ELi2ELi4ELi2ELb0EEENS1_24CollectiveEpilogueBwdGQAISB_fSE_Li256ELb0ELb0EEENS1_19SingleTileSchedulerILb0ELb0ELb0ELi128EEEEEEEEEvNT_6ParamsE:
        .type           _ZN7cutlass13device_kernelIN5flash19enable_sm80_to_sm89INS1_16FlashAttnBwdSm80INS1_25CollectiveMainloopBwdSm80ILi2ELi2EN4cute5tupleIJNS5_1CILi64EEENS7_ILi128EEENS7_ILi96EEEEEENS_10bfloat16_tEfNS_4arch4Sm80ELb0ELb0ELb1ELb0ELb0ELb0ELb0ELb0ELi2ELi2ELi4ELi2ELb0EEENS1_24CollectiveEpilogueBwdGQAISB_fSE_Li256ELb0ELb0EEENS1_19SingleTileSchedulerILb0ELb0ELb0ELi128EEEEEEEEEvNT_6ParamsE,@function
        .size           _ZN7cutlass13device_kernelIN5flash19enable_sm80_to_sm89INS1_16FlashAttnBwdSm80INS1_25CollectiveMainloopBwdSm80ILi2ELi2EN4cute5tupleIJNS5_1CILi64EEENS7_ILi128EEENS7_ILi96EEEEEENS_10bfloat16_tEfNS_4arch4Sm80ELb0ELb0ELb1ELb0ELb0ELb0ELb0ELb0ELi2ELi2ELi4ELi2ELb0EEENS1_24CollectiveEpilogueBwdGQAISB_fSE_Li256ELb0ELb0EEENS1_19SingleTileSchedulerILb0ELb0ELb0ELi128EEEEEEEEEvNT_6ParamsE,(.L_x_108 - _ZN7cutlass13device_kernelIN5flash19enable_sm80_to_sm89INS1_16FlashAttnBwdSm80INS1_25CollectiveMainloopBwdSm80ILi2ELi2EN4cute5tupleIJNS5_1CILi64EEENS7_ILi128EEENS7_ILi96EEEEEENS_10bfloat16_tEfNS_4arch4Sm80ELb0ELb0ELb1ELb0ELb0ELb0ELb0ELb0ELi2ELi2ELi4ELi2ELb0EEENS1_24CollectiveEpilogueBwdGQAISB_fSE_Li256ELb0ELb0EEENS1_19SingleTileSchedulerILb0ELb0ELb0ELi128EEEEEEEEEvNT_6ParamsE)
        .other          _ZN7cutlass13device_kernelIN5flash19enable_sm80_to_sm89INS1_16FlashAttnBwdSm80INS1_25CollectiveMainloopBwdSm80ILi2ELi2EN4cute5tupleIJNS5_1CILi64EEENS7_ILi128EEENS7_ILi96EEEEEENS_10bfloat16_tEfNS_4arch4Sm80ELb0ELb0ELb1ELb0ELb0ELb0ELb0ELb0ELi2ELi2ELi4ELi2ELb0EEENS1_24CollectiveEpilogueBwdGQAISB_fSE_Li256ELb0ELb0EEENS1_19SingleTileSchedulerILb0ELb0ELb0ELi128EEEEEEEEEvNT_6ParamsE,@"STO_CUDA_ENTRY STV_DEFAULT"
_ZN7cutlass13device_kernelIN5flash19enable_sm80_to_sm89INS1_16FlashAttnBwdSm80INS1_25CollectiveMainloopBwdSm80ILi2ELi2EN4cute5tupleIJNS5_1CILi64EEENS7_ILi128EEENS7_ILi96EEEEEENS_10bfloat16_tEfNS_4arch4Sm80ELb0ELb0ELb1ELb0ELb0ELb0ELb0ELb0ELi2ELi2ELi4ELi2ELb0EEENS1_24CollectiveEpilogueBwdGQAISB_fSE_Li256ELb0ELb0EEENS1_19SingleTileSchedulerILb0ELb0ELb0ELi128EEEEEEEEEvNT_6ParamsE:
[----:B------:R-:W-:Y:S01]  /*0000*/  LDC R1, c[0x0][0x37c] ;  /* 0x0000df00ff017b82 */ /* 0x000fe20000000800 */
[----:B------:R-:W-:Y:S05]  /*0010*/  EXIT ;  /* 0x000000000000794d */ /* 0x000fea0003800000 */
.L_x_26:
        /* <DEDUP_REMOVED lines=14> */
.L_x_108:


//--------------------- .text._ZN7cutlass13device_kernelIN5flash19enable_sm80_to_sm89INS1_16FlashAttnBwdSm80INS1_25CollectiveMainloopBwdSm80ILi2ELi2EN4cute5tupleIJNS5_1CILi64EEENS7_ILi128EEENS7_ILi96EEEEEENS_10bfloat16_tEfNS_4arch4Sm80ELb0ELb0ELb1ELb0ELb1ELb0ELb0ELb0ELi2ELi2ELi4ELi2ELb0EEENS1_24CollectiveEpilogueBwdGQAISB_fSE_Li256ELb0ELb1EEENS1_19SingleTileSchedulerILb0ELb0ELb0ELi128EEEEEEEEEvNT_6ParamsE --------------------------
	.section	.text._ZN7cutlass13device_kernelIN5flash19enable_sm80_to_sm89INS1_16FlashAttnBwdSm80INS1_25CollectiveMainloopBwdSm80ILi2ELi2EN4cute5tupleIJNS5_1CILi64EEENS7_ILi128EEENS7_ILi96EEEEEENS_10bfloat16_tEfNS_4arch4Sm80ELb0ELb0ELb1ELb0ELb1ELb0ELb0ELb0ELi2ELi2ELi4ELi2ELb0EEENS1_24CollectiveEpilogueBwdGQAISB_fSE_Li256ELb0ELb1EEENS1_19SingleTileSchedulerILb0ELb0ELb0ELi128EEEEEEEEEvNT_6ParamsE,"ax",@progbits
	.align	128
.text._ZN7cutlass13device_kernelIN5flash19enable_sm80_to_sm89INS1_16FlashAttnBwdSm80INS1_25CollectiveMainloopBwdSm80ILi2ELi2EN4cute5tupleIJNS5_1CILi64EEENS7_ILi128EEENS7_ILi96EEEEEENS_10bfloat16_tEfNS_4arch4Sm80ELb0ELb0ELb1ELb0ELb1ELb0ELb0ELb0ELi2ELi2ELi4ELi2ELb0EEENS1_24CollectiveEpilogueBwdGQAISB_fSE_Li256ELb0ELb1EEENS1_19SingleTileSchedulerILb0ELb0ELb0ELi128EEEEEEEEEvNT_6ParamsE:
        .type           _ZN7cutlass13device_kernelIN5flash19enable_sm80_to_sm89INS1_16FlashAttnBwdSm80INS1_25CollectiveMainloopBwdSm80ILi2ELi2EN4cute5tupleIJNS5_1CILi64EEENS7_ILi128EEENS7_ILi96EEEEEENS_10bfloat16_tEfNS_4arch4Sm80ELb0ELb0ELb1ELb0ELb1ELb0ELb0ELb0ELi2ELi2ELi4ELi2ELb0EEENS1_24CollectiveEpilogueBwdGQAISB_fSE_Li256ELb0ELb1EEENS1_19SingleTileSchedulerILb0ELb0ELb0ELi128EEEEEEEEEvNT_6ParamsE,@function
        .size           _ZN7cutlass13device_kernelIN5flash19enable_sm80_to_sm89INS1_16FlashAttnBwdSm80INS1_25CollectiveMainloopBwdSm80ILi2ELi2EN4cute5tupleIJNS5_1CILi64EEENS7_ILi128EEENS7_ILi96EEEEEENS_10bfloat16_tEfNS_4arch4Sm80ELb0ELb0ELb1ELb0ELb1ELb0ELb0ELb0ELi2ELi2ELi4ELi2ELb0EEENS1_24CollectiveEpilogueBwdGQAISB_fSE_Li256ELb0ELb1EEENS1_19SingleTileSchedulerILb0ELb0ELb0ELi128EEEEEEEEEvNT_6ParamsE,(.L_x_109 - _ZN7cutlass13device_kernelIN5flash19enable_sm80_to_sm89INS1_16FlashAttnBwdSm80INS1_25CollectiveMainloopBwdSm80ILi2ELi2EN4cute5tupleIJNS5_1CILi64EEENS7_ILi128EEENS7_ILi96EEEEEENS_10bfloat16_tEfNS_4arch4Sm80ELb0ELb0ELb1ELb0ELb1ELb0ELb0ELb0ELi2ELi2ELi4ELi2ELb0EEENS1_24CollectiveEpilogueBwdGQAISB_fSE_Li256ELb0ELb1EEENS1_19SingleTileSchedulerILb0ELb0ELb0ELi128EEEEEEEEEvNT_6ParamsE)
        .other          _ZN7cutlass13device_kernelIN5flash19enable_sm80_to_sm89INS1_16FlashAttnBwdSm80INS1_25CollectiveMainloopBwdSm80ILi2ELi2EN4cute5tupleIJNS5_1CILi64EEENS7_ILi128EEENS7_ILi96EEEEEENS_10bfloat16_tEfNS_4arch4Sm80ELb0ELb0ELb1ELb0ELb1ELb0ELb0ELb0ELi2ELi2ELi4ELi2ELb0EEENS1_24CollectiveEpilogueBwdGQAISB_fSE_Li256ELb0ELb1EEENS1_19SingleTileSchedulerILb0ELb0ELb0ELi128EEEEEEEEEvNT_6ParamsE,@"STO_CUDA_ENTRY STV_DEFAULT"
_ZN7cutlass13device_kernelIN5flash19enable_sm80_to_sm89INS1_16FlashAttnBwdSm80INS1_25CollectiveMainloopBwdSm80ILi2ELi2EN4cute5tupleIJNS5_1CILi64EEENS7_ILi128EEENS7_ILi96EEEEEENS_10bfloat16_tEfNS_4arch4Sm80ELb0ELb0ELb1ELb0ELb1ELb0ELb0ELb0ELi2ELi2ELi4ELi2ELb0EEENS1_24CollectiveEpilogueBwdGQAISB_fSE_Li256ELb0ELb1EEENS1_19SingleTileSchedulerILb0ELb0ELb0ELi128EEEEEEEEEvNT_6ParamsE:
[----:B------:R-:W-:Y:S01]  /*0000*/  LDC R1, c[0x0][0x37c] ;  /* 0x0000df00ff017b82 */ /* 0x000fe20000000800 */
[----:B------:R-:W-:Y:S05]  /*0010*/  EXIT ;  /* 0x000000000000794d */ /* 0x000fea0003800000 */
.L_x_27:
        /* <DEDUP_REMOVED lines=14> */
.L_x_109:


//--------------------- .text._ZN7cutlass13device_kernelIN5flash19enable_sm80_to_sm89INS1_16FlashAttnBwdSm80INS1_25CollectiveMainloopBwdSm80ILi2ELi2EN4cute5tupleIJNS5_1CILi64EEENS7_ILi128EEENS7_ILi96EEEEEENS_10bfloat16_tEfNS_4arch4Sm80ELb0ELb0ELb1ELb1ELb0ELb0ELb0ELb0ELi2ELi2ELi4ELi2ELb0EEENS1_21CollectiveEpilogueBwdISB_SC_SE_Li256ELb1ELb0ELi2EEENS1_19SingleTileSchedulerILb1ELb0ELb0ELi128EEEEEEEEEvNT_6ParamsE --------------------------
	.section	.text._ZN7cutlass13device_kernelIN5flash19enable_sm80_to_sm89INS1_16FlashAttnBwdSm80INS1_25CollectiveMainloopBwdSm80ILi2ELi2EN4cute5tupleIJNS5_1CILi64EEENS7_ILi128EEENS7_ILi96EEEEEENS_10bfloat16_tEfNS_4arch4Sm80ELb0ELb0ELb1ELb1ELb0ELb0ELb0ELb0ELi2ELi2ELi4ELi2ELb0EEENS1_21CollectiveEpilogueBwdISB_SC_SE_Li256ELb1ELb0ELi2EEENS1_19SingleTileSchedulerILb1ELb0ELb0ELi128EEEEEEEEEvNT_6ParamsE,"ax",@progbits
	.align	128
.text._ZN7cutlass13device_kernelIN5flash19enable_sm80_to_sm89INS1_16FlashAttnBwdSm80INS1_25CollectiveMainloopBwdSm80ILi2ELi2EN4cute5tupleIJNS5_1CILi64EEENS7_ILi128EEENS7_ILi96EEEEEENS_10bfloat16_tEfNS_4arch4Sm80ELb0ELb0ELb1ELb1ELb0ELb0ELb0ELb0ELi2ELi2ELi4ELi2ELb0EEENS1_21CollectiveEpilogueBwdISB_SC_SE_Li256ELb1ELb0ELi2EEENS1_19SingleTileSchedulerILb1ELb0ELb0ELi128EEEEEEEEEvNT_6ParamsE:
        .type           _ZN7cutlass13device_kernelIN5flash19enable_sm80_to_sm89INS1_16FlashAttnBwdSm80INS1_25CollectiveMainloopBwdSm80ILi2ELi2EN4cute5tupleIJNS5_1CILi64EEENS7_ILi128EEENS7_ILi96EEEEEENS_10bfloat16_tEfNS_4arch4Sm80ELb0ELb0ELb1ELb1ELb0ELb0ELb0ELb0ELi2ELi2ELi4ELi2ELb0EEENS1_21CollectiveEpilogueBwdISB_SC_SE_Li256ELb1ELb0ELi2EEENS1_19SingleTileSchedulerILb1ELb0ELb0ELi128EEEEEEEEEvNT_6ParamsE,@function
        .size           _ZN7cutlass13device_kernelIN5flash19enable_sm80_to_sm89INS1_16FlashAttnBwdSm80INS1_25CollectiveMainloopBwdSm80ILi2ELi2EN4cute5tupleIJNS5_1CILi64EEENS7_ILi128EEENS7_ILi96EEEEEENS_10bfloat16_tEfNS_4arch4Sm80ELb0ELb0ELb1ELb1ELb0ELb0ELb0ELb0ELi2ELi2ELi4ELi2ELb0EEENS1_21CollectiveEpilogueBwdISB_SC_SE_Li256ELb1ELb0ELi2EEENS1_19SingleTileSchedulerILb1ELb0ELb0ELi128EEEEEEEEEvNT_6ParamsE,(.L_x_110 - _ZN7cutlass13device_kernelIN5flash19enable_sm80_to_sm89INS1_16FlashAttnBwdSm80INS1_25CollectiveMainloopBwdSm80ILi2ELi2EN4cute5tupleIJNS5_1CILi64EEENS7_ILi128EEENS7_ILi96EEEEEENS_10bfloat16_tEfNS_4arch4Sm80ELb0ELb0ELb1ELb1ELb0ELb0ELb0ELb0ELi2ELi2ELi4ELi2ELb0EEENS1_21CollectiveEpilogueBwdISB_SC_SE_Li256ELb1ELb0ELi2EEENS1_19SingleTileSchedulerILb1ELb0ELb0ELi128EEEEEEEEEvNT_6ParamsE)
        .other          _ZN7cutlass13device_kernelIN5flash19enable_sm80_to_sm89INS1_16FlashAttnBwdSm80INS1_25CollectiveMainloopBwdSm80ILi2ELi2EN4cute5tupleIJNS5_1CILi64EEENS7_ILi128EEENS7_ILi96EEEEEENS_10bfloat16_tEfNS_4arch4Sm80ELb0ELb0ELb1ELb1ELb0ELb0ELb0ELb0ELi2ELi2ELi4ELi2ELb0EEENS1_21CollectiveEpilogueBwdISB_SC_SE_Li256ELb1ELb0ELi2EEENS1_19SingleTileSchedulerILb1ELb0ELb0ELi128EEEEEEEEEvNT_6ParamsE,@"STO_CUDA_ENTRY STV_DEFAULT"
_ZN7cutlass13device_kernelIN5flash19enable_sm80_to_sm89INS1_16FlashAttnBwdSm80INS1_25CollectiveMainloopBwdSm80ILi2ELi2EN4cute5tupleIJNS5_1CILi64EEENS7_ILi128EEENS7_ILi96EEEEEENS_10bfloat16_tEfNS_4arch4Sm80ELb0ELb0ELb1ELb1ELb0ELb0ELb0ELb0ELi2ELi2ELi4ELi2ELb0EEENS1_21CollectiveEpilogueBwdISB_SC_SE_Li256ELb1ELb0ELi2EEENS1_19SingleTileSchedulerILb1ELb0ELb0ELi128EEEEEEEEEvNT_6ParamsE:
[----:B------:R-:W-:Y:S01]  /*0000*/  LDC R1, c[0x0][0x37c] ;  /* 0x0000df00ff017b82 */ /* 0x000fe20000000800 */
[----:B------:R-:W-:Y:S05]  /*0010*/  EXIT ;  /* 0x000000000000794d */ /* 0x000fea0003800000 */
.L_x_28:
        /* <DEDUP_REMOVED lines=14> */
.L_x_110:


//--------------------- .text._ZN7cutlass13device_kernelIN5flash19enable_sm80_to_sm89INS1_16FlashAttnBwdSm80INS1_25CollectiveMainloopBwdSm80ILi2ELi2EN4cute5tupleIJNS5_1CILi64EEENS7_ILi128EEENS7_ILi96EEEEEENS_10bfloat16_tEfNS_4arch4Sm80ELb0ELb0ELb1ELb1ELb1ELb0ELb0ELb0ELi2ELi2ELi4ELi2ELb0EEENS1_21CollectiveEpilogueBwdISB_SC_SE_Li256ELb1ELb0ELi2EEENS1_19SingleTileSchedulerILb1ELb0ELb0ELi128EEEEEEEEEvNT_6ParamsE --------------------------
	.section	.text._ZN7cutlass13device_kernelIN5flash19enable_sm80_to_sm89INS1_16FlashAttnBwdSm80INS1_25CollectiveMainloopBwdSm80ILi2ELi2EN4cute5tupleIJNS5_1CILi64EEENS7_ILi128EEENS7_ILi96EEEEEENS_10bfloat16_tEfNS_4arch4Sm80ELb0ELb0ELb1ELb1ELb1ELb0ELb0ELb0ELi2ELi2ELi4ELi2ELb0EEENS1_21CollectiveEpilogueBwdISB_SC_SE_Li256ELb1ELb0ELi2EEENS1_19SingleTileSchedulerILb1ELb0ELb0ELi128EEEEEEEEEvNT_6ParamsE,"ax",@progbits
	.align	128
.text._ZN7cutlass13device_kernelIN5flash19enable_sm80_to_sm89INS1_16FlashAttnBwdSm80INS1_25CollectiveMainloopBwdSm80ILi2ELi2EN4cute5tupleIJNS5_1CILi64EEENS7_ILi128EEENS7_ILi96EEEEEENS_10bfloat16_tEfNS_4arch4Sm80ELb0ELb0ELb1ELb1ELb1ELb0ELb0ELb0ELi2ELi2ELi4ELi2ELb0EEENS1_21CollectiveEpilogueBwdISB_SC_SE_Li256ELb1ELb0ELi2EEENS1_19SingleTileSchedulerILb1ELb0ELb0ELi128EEEEEEEEEvNT_6ParamsE:
        .type           _ZN7cutlass13device_kernelIN5flash19enable_sm80_to_sm89INS1_16FlashAttnBwdSm80INS1_25CollectiveMainloopBwdSm80ILi2ELi2EN4cute5tupleIJNS5_1CILi64EEENS7_ILi128EEENS7_ILi96EEEEEENS_10bfloat16_tEfNS_4arch4Sm80ELb0ELb0ELb1ELb1ELb1ELb0ELb0ELb0ELi2ELi2ELi4ELi2ELb0EEENS1_21CollectiveEpilogueBwdISB_SC_SE_Li256ELb1ELb0ELi2EEENS1_19SingleTileSchedulerILb1ELb0ELb0ELi128EEEEEEEEEvNT_6ParamsE,@function
        .size           _ZN7cutlass13device_kernelIN5flash19enable_sm80_to_sm89INS1_16FlashAttnBwdSm80INS1_25CollectiveMainloopBwdSm80ILi2ELi2EN4cute5tupleIJNS5_1CILi64EEENS7_ILi128EEENS7_ILi96EEEEEENS_10bfloat16_tEfNS_4arch4Sm80ELb0ELb0ELb1ELb1ELb1ELb0ELb0ELb0ELi2ELi2ELi4ELi2ELb0EEENS1_21CollectiveEpilogueBwdISB_SC_SE_Li256ELb1ELb0ELi2EEENS1_19SingleTileSchedulerILb1ELb0ELb0ELi128EEEEEEEEEvNT_6ParamsE,(.L_x_111 - _ZN7cutlass13device_kernelIN5flash19enable_sm80_to_sm89INS1_16FlashAttnBwdSm80INS1_25CollectiveMainloopBwdSm80ILi2ELi2EN4cute5tupleIJNS5_1CILi64EEENS7_ILi128EEENS7_ILi96EEEEEENS_10bfloat16_tEfNS_4arch4Sm80ELb0ELb0ELb1ELb1ELb1ELb0ELb0ELb0ELi2ELi2ELi4ELi2ELb0EEENS1_21CollectiveEpilogueBwdISB_SC_SE_Li256ELb1ELb0ELi2EEENS1_19SingleTileSchedulerILb1ELb0ELb0ELi128EEEEEEEEEvNT_6ParamsE)
        .other          _ZN7cutlass13device_kernelIN5flash19enable_sm80_to_sm89INS1_16FlashAttnBwdSm80INS1_25CollectiveMainloopBwdSm80ILi2ELi2EN4cute5tupleIJNS5_1CILi64EEENS7_ILi128EEENS7_ILi96EEEEEENS_10bfloat16_tEfNS_4arch4Sm80ELb0ELb0ELb1ELb1ELb1ELb0ELb0ELb0ELi2ELi2ELi4ELi2ELb0EEENS1_21CollectiveEpilogueBwdISB_SC_SE_Li256ELb1ELb0ELi2EEENS1_19SingleTileSchedulerILb1ELb0ELb0ELi128EEEEEEEEEvNT_6ParamsE,@"STO_CUDA_ENTRY STV_DEFAULT"
_ZN7cutlass13device_kernelIN5flash19enable_sm80_to_sm89INS1_16FlashAttnBwdSm80INS1_25CollectiveMainloopBwdSm80ILi2ELi2EN4cute5tupleIJNS5_1CILi64EEENS7_ILi128EEENS7_ILi96EEEEEENS_10bfloat16_tEfNS_4arch4Sm80ELb0ELb0ELb1ELb1ELb1ELb0ELb0ELb0ELi2ELi2ELi4ELi2ELb0EEENS1_21CollectiveEpilogueBwdISB_SC_SE_Li256ELb1ELb0ELi2EEENS1_19SingleTileSchedulerILb1ELb0ELb0ELi128EEEEEEEEEvNT_6ParamsE:
[----:B------:R-:W-:Y:S01]  /*0000*/  LDC R1, c[0x0][0x37c] ;  /* 0x0000df00ff017b82 */ /* 0x000fe20000000800 */
[----:B------:R-:W-:Y:S05]  /*0010*/  EXIT ;  /* 0x000000000000794d */ /* 0x000fea0003800000 */
.L_x_29:
        /* <DEDUP_REMOVED lines=14> */
.L_x_111:


//--------------------- .text._ZN7cutlass13device_kernelIN5flash19enable_sm80_to_sm89INS1_16FlashAttnBwdSm80INS1_25CollectiveMainloopBwdSm80ILi2ELi2EN4cute5tupleIJNS5_1CILi64EEENS7_ILi128EEENS7_ILi96EEEEEENS_10bfloat16_tEfNS_4arch4Sm80ELb0ELb0ELb1ELb1ELb0ELb0ELb0ELb0ELi2ELi2ELi4ELi2ELb0EEENS1_24CollectiveEpilogueBwdGQAISB_fSE_Li256ELb1ELb0EEENS1_19SingleTileSchedulerILb1ELb0ELb0ELi128EEEEEEEEEvNT_6ParamsE --------------------------
	.section	.text._ZN7cutlass13device_kernelIN5flash19enable_sm80_to_sm89INS1_16FlashAttnBwdSm80INS1_25CollectiveMainloopBwdSm80ILi2ELi2EN4cute5tupleIJNS5_1CILi64EEENS7_ILi128EEENS7_ILi96EEEEEENS_10bfloat16_tEfNS_4arch4Sm80ELb0ELb0ELb1ELb1ELb0ELb0ELb0ELb0ELi2ELi2ELi4ELi2ELb0EEENS1_24CollectiveEpilogueBwdGQAISB_fSE_Li256ELb1ELb0EEENS1_19SingleTileSchedulerILb1ELb0ELb0ELi128EEEEEEEEEvNT_6ParamsE,"ax",@progbits
	.align	128
.text._ZN7cutlass13device_kernelIN5flash19enable_sm80_to_sm89INS1_16FlashAttnBwdSm80INS1_25CollectiveMainloopBwdSm80ILi2ELi2EN4cute5tupleIJNS5_1CILi64EEENS7_ILi128EEENS7_ILi96EEEEEENS_10bfloat16_tEfNS_4arch4Sm80ELb0ELb0ELb1ELb1ELb0ELb0ELb0ELb0ELi2ELi2ELi4ELi2ELb0EEENS1_24CollectiveEpilogueBwdGQAISB_fSE_Li256ELb1ELb0EEENS1_19SingleTileSchedulerILb1ELb0ELb0ELi128EEEEEEEEEvNT_6ParamsE:
        .type           _ZN7cutlass13device_kernelIN5flash19enable_sm80_to_sm89INS1_16FlashAttnBwdSm80INS1_25CollectiveMainloopBwdSm80ILi2ELi2EN4cute5tupleIJNS5_1CILi64EEENS7_ILi128EEENS7_ILi96EEEEEENS_10bfloat16_tEfNS_4arch4Sm80ELb0ELb0ELb1ELb1ELb0ELb0ELb0ELb0ELi2ELi2ELi4ELi2ELb0EEENS1_24CollectiveEpilogueBwdGQAISB_fSE_Li256ELb1ELb0EEENS1_19SingleTileSchedulerILb1ELb0ELb0ELi128EEEEEEEEEvNT_6ParamsE,@function
        .size           _ZN7cutlass13device_kernelIN5flash19enable_sm80_to_sm89INS1_16FlashAttnBwdSm80INS1_25CollectiveMainloopBwdSm80ILi2ELi2EN4cute5tupleIJNS5_1CILi64EEENS7_ILi128EEENS7_ILi96EEEEEENS_10bfloat16_tEfNS_4arch4Sm80ELb0ELb0ELb1ELb1ELb0ELb0ELb0ELb0ELi2ELi2ELi4ELi2ELb0EEENS1_24CollectiveEpilogueBwdGQAISB_fSE_Li256ELb1ELb0EEENS1_19SingleTileSchedulerILb1ELb0ELb0ELi128EEEEEEEEEvNT_6ParamsE,(.L_x_112 - _ZN7cutlass13device_kernelIN5flash19enable_sm80_to_sm89INS1_16FlashAttnBwdSm80INS1_25CollectiveMainloopBwdSm80ILi2ELi2EN4cute5tupleIJNS5_1CILi64EEENS7_ILi128EEENS7_ILi96EEEEEENS_10bfloat16_tEfNS_4arch4Sm80ELb0ELb0ELb1ELb1ELb0ELb0ELb0ELb0ELi2ELi2ELi4ELi2ELb0EEENS1_24CollectiveEpilogueBwdGQAISB_fSE_Li256ELb1ELb0EEENS1_19SingleTileSchedulerILb1ELb0ELb0ELi128EEEEEEEEEvNT_6ParamsE)
        .other          _ZN7cutlass13device_kernelIN5flash19enable_sm80_to_sm89INS1_16FlashAttnBwdSm80INS1_25CollectiveMainloopBwdSm80ILi2ELi2EN4cute5tupleIJNS5_1CILi64EEENS7_ILi128EEENS7_ILi96EEEEEENS_10bfloat16_tEfNS_4arch4Sm80ELb0ELb0ELb1ELb1ELb0ELb0ELb0ELb0ELi2ELi2ELi4ELi2ELb0EEENS1_24CollectiveEpilogueBwdGQAISB_fSE_Li256ELb1ELb0EEENS1_19SingleTileSchedulerILb1ELb0ELb0ELi128EEEEEEEEEvNT_6ParamsE,@"STO_CUDA_ENTRY STV_DEFAULT"
_ZN7cutlass13device_kernelIN5flash19enable_sm80_to_sm89INS1_16FlashAttnBwdSm80INS1_25CollectiveMainloopBwdSm80ILi2ELi2EN4cute5tupleIJNS5_1CILi64EEENS7_ILi128EEENS7_ILi96EEEEEENS_10bfloat16_tEfNS_4arch4Sm80ELb0ELb0ELb1ELb1ELb0ELb0ELb0ELb0ELi2ELi2ELi4ELi2ELb0EEENS1_24CollectiveEpilogueBwdGQAISB_fSE_Li256ELb1ELb0EEENS1_19SingleTileSchedulerILb1ELb0ELb0ELi128EEEEEEEEEvNT_6ParamsE:
[----:B------:R-:W-:Y:S01]  /*0000*/  LDC R1, c[0x0][0x37c] ;  /* 0x0000df00ff017b82 */ /* 0x000fe20000000800 */
[----:B------:R-:W-:Y:S05]  /*0010*/  EXIT ;  /* 0x000000000000794d */ /* 0x000fea0003800000 */
.L_x_30:
        /* <DEDUP_REMOVED lines=14> */
.L_x_112:


//--------------------- .text._ZN7cutlass13device_kernelIN5flash19enable_sm80_to_sm89INS1_16FlashAttnBwdSm80INS1_25CollectiveMainloopBwdSm80ILi2ELi2EN4cute5tupleIJNS5_1CILi64EEENS7_ILi128EEENS7_ILi96EEEEEENS_10bfloat16_tEfNS_4arch4Sm80ELb0ELb0ELb1ELb1ELb1ELb0ELb0ELb0ELi2ELi2ELi4ELi2ELb0EEENS1_24CollectiveEpilogueBwdGQAISB_fSE_Li256ELb1ELb1EEENS1_19SingleTileSchedulerILb1ELb0ELb0ELi128EEEEEEEEEvNT_6ParamsE --------------------------
	.section	.text._ZN7cutlass13device_kernelIN5flash19enable_sm80_to_sm89INS1_16FlashAttnBwdSm80INS1_25CollectiveMainloopBwdSm80ILi2ELi2EN4cute5tupleIJNS5_1CILi64EEENS7_ILi128EEENS7_ILi96EEEEEENS_10bfloat16_tEfNS_4arch4Sm80ELb0ELb0ELb1ELb1ELb1ELb0ELb0ELb0ELi2ELi2ELi4ELi2ELb0EEENS1_24CollectiveEpilogueBwdGQAISB_fSE_Li256ELb1ELb1EEENS1_19SingleTileSchedulerILb1ELb0ELb0ELi128EEEEEEEEEvNT_6ParamsE,"ax",@progbits
	.align	128
.text._ZN7cutlass13device_kernelIN5flash19enable_sm80_to_sm89INS1_16FlashAttnBwdSm80INS1_25CollectiveMainloopBwdSm80ILi2ELi2EN4cute5tupleIJNS5_1CILi64EEENS7_ILi128EEENS7_ILi96EEEEEENS_10bfloat16_tEfNS_4arch4Sm80ELb0ELb0ELb1ELb1ELb1ELb0ELb0ELb0ELi2ELi2ELi4ELi2ELb0EEENS1_24CollectiveEpilogueBwdGQAISB_fSE_Li256ELb1ELb1EEENS1_19SingleTileSchedulerILb1ELb0ELb0ELi128EEEEEEEEEvNT_6ParamsE:
        .type           _ZN7cutlass13device_kernelIN5flash19enable_sm80_to_sm89INS1_16FlashAttnBwdSm80INS1_25CollectiveMainloopBwdSm80ILi2ELi2EN4cute5tupleIJNS5_1CILi64EEENS7_ILi128EEENS7_ILi96EEEEEENS_10bfloat16_tEfNS_4arch4Sm80ELb0ELb0ELb1ELb1ELb1ELb0ELb0ELb0ELi2ELi2ELi4ELi2ELb0EEENS1_24CollectiveEpilogueBwdGQAISB_fSE_Li256ELb1ELb1EEENS1_19SingleTileSchedulerILb1ELb0ELb0ELi128EEEEEEEEEvNT_6ParamsE,@function
        .size           _ZN7cutlass13device_kernelIN5flash19enable_sm80_to_sm89INS1_16FlashAttnBwdSm80INS1_25CollectiveMainloopBwdSm80ILi2ELi2EN4cute5tupleIJNS5_1CILi64EEENS7_ILi128EEENS7_ILi96EEEEEENS_10bfloat16_tEfNS_4arch4Sm80ELb0ELb0ELb1ELb1ELb1ELb0ELb0ELb0ELi2ELi2ELi4ELi2ELb0EEENS1_24CollectiveEpilogueBwdGQAISB_fSE_Li256ELb1ELb1EEENS1_19SingleTileSchedulerILb1ELb0ELb0ELi128EEEEEEEEEvNT_6ParamsE,(.L_x_113 - _ZN7cutlass13device_kernelIN5flash19enable_sm80_to_sm89INS1_16FlashAttnBwdSm80INS1_25CollectiveMainloopBwdSm80ILi2ELi2EN4cute5tupleIJNS5_1CILi64EEENS7_ILi128EEENS7_ILi96EEEEEENS_10bfloat16_tEfNS_4arch4Sm80ELb0ELb0ELb1ELb1ELb1ELb0ELb0ELb0ELi2ELi2ELi4ELi2ELb0EEENS1_24CollectiveEpilogueBwdGQAISB_fSE_Li256ELb1ELb1EEENS1_19SingleTileSchedulerILb1ELb0ELb0ELi128EEEEEEEEEvNT_6ParamsE)
        .other          _ZN7cutlass13device_kernelIN5flash19enable_sm80_to_sm89INS1_16FlashAttnBwdSm80INS1_25CollectiveMainloopBwdSm80ILi2ELi2EN4cute5tupleIJNS5_1CILi64EEENS7_ILi128EEENS7_ILi96EEEEEENS_10bfloat16_tEfNS_4arch4Sm80ELb0ELb0ELb1ELb1ELb1ELb0ELb0ELb0ELi2ELi2ELi4ELi2ELb0EEENS1_24CollectiveEpilogueBwdGQAISB_fSE_Li256ELb1ELb1EEENS1_19SingleTileSchedulerILb1ELb0ELb0ELi128EEEEEEEEEvNT_6ParamsE,@"STO_CUDA_ENTRY STV_DEFAULT"
_ZN7cutlass13device_kernelIN5flash19enable_sm80_to_sm89INS1_16FlashAttnBwdSm80INS1_25CollectiveMainloopBwdSm80ILi2ELi2EN4cute5tupleIJNS5_1CILi64EEENS7_ILi128EEENS7_ILi96EEEEEENS_10bfloat16_tEfNS_4arch4Sm80ELb0ELb0ELb1ELb1ELb1ELb0ELb0ELb0ELi2ELi2ELi4ELi2ELb0EEENS1_24CollectiveEpilogueBwdGQAISB_fSE_Li256ELb1ELb1EEENS1_19SingleTileSchedulerILb1ELb0ELb0ELi128EEEEEEEEEvNT_6ParamsE:
[----:B------:R-:W-:Y:S01]  /*0000*/  LDC R1, c[0x0][0x37c] ;  /* 0x0000df00ff017b82 */ /* 0x000fe20000000800 */
[----:B------:R-:W-:Y:S05]  /*0010*/  EXIT ;  /* 0x000000000000794d */ /* 0x000fea0003800000 */
.L_x_31:
        /* <DEDUP_REMOVED lines=14> */
.L_x_113:


//--------------------- .text._ZN7cutlass13device_kernelIN5flash19enable_sm80_to_sm89INS1_16FlashAttnBwdSm80INS1_25CollectiveMainloopBwdSm80ILi2ELi2EN4cute5tupleIJNS5_1CILi64EEENS7_ILi128EEENS7_ILi96EEEEEENS_10bfloat16_tEfNS_4arch4Sm80ELb0ELb1ELb1ELb0ELb0ELb0ELb0ELb0ELi2ELi2ELi4ELi2ELb0EEENS1_21CollectiveEpilogueBwdISB_SC_SE_Li256ELb0ELb0ELi2EEENS1_19SingleTileSchedulerILb0ELb0ELb0ELi128EEEEEEEEEvNT_6ParamsE --------------------------
	.section	.text._ZN7cutlass13device_kernelIN5flash19enable_sm80_to_sm89INS1_16FlashAttnBwdSm80INS1_25CollectiveMainloopBwdSm80ILi2ELi2EN4cute5tupleIJNS5_1CILi64EEENS7_ILi128EEENS7_ILi96EEEEEENS_10bfloat16_tEfNS_4arch4Sm80ELb0ELb1ELb1ELb0ELb0ELb0ELb0ELb0ELi2ELi2ELi4ELi2ELb0EEENS1_21CollectiveEpilogueBwdISB_SC_SE_Li256ELb0ELb0ELi2EEENS1_19SingleTileSchedulerILb0ELb0ELb0ELi128EEEEEEEEEvNT_6ParamsE,"ax",@progbits
	.align	128
.text._ZN7cutlass13device_kernelIN5flash19enable_sm80_to_sm89INS1_16FlashAttnBwdSm80INS1_25CollectiveMainloopBwdSm80ILi2ELi2EN4cute5tupleIJNS5_1CILi64EEENS7_ILi128EEENS7_ILi96EEEEEENS_10bfloat16_tEfNS_4arch4Sm80ELb0ELb1ELb1ELb0ELb0ELb0ELb0ELb0ELi2ELi2ELi4ELi2ELb0EEENS1_21CollectiveEpilogueBwdISB_SC_SE_Li256ELb0ELb0ELi2EEENS1_19SingleTileSchedulerILb0ELb0ELb0ELi128EEEEEEEEEvNT_6ParamsE:
        .type           _ZN7cutlass13device_kernelIN5flash19enable_sm80_to_sm89INS1_16FlashAttnBwdSm80INS1_25CollectiveMainloopBwdSm80ILi2ELi2EN4cute5tupleIJNS5_1CILi64EEENS7_ILi128EEENS7_ILi96EEEEEENS_10bfloat16_tEfNS_4arch4Sm80ELb0ELb1ELb1ELb0ELb0ELb0ELb0ELb0ELi2ELi2ELi4ELi2ELb0EEENS1_21CollectiveEpilogueBwdISB_SC_SE_Li256ELb0ELb0ELi2EEENS1_19SingleTileSchedulerILb0ELb0ELb0ELi128EEEEEEEEEvNT_6ParamsE,@function
        .size           _ZN7cutlass13device_kernelIN5flash19enable_sm80_to_sm89INS1_16FlashAttnBwdSm80INS1_25CollectiveMainloopBwdSm80ILi2ELi2EN4cute5tupleIJNS5_1CILi64EEENS7_ILi128EEENS7_ILi96EEEEEENS_10bfloat16_tEfNS_4arch4Sm80ELb0ELb1ELb1ELb0ELb0ELb0ELb0ELb0ELi2ELi2ELi4ELi2ELb0EEENS1_21CollectiveEpilogueBwdISB_SC_SE_Li256ELb0ELb0ELi2EEENS1_19SingleTileSchedulerILb0ELb0ELb0ELi128EEEEEEEEEvNT_6ParamsE,(.L_x_114 - _ZN7cutlass13device_kernelIN5flash19enable_sm80_to_sm89INS1_16FlashAttnBwdSm80INS1_25CollectiveMainloopBwdSm80ILi2ELi2EN4cute5tupleIJNS5_1CILi64EEENS7_ILi128EEENS7_ILi96EEEEEENS_10bfloat16_tEfNS_4arch4Sm80ELb0ELb1ELb1ELb0ELb0ELb0ELb0ELb0ELi2ELi2ELi4ELi2ELb0EEENS1_21CollectiveEpilogueBwdISB_SC_SE_Li256ELb0ELb0ELi2EEENS1_19SingleTileSchedulerILb0ELb0ELb0ELi128EEEEEEEEEvNT_6ParamsE)
        .other          _ZN7cutlass13device_kernelIN5flash19enable_sm80_to_sm89INS1_16FlashAttnBwdSm80INS1_25CollectiveMainloopBwdSm80ILi2ELi2EN4cute5tupleIJNS5_1CILi64EEENS7_ILi128EEENS7_ILi96EEEEEENS_10bfloat16_tEfNS_4arch4Sm80ELb0ELb1ELb1ELb0ELb0ELb0ELb0ELb0ELi2ELi2ELi4ELi2ELb0EEENS1_21CollectiveEpilogueBwdISB_SC_SE_Li256ELb0ELb0ELi2EEENS1_19SingleTileSchedulerILb0ELb0ELb0ELi128EEEEEEEEEvNT_6ParamsE,@"STO_CUDA_ENTRY STV_DEFAULT"
_ZN7cutlass13device_kernelIN5flash19enable_sm80_to_sm89INS1_16FlashAttnBwdSm80INS1_25CollectiveMainloopBwdSm80ILi2ELi2EN4cute5tupleIJNS5_1CILi64EEENS7_ILi128EEENS7_ILi96EEEEEENS_10bfloat16_tEfNS_4arch4Sm80ELb0ELb1ELb1ELb0ELb0ELb0ELb0ELb0ELi2ELi2ELi4ELi2ELb0EEENS1_21CollectiveEpilogueBwdISB_SC_SE_Li256ELb0ELb0ELi2EEENS1_19SingleTileSchedulerILb0ELb0ELb0ELi128EEEEEEEEEvNT_6ParamsE:
[----:B------:R-:W-:Y:S01]  /*0000*/  LDC R1, c[0x0][0x37c] ;  /* 0x0000df00ff017b82 */ /* 0x000fe20000000800 */
[----:B------:R-:W-:Y:S05]  /*0010*/  EXIT ;  /* 0x000000000000794d */ /* 0x000fea0003800000 */
.L_x_32:
        /* <DEDUP_REMOVED lines=14> */
.L_x_114:


//--------------------- .text._ZN7cutlass13device_kernelIN5flash19enable_sm80_to_sm89INS1_16FlashAttnBwdSm80INS1_25CollectiveMainloopBwdSm80ILi2ELi2EN4cute5tupleIJNS5_1CILi64EEENS7_ILi128EEENS7_ILi96EEEEEENS_10bfloat16_tEfNS_4arch4Sm80ELb0ELb1ELb1ELb0ELb1ELb0ELb0ELb0ELi2ELi2ELi4ELi2ELb0EEENS1_21CollectiveEpilogueBwdISB_SC_SE_Li256ELb0ELb0ELi2EEENS1_19SingleTileSchedulerILb0ELb0ELb0ELi128EEEEEEEEEvNT_6ParamsE --------------------------
	.section	.text._ZN7cutlass13device_kernelIN5flash19enable_sm80_to_sm89INS1_16FlashAttnBwdSm80INS1_25CollectiveMainloopBwdSm80ILi2ELi2EN4cute5tupleIJNS5_1CILi64EEENS7_ILi128EEENS7_ILi96EEEEEENS_10bfloat16_tEfNS_4arch4Sm80ELb0ELb1ELb1ELb0ELb1ELb0ELb0ELb0ELi2ELi2ELi4ELi2ELb0EEENS1_21CollectiveEpilogueBwdISB_SC_SE_Li256ELb0ELb0ELi2EEENS1_19SingleTileSchedulerILb0ELb0ELb0ELi128EEEEEEEEEvNT_6ParamsE,"ax",@progbits
	.align	128
.text._ZN7cutlass13device_kernelIN5flash19enable_sm80_to_sm89INS1_16FlashAttnBwdSm80INS1_25CollectiveMainloopBwdSm80ILi2ELi2EN4cute5tupleIJNS5_1CILi64EEENS7_ILi128EEENS7_ILi96EEEEEENS_10bfloat16_tEfNS_4arch4Sm80ELb0ELb1ELb1ELb0ELb1ELb0ELb0ELb0ELi2ELi2ELi4ELi2ELb0EEENS1_21CollectiveEpilogueBwdISB_SC_SE_Li256ELb0ELb0ELi2EEENS1_19SingleTileSchedulerILb0ELb0ELb0ELi128EEEEEEEEEvNT_6ParamsE:
        .type           _ZN7cutlass13device_kernelIN5flash19enable_sm80_to_sm89INS1_16FlashAttnBwdSm80INS1_25CollectiveMainloopBwdSm80ILi2ELi2EN4cute5tupleIJNS5_1CILi64EEENS7_ILi128EEENS7_ILi96EEEEEENS_10bfloat16_tEfNS_4arch4Sm80ELb0ELb1ELb1ELb0ELb1ELb0ELb0ELb0ELi2ELi2ELi4ELi2ELb0EEENS1_21CollectiveEpilogueBwdISB_SC_SE_Li256ELb0ELb0ELi2EEENS1_19SingleTileSchedulerILb0ELb0ELb0ELi128EEEEEEEEEvNT_6ParamsE,@function
        .size           _ZN7cutlass13device_kernelIN5flash19enable_sm80_to_sm89INS1_16FlashAttnBwdSm80INS1_25CollectiveMainloopBwdSm80ILi2ELi2EN4cute5tupleIJNS5_1CILi64EEENS7_ILi128EEENS7_ILi96EEEEEENS_10bfloat16_tEfNS_4arch4Sm80ELb0ELb1ELb1ELb0ELb1ELb0ELb0ELb0ELi2ELi2ELi4ELi2ELb0EEENS1_21CollectiveEpilogueBwdISB_SC_SE_Li256ELb0ELb0ELi2EEENS1_19SingleTileSchedulerILb0ELb0ELb0ELi128EEEEEEEEEvNT_6ParamsE,(.L_x_115 - _ZN7cutlass13device_kernelIN5flash19enable_sm80_to_sm89INS1_16FlashAttnBwdSm80INS1_25CollectiveMainloopBwdSm80ILi2ELi2EN4cute5tupleIJNS5_1CILi64EEENS7_ILi128EEENS7_ILi96EEEEEENS_10bfloat16_tEfNS_4arch4Sm80ELb0ELb1ELb1ELb0ELb1ELb0ELb0ELb0ELi2ELi2ELi4ELi2ELb0EEENS1_21CollectiveEpilogueBwdISB_SC_SE_Li256ELb0ELb0ELi2EEENS1_19SingleTileSchedulerILb0ELb0ELb0ELi128EEEEEEEEEvNT_6ParamsE)
        .other          _ZN7cutlass13device_kernelIN5flash19enable_sm80_to_sm89INS1_16FlashAttnBwdSm80INS1_25CollectiveMainloopBwdSm80ILi2ELi2EN4cute5tupleIJNS5_1CILi64EEENS7_ILi128EEENS7_ILi96EEEEEENS_10bfloat16_tEfNS_4arch4Sm80ELb0ELb1ELb1ELb0ELb1ELb0ELb0ELb0ELi2ELi2ELi4ELi2ELb0EEENS1_21CollectiveEpilogueBwdISB_SC_SE_Li256ELb0ELb0ELi2EEENS1_19SingleTileSchedulerILb0ELb0ELb0ELi128EEEEEEEEEvNT_6ParamsE,@"STO_CUDA_ENTRY STV_DEFAULT"
_ZN7cutlass13device_kernelIN5flash19enable_sm80_to_sm89INS1_16FlashAttnBwdSm80INS1_25CollectiveMainloopBwdSm80ILi2ELi2EN4cute5tupleIJNS5_1CILi64EEENS7_ILi128EEENS7_ILi96EEEEEENS_10bfloat16_tEfNS_4arch4Sm80ELb0ELb1ELb1ELb0ELb1ELb0ELb0ELb0ELi2ELi2ELi4ELi2ELb0EEENS1_21CollectiveEpilogueBwdISB_SC_SE_Li256ELb0ELb0ELi2EEENS1_19SingleTileSchedulerILb0ELb0ELb0ELi128EEEEEEEEEvNT_6ParamsE:
[----:B------:R-:W-:Y:S01]  /*0000*/  LDC R1, c[0x0][0x37c] ;  /* 0x0000df00ff017b82 */ /* 0x000fe20000000800 */
[----:B------:R-:W-:Y:S05]  /*0010*/  EXIT ;  /* 0x000000000000794d */ /* 0x000fea0003800000 */
.L_x_33:
        /* <DEDUP_REMOVED lines=14> */
.L_x_115:


//--------------------- .text._ZN7cutlass13device_kernelIN5flash19enable_sm80_to_sm89INS1_16FlashAttnBwdSm80INS1_25CollectiveMainloopBwdSm80ILi2ELi2EN4cute5tupleIJNS5_1CILi64EEENS7_ILi128EEENS7_ILi96EEEEEENS_10bfloat16_tEfNS_4arch4Sm80ELb0ELb1ELb1ELb0ELb0ELb0ELb0ELb0ELi2ELi2ELi4ELi2ELb0EEENS1_24CollectiveEpilogueBwdGQAISB_fSE_Li256ELb0ELb0EEENS1_19SingleTileSchedulerILb0ELb0ELb0ELi128EEEEEEEEEvNT_6ParamsE --------------------------
	.section	.text._ZN7cutlass13device_kernelIN5flash19enable_sm80_to_sm89INS1_16FlashAttnBwdSm80INS1_25CollectiveMainloopBwdSm80ILi2ELi2EN4cute5tupleIJNS5_1CILi64EEENS7_ILi128EEENS7_ILi96EEEEEENS_10bfloat16_tEfNS_4arch4Sm80ELb0ELb1ELb1ELb0ELb0ELb0ELb0ELb0ELi2ELi2ELi4ELi2ELb0EEENS1_24CollectiveEpilogueBwdGQAISB_fSE_Li256ELb0ELb0EEENS1_19SingleTileSchedulerILb0ELb0ELb0ELi128EEEEEEEEEvNT_6ParamsE,"ax",@progbits
	.align	128
.text._ZN7cutlass13device_kernelIN5flash19enable_sm80_to_sm89INS1_16FlashAttnBwdSm80INS1_25CollectiveMainloopBwdSm80ILi2ELi2EN4cute5tupleIJNS5_1CILi64EEENS7_ILi128EEENS7_ILi96EEEEEENS_10bfloat16_tEfNS_4arch4Sm80ELb0ELb1ELb1ELb0ELb0ELb0ELb0ELb0ELi2ELi2ELi4ELi2ELb0EEENS1_24CollectiveEpilogueBwdGQAISB_fSE_Li256ELb0ELb0EEENS1_19SingleTileSchedulerILb0ELb0ELb0ELi128EEEEEEEEEvNT_6ParamsE:
        .type           _ZN7cutlass13device_kernelIN5flash19enable_sm80_to_sm89INS1_16FlashAttnBwdSm80INS1_25CollectiveMainloopBwdSm80ILi2ELi2EN4cute5tupleIJNS5_1CILi64EEENS7_ILi128EEENS7_ILi96EEEEEENS_10bfloat16_tEfNS_4arch4Sm80ELb0ELb1ELb1ELb0ELb0ELb0ELb0ELb0ELi2ELi2ELi4ELi2ELb0EEENS1_24CollectiveEpilogueBwdGQAISB_fSE_Li256ELb0ELb0EEENS1_19SingleTileSchedulerILb0ELb0ELb0ELi128EEEEEEEEEvNT_6ParamsE,@function
        .size           _ZN7cutlass13device_kernelIN5flash19enable_sm80_to_sm89INS1_16FlashAttnBwdSm80INS1_25CollectiveMainloopBwdSm80ILi2ELi2EN4cute5tupleIJNS5_1CILi64EEENS7_ILi128EEENS7_ILi96EEEEEENS_10bfloat16_tEfNS_4arch4Sm80ELb0ELb1ELb1ELb0ELb0ELb0ELb0ELb0ELi2ELi2ELi4ELi2ELb0EEENS1_24CollectiveEpilogueBwdGQAISB_fSE_Li256ELb0ELb0EEENS1_19SingleTileSchedulerILb0ELb0ELb0ELi128EEEEEEEEEvNT_6ParamsE,(.L_x_116 - _ZN7cutlass13device_kernelIN5flash19enable_sm80_to_sm89INS1_16FlashAttnBwdSm80INS1_25CollectiveMainloopBwdSm80ILi2ELi2EN4cute5tupleIJNS5_1CILi64EEENS7_ILi128EEENS7_ILi96EEEEEENS_10bfloat16_tEfNS_4arch4Sm80ELb0ELb1ELb1ELb0ELb0ELb0ELb0ELb0ELi2ELi2ELi4ELi2ELb0EEENS1_24CollectiveEpilogueBwdGQAISB_fSE_Li256ELb0ELb0EEENS1_19SingleTileSchedulerILb0ELb0ELb0ELi128EEEEEEEEEvNT_6ParamsE)
        .other          _ZN7cutlass13device_kernelIN5flash19enable_sm80_to_sm89INS1_16FlashAttnBwdSm80INS1_25CollectiveMainloopBwdSm80ILi2ELi2EN4cute5tupleIJNS5_1CILi64EEENS7_ILi128EEENS7_ILi96EEEEEENS_10bfloat16_tEfNS_4arch4Sm80ELb0ELb1ELb1ELb0ELb0ELb0ELb0ELb0ELi2ELi2ELi4ELi2ELb0EEENS1_24CollectiveEpilogueBwdGQAISB_fSE_Li256ELb0ELb0EEENS1_19SingleTileSchedulerILb0ELb0ELb0ELi128EEEEEEEEEvNT_6ParamsE,@"STO_CUDA_ENTRY STV_DEFAULT"
_ZN7cutlass13device_kernelIN5flash19enable_sm80_to_sm89INS1_16FlashAttnBwdSm80INS1_25CollectiveMainloopBwdSm80ILi2ELi2EN4cute5tupleIJNS5_1CILi64EEENS7_ILi128EEENS7_ILi96EEEEEENS_10bfloat16_tEfNS_4arch4Sm80ELb0ELb1ELb1ELb0ELb0ELb0ELb0ELb0ELi2ELi2ELi4ELi2ELb0EEENS1_24CollectiveEpilogueBwdGQAISB_fSE_Li256ELb0ELb0EEENS1_19SingleTileSchedulerILb0ELb0ELb0ELi128EEEEEEEEEvNT_6ParamsE:
[----:B------:R-:W-:Y:S01]  /*0000*/  LDC R1, c[0x0][0x37c] ;  /* 0x0000df00ff017b82 */ /* 0x000fe20000000800 */
[----:B------:R-:W-:Y:S05]  /*0010*/  EXIT ;  /* 0x000000000000794d */ /* 0x000fea0003800000 */
.L_x_34:
        /* <DEDUP_REMOVED lines=14> */
.L_x_116:


//--------------------- .text._ZN7cutlass13device_kernelIN5flash19enable_sm80_to_sm89INS1_16FlashAttnBwdSm80INS1_25CollectiveMainloopBwdSm80ILi2ELi2EN4cute5tupleIJNS5_1CILi64EEENS7_ILi128EEENS7_ILi96EEEEEENS_10bfloat16_tEfNS_4arch4Sm80ELb0ELb1ELb1ELb0ELb1ELb0ELb0ELb0ELi2ELi2ELi4ELi2ELb0EEENS1_24CollectiveEpilogueBwdGQAISB_fSE_Li256ELb0ELb1EEENS1_19SingleTileSchedulerILb0ELb0ELb0ELi128EEEEEEEEEvNT_6ParamsE --------------------------
	.section	.text._ZN7cutlass13device_kernelIN5flash19enable_sm80_to_sm89INS1_16FlashAttnBwdSm80INS1_25CollectiveMainloopBwdSm80ILi2ELi2EN4cute5tupleIJNS5_1CILi64EEENS7_ILi128EEENS7_ILi96EEEEEENS_10bfloat16_tEfNS_4arch4Sm80ELb0ELb1ELb1ELb0ELb1ELb0ELb0ELb0ELi2ELi2ELi4ELi2ELb0EEENS1_24CollectiveEpilogueBwdGQAISB_fSE_Li256ELb0ELb1EEENS1_19SingleTileSchedulerILb0ELb0ELb0ELi128EEEEEEEEEvNT_6ParamsE,"ax",@progbits
	.align	128
.text._ZN7cutlass13device_kernelIN5flash19enable_sm80_to_sm89INS1_16FlashAttnBwdSm80INS1_25CollectiveMainloopBwdSm80ILi2ELi2EN4cute5tupleIJNS5_1CILi64EEENS7_ILi128EEENS7_ILi96EEEEEENS_10bfloat16_tEfNS_4arch4Sm80ELb0ELb1ELb1ELb0ELb1ELb0ELb0ELb0ELi2ELi2ELi4ELi2ELb0EEENS1_24CollectiveEpilogueBwdGQAISB_fSE_Li256ELb0ELb1EEENS1_19SingleTileSchedulerILb0ELb0ELb0ELi128EEEEEEEEEvNT_6ParamsE:
        .type           _ZN7cutlass13device_kernelIN5flash19enable_sm80_to_sm89INS1_16FlashAttnBwdSm80INS1_25CollectiveMainloopBwdSm80ILi2ELi2EN4cute5tupleIJNS5_1CILi64EEENS7_ILi128EEENS7_ILi96EEEEEENS_10bfloat16_tEfNS_4arch4Sm80ELb0ELb1ELb1ELb0ELb1ELb0ELb0ELb0ELi2ELi2ELi4ELi2ELb0EEENS1_24CollectiveEpilogueBwdGQAISB_fSE_Li256ELb0ELb1EEENS1_19SingleTileSchedulerILb0ELb0ELb0ELi128EEEEEEEEEvNT_6ParamsE,@function
        .size           _ZN7cutlass13device_kernelIN5flash19enable_sm80_to_sm89INS1_16FlashAttnBwdSm80INS1_25CollectiveMainloopBwdSm80ILi2ELi2EN4cute5tupleIJNS5_1CILi64EEENS7_ILi128EEENS7_ILi96EEEEEENS_10bfloat16_tEfNS_4arch4Sm80ELb0ELb1ELb1ELb0ELb1ELb0ELb0ELb0ELi2ELi2ELi4ELi2ELb0EEENS1_24CollectiveEpilogueBwdGQAISB_fSE_Li256ELb0ELb1EEENS1_19SingleTileSchedulerILb0ELb0ELb0ELi128EEEEEEEEEvNT_6ParamsE,(.L_x_117 - _ZN7cutlass13device_kernelIN5flash19enable_sm80_to_sm89INS1_16FlashAttnBwdSm80INS1_25CollectiveMainloopBwdSm80ILi2ELi2EN4cute5tupleIJNS5_1CILi64EEENS7_ILi128EEENS7_ILi96EEEEEENS_10bfloat16_tEfNS_4arch4Sm80ELb0ELb1ELb1ELb0ELb1ELb0ELb0ELb0ELi2ELi2ELi4ELi2ELb0EEENS1_24CollectiveEpilogueBwdGQAISB_fSE_Li256ELb0ELb1EEENS1_19SingleTileSchedulerILb0ELb0ELb0ELi128EEEEEEEEEvNT_6ParamsE)
        .other          _ZN7cutlass13device_kernelIN5flash19enable_sm80_to_sm89INS1_16FlashAttnBwdSm80INS1_25CollectiveMainloopBwdSm80ILi2ELi2EN4cute5tupleIJNS5_1CILi64EEENS7_ILi128EEENS7_ILi96EEEEEENS_10bfloat16_tEfNS_4arch4Sm80ELb0ELb1ELb1ELb0ELb1ELb0ELb0ELb0ELi2ELi2ELi4ELi2ELb0EEENS1_24CollectiveEpilogueBwdGQAISB_fSE_Li256ELb0ELb1EEENS1_19SingleTileSchedulerILb0ELb0ELb0ELi128EEEEEEEEEvNT_6ParamsE,@"STO_CUDA_ENTRY STV_DEFAULT"
_ZN7cutlass13device_kernelIN5flash19enable_sm80_to_sm89INS1_16FlashAttnBwdSm80INS1_25CollectiveMainloopBwdSm80ILi2ELi2EN4cute5tupleIJNS5_1CILi64EEENS7_ILi128EEENS7_ILi96EEEEEENS_10bfloat16_tEfNS_4arch4Sm80ELb0ELb1ELb1ELb0ELb1ELb0ELb0ELb0ELi2ELi2ELi4ELi2ELb0EEENS1_24CollectiveEpilogueBwdGQAISB_fSE_Li256ELb0ELb1EEENS1_19SingleTileSchedulerILb0ELb0ELb0ELi128EEEEEEEEEvNT_6ParamsE:
[----:B------:R-:W-:Y:S01]  /*0000*/  LDC R1, c[0x0][0x37c] ;  /* 0x0000df00ff017b82 */ /* 0x000fe20000000800 */
[----:B------:R-:W-:Y:S05]  /*0010*/  EXIT ;  /* 0x000000000000794d */ /* 0x000fea0003800000 */
.L_x_35:
        /* <DEDUP_REMOVED lines=14> */
.L_x_117:


//--------------------- .text._ZN7cutlass13device_kernelIN5flash19enable_sm80_to_sm89INS1_16FlashAttnBwdSm80INS1_25CollectiveMainloopBwdSm80ILi2ELi2EN4cute5tupleIJNS5_1CILi64EEENS7_ILi128EEENS7_ILi96EEEEEENS_10bfloat16_tEfNS_4arch4Sm80ELb0ELb1ELb1ELb1ELb0ELb0ELb0ELb0ELi2ELi2ELi4ELi2ELb0EEENS1_21CollectiveEpilogueBwdISB_SC_SE_Li256ELb1ELb0ELi2EEENS1_19SingleTileSchedulerILb1ELb0ELb0ELi128EEEEEEEEEvNT_6ParamsE --------------------------
	.section	.text._ZN7cutlass13device_kernelIN5flash19enable_sm80_to_sm89INS1_16FlashAttnBwdSm80INS1_25CollectiveMainloopBwdSm80ILi2ELi2EN4cute5tupleIJNS5_1CILi64EEENS7_ILi128EEENS7_ILi96EEEEEENS_10bfloat16_tEfNS_4arch4Sm80ELb0ELb1ELb1ELb1ELb0ELb0ELb0ELb0ELi2ELi2ELi4ELi2ELb0EEENS1_21CollectiveEpilogueBwdISB_SC_SE_Li256ELb1ELb0ELi2EEENS1_19SingleTileSchedulerILb1ELb0ELb0ELi128EEEEEEEEEvNT_6ParamsE,"ax",@progbits
	.align	128
.text._ZN7cutlass13device_kernelIN5flash19enable_sm80_to_sm89INS1_16FlashAttnBwdSm80INS1_25CollectiveMainloopBwdSm80ILi2ELi2EN4cute5tupleIJNS5_1CILi64EEENS7_ILi128EEENS7_ILi96EEEEEENS_10bfloat16_tEfNS_4arch4Sm80ELb0ELb1ELb1ELb1ELb0ELb0ELb0ELb0ELi2ELi2ELi4ELi2ELb0EEENS1_21CollectiveEpilogueBwdISB_SC_SE_Li256ELb1ELb0ELi2EEENS1_19SingleTileSchedulerILb1ELb0ELb0ELi128EEEEEEEEEvNT_6ParamsE:
        .type           _ZN7cutlass13device_kernelIN5flash19enable_sm80_to_sm89INS1_16FlashAttnBwdSm80INS1_25CollectiveMainloopBwdSm80ILi2ELi2EN4cute5tupleIJNS5_1CILi64EEENS7_ILi128EEENS7_ILi96EEEEEENS_10bfloat16_tEfNS_4arch4Sm80ELb0ELb1ELb1ELb1ELb0ELb0ELb0ELb0ELi2ELi2ELi4ELi2ELb0EEENS1_21CollectiveEpilogueBwdISB_SC_SE_Li256ELb1ELb0ELi2EEENS1_19SingleTileSchedulerILb1ELb0ELb0ELi128EEEEEEEEEvNT_6ParamsE,@function
        .size           _ZN7cutlass13device_kernelIN5flash19enable_sm80_to_sm89INS1_16FlashAttnBwdSm80INS1_25CollectiveMainloopBwdSm80ILi2ELi2EN4cute5tupleIJNS5_1CILi64EEENS7_ILi128EEENS7_ILi96EEEEEENS_10bfloat16_tEfNS_4arch4Sm80ELb0ELb1ELb1ELb1ELb0ELb0ELb0ELb0ELi2ELi2ELi4ELi2ELb0EEENS1_21CollectiveEpilogueBwdISB_SC_SE_Li256ELb1ELb0ELi2EEENS1_19SingleTileSchedulerILb1ELb0ELb0ELi128EEEEEEEEEvNT_6ParamsE,(.L_x_118 - _ZN7cutlass13device_kernelIN5flash19enable_sm80_to_sm89INS1_16FlashAttnBwdSm80INS1_25CollectiveMainloopBwdSm80ILi2ELi2EN4cute5tupleIJNS5_1CILi64EEENS7_ILi128EEENS7_ILi96EEEEEENS_10bfloat16_tEfNS_4arch4Sm80ELb0ELb1ELb1ELb1ELb0ELb0ELb0ELb0ELi2ELi2ELi4ELi2ELb0EEENS1_21CollectiveEpilogueBwdISB_SC_SE_Li256ELb1ELb0ELi2EEENS1_19SingleTileSchedulerILb1ELb0ELb0ELi128EEEEEEEEEvNT_6ParamsE)
        .other          _ZN7cutlass13device_kernelIN5flash19enable_sm80_to_sm89INS1_16FlashAttnBwdSm80INS1_25CollectiveMainloopBwdSm80ILi2ELi2EN4cute5tupleIJNS5_1CILi64EEENS7_ILi128EEENS7_ILi96EEEEEENS_10bfloat16_tEfNS_4arch4Sm80ELb0ELb1ELb1ELb1ELb0ELb0ELb0ELb0ELi2ELi2ELi4ELi2ELb0EEENS1_21CollectiveEpilogueBwdISB_SC_SE_Li256ELb1ELb0ELi2EEENS1_19SingleTileSchedulerILb1ELb0ELb0ELi128EEEEEEEEEvNT_6ParamsE,@"STO_CUDA_ENTRY STV_DEFAULT"
_ZN7cutlass13device_kernelIN5flash19enable_sm80_to_sm89INS1_16FlashAttnBwdSm80INS1_25CollectiveMainloopBwdSm80ILi2ELi2EN4cute5tupleIJNS5_1CILi64EEENS7_ILi128EEENS7_ILi96EEEEEENS_10bfloat16_tEfNS_4arch4Sm80ELb0ELb1ELb1ELb1ELb0ELb0ELb0ELb0ELi2ELi2ELi4ELi2ELb0EEENS1_21CollectiveEpilogueBwdISB_SC_SE_Li256ELb1ELb0ELi2EEENS1_19SingleTileSchedulerILb1ELb0ELb0ELi128EEEEEEEEEvNT_6ParamsE:
[----:B------:R-:W-:Y:S01]  /*0000*/  LDC R1, c[0x0][0x37c] ;  /* 0x0000df00ff017b82 */ /* 0x000fe20000000800 */
[----:B------:R-:W-:Y:S05]  /*0010*/  EXIT ;  /* 0x000000000000794d */ /* 0x000fea0003800000 */
.L_x_36:
        /* <DEDUP_REMOVED lines=14> */
.L_x_118:


//--------------------- .text._ZN7cutlass13device_kernelIN5flash19enable_sm80_to_sm89INS1_16FlashAttnBwdSm80INS1_25CollectiveMainloopBwdSm80ILi2ELi2EN4cute5tupleIJNS5_1CILi64EEENS7_ILi128EEENS7_ILi96EEEEEENS_10bfloat16_tEfNS_4arch4Sm80ELb0ELb1ELb1ELb1ELb1ELb0ELb0ELb0ELi2ELi2ELi4ELi2ELb0EEENS1_21CollectiveEpilogueBwdISB_SC_SE_Li256ELb1ELb0ELi2EEENS1_19SingleTileSchedulerILb1ELb0ELb0ELi128EEEEEEEEEvNT_6ParamsE --------------------------
	.section	.text._ZN7cutlass13device_kernelIN5flash19enable_sm80_to_sm89INS1_16FlashAttnBwdSm80INS1_25CollectiveMainloopBwdSm80ILi2ELi2EN4cute5tupleIJNS5_1CILi64EEENS7_ILi128EEENS7_ILi96EEEEEENS_10bfloat16_tEfNS_4arch4Sm80ELb0ELb1ELb1ELb1ELb1ELb0ELb0ELb0ELi2ELi2ELi4ELi2ELb0EEENS1_21CollectiveEpilogueBwdISB_SC_SE_Li256ELb1ELb0ELi2EEENS1_19SingleTileSchedulerILb1ELb0ELb0ELi128EEEEEEEEEvNT_6ParamsE,"ax",@progbits
	.align	128
.text._ZN7cutlass13device_kernelIN5flash19enable_sm80_to_sm89INS1_16FlashAttnBwdSm80INS1_25CollectiveMainloopBwdSm80ILi2ELi2EN4cute5tupleIJNS5_1CILi64EEENS7_ILi128EEENS7_ILi96EEEEEENS_10bfloat16_tEfNS_4arch4Sm80ELb0ELb1ELb1ELb1ELb1ELb0ELb0ELb0ELi2ELi2ELi4ELi2ELb0EEENS1_21CollectiveEpilogueBwdISB_SC_SE_Li256ELb1ELb0ELi2EEENS1_19SingleTileSchedulerILb1ELb0ELb0ELi128EEEEEEEEEvNT_6ParamsE:
        .type           _ZN7cutlass13device_kernelIN5flash19enable_sm80_to_sm89INS1_16FlashAttnBwdSm80INS1_25CollectiveMainloopBwdSm80ILi2ELi2EN4cute5tupleIJNS5_1CILi64EEENS7_ILi128EEENS7_ILi96EEEEEENS_10bfloat16_tEfNS_4arch4Sm80ELb0ELb1ELb1ELb1ELb1ELb0ELb0ELb0ELi2ELi2ELi4ELi2ELb0EEENS1_21CollectiveEpilogueBwdISB_SC_SE_Li256ELb1ELb0ELi2EEENS1_19SingleTileSchedulerILb1ELb0ELb0ELi128EEEEEEEEEvNT_6ParamsE,@function
        .size           _ZN7cutlass13device_kernelIN5flash19enable_sm80_to_sm89INS1_16FlashAttnBwdSm80INS1_25CollectiveMainloopBwdSm80ILi2ELi2EN4cute5tupleIJNS5_1CILi64EEENS7_ILi128EEENS7_ILi96EEEEEENS_10bfloat16_tEfNS_4arch4Sm80ELb0ELb1ELb1ELb1ELb1ELb0ELb0ELb0ELi2ELi2ELi4ELi2ELb0EEENS1_21CollectiveEpilogueBwdISB_SC_SE_Li256ELb1ELb0ELi2EEENS1_19SingleTileSchedulerILb1ELb0ELb0ELi128EEEEEEEEEvNT_6ParamsE,(.L_x_119 - _ZN7cutlass13device_kernelIN5flash19enable_sm80_to_sm89INS1_16FlashAttnBwdSm80INS1_25CollectiveMainloopBwdSm80ILi2ELi2EN4cute5tupleIJNS5_1CILi64EEENS7_ILi128EEENS7_ILi96EEEEEENS_10bfloat16_tEfNS_4arch4Sm80ELb0ELb1ELb1ELb1ELb1ELb0ELb0ELb0ELi2ELi2ELi4ELi2ELb0EEENS1_21CollectiveEpilogueBwdISB_SC_SE_Li256ELb1ELb0ELi2EEENS1_19SingleTileSchedulerILb1ELb0ELb0ELi128EEEEEEEEEvNT_6ParamsE)
        .other          _ZN7cutlass13device_kernelIN5flash19enable_sm80_to_sm89INS1_16FlashAttnBwdSm80INS1_25CollectiveMainloopBwdSm80ILi2ELi2EN4cute5tupleIJNS5_1CILi64EEENS7_ILi128EEENS7_ILi96EEEEEENS_10bfloat16_tEfNS_4arch4Sm80ELb0ELb1ELb1ELb1ELb1ELb0ELb0ELb0ELi2ELi2ELi4ELi2ELb0EEENS1_21CollectiveEpilogueBwdISB_SC_SE_Li256ELb1ELb0ELi2EEENS1_19SingleTileSchedulerILb1ELb0ELb0ELi128EEEEEEEEEvNT_6ParamsE,@"STO_CUDA_ENTRY STV_DEFAULT"
_ZN7cutlass13device_kernelIN5flash19enable_sm80_to_sm89INS1_16FlashAttnBwdSm80INS1_25CollectiveMainloopBwdSm80ILi2ELi2EN4cute5tupleIJNS5_1CILi64EEENS7_ILi128EEENS7_ILi96EEEEEENS_10bfloat16_tEfNS_4arch4Sm80ELb0ELb1ELb1ELb1ELb1ELb0ELb0ELb0ELi2ELi2ELi4ELi2ELb0EEENS1_21CollectiveEpilogueBwdISB_SC_SE_Li256ELb1ELb0ELi2EEENS1_19SingleTileSchedulerILb1ELb0ELb0ELi128EEEEEEEEEvNT_6ParamsE:
[----:B------:R-:W-:Y:S01]  /*0000*/  LDC R1, c[0x0][0x37c] ;  /* 0x0000df00ff017b82 */ /* 0x000fe20000000800 */
[----:B------:R-:W-:Y:S05]  /*0010*/  EXIT ;  /* 0x000000000000794d */ /* 0x000fea0003800000 */
.L_x_37:
        /* <DEDUP_REMOVED lines=14> */
.L_x_119:


//--------------------- .text._ZN7cutlass13device_kernelIN5flash19enable_sm80_to_sm89INS1_16FlashAttnBwdSm80INS1_25CollectiveMainloopBwdSm80ILi2ELi2EN4cute5tupleIJNS5_1CILi64EEENS7_ILi128EEENS7_ILi96EEEEEENS_10bfloat16_tEfNS_4arch4Sm80ELb0ELb1ELb1ELb1ELb0ELb0ELb0ELb0ELi2ELi2ELi4ELi2ELb0EEENS1_24CollectiveEpilogueBwdGQAISB_fSE_Li256ELb1ELb0EEENS1_19SingleTileSchedulerILb1ELb0ELb0ELi128EEEEEEEEEvNT_6ParamsE --------------------------
	.section	.text._ZN7cutlass13device_kernelIN5flash19enable_sm80_to_sm89INS1_16FlashAttnBwdSm80INS1_25CollectiveMainloopBwdSm80ILi2ELi2EN4cute5tupleIJNS5_1CILi64EEENS7_ILi128EEENS7_ILi96EEEEEENS_10bfloat16_tEfNS_4arch4Sm80ELb0ELb1ELb1ELb1ELb0ELb0ELb0ELb0ELi2ELi2ELi4ELi2ELb0EEENS1_24CollectiveEpilogueBwdGQAISB_fSE_Li256ELb1ELb0EEENS1_19SingleTileSchedulerILb1ELb0ELb0ELi128EEEEEEEEEvNT_6ParamsE,"ax",@progbits
	.align	128
.text._ZN7cutlass13device_kernelIN5flash19enable_sm80_to_sm89INS1_16FlashAttnBwdSm80INS1_25CollectiveMainloopBwdSm80ILi2ELi2EN4cute5tupleIJNS5_1CILi64EEENS7_ILi128EEENS7_ILi96EEEEEENS_10bfloat16_tEfNS_4arch4Sm80ELb0ELb1ELb1ELb1ELb0ELb0ELb0ELb0ELi2ELi2ELi4ELi2ELb0EEENS1_24CollectiveEpilogueBwdGQAISB_fSE_Li256ELb1ELb0EEENS1_19SingleTileSchedulerILb1ELb0ELb0ELi128EEEEEEEEEvNT_6ParamsE:
        .type           _ZN7cutlass13device_kernelIN5flash19enable_sm80_to_sm89INS1_16FlashAttnBwdSm80INS1_25CollectiveMainloopBwdSm80ILi2ELi2EN4cute5tupleIJNS5_1CILi64EEENS7_ILi128EEENS7_ILi96EEEEEENS_10bfloat16_tEfNS_4arch4Sm80ELb0ELb1ELb1ELb1ELb0ELb0ELb0ELb0ELi2ELi2ELi4ELi2ELb0EEENS1_24CollectiveEpilogueBwdGQAISB_fSE_Li256ELb1ELb0EEENS1_19SingleTileSchedulerILb1ELb0ELb0ELi128EEEEEEEEEvNT_6ParamsE,@function
        .size           _ZN7cutlass13device_kernelIN5flash19enable_sm80_to_sm89INS1_16FlashAttnBwdSm80INS1_25CollectiveMainloopBwdSm80ILi2ELi2EN4cute5tupleIJNS5_1CILi64EEENS7_ILi128EEENS7_ILi96EEEEEENS_10bfloat16_tEfNS_4arch4Sm80ELb0ELb1ELb1ELb1ELb0ELb0ELb0ELb0ELi2ELi2ELi4ELi2ELb0EEENS1_24CollectiveEpilogueBwdGQAISB_fSE_Li256ELb1ELb0EEENS1_19SingleTileSchedulerILb1ELb0ELb0ELi128EEEEEEEEEvNT_6ParamsE,(.L_x_120 - _ZN7cutlass13device_kernelIN5flash19enable_sm80_to_sm89INS1_16FlashAttnBwdSm80INS1_25CollectiveMainloopBwdSm80ILi2ELi2EN4cute5tupleIJNS5_1CILi64EEENS7_ILi128EEENS7_ILi96EEEEEENS_10bfloat16_tEfNS_4arch4Sm80ELb0ELb1ELb1ELb1ELb0ELb0ELb0ELb0ELi2ELi2ELi4ELi2ELb0EEENS1_24CollectiveEpilogueBwdGQAISB_fSE_Li256ELb1ELb0EEENS1_19SingleTileSchedulerILb1ELb0ELb0ELi128EEEEEEEEEvNT_6ParamsE)
        .other          _ZN7cutlass13device_kernelIN5flash19enable_sm80_to_sm89INS1_16FlashAttnBwdSm80INS1_25CollectiveMainloopBwdSm80ILi2ELi2EN4cute5tupleIJNS5_1CILi64EEENS7_ILi128EEENS7_ILi96EEEEEENS_10bfloat16_tEfNS_4arch4Sm80ELb0ELb1ELb1ELb1ELb0ELb0ELb0ELb0ELi2ELi2ELi4ELi2ELb0EEENS1_24CollectiveEpilogueBwdGQAISB_fSE_Li256ELb1ELb0EEENS1_19SingleTileSchedulerILb1ELb0ELb0ELi128EEEEEEEEEvNT_6ParamsE,@"STO_CUDA_ENTRY STV_DEFAULT"
_ZN7cutlass13device_kernelIN5flash19enable_sm80_to_sm89INS1_16FlashAttnBwdSm80INS1_25CollectiveMainloopBwdSm80ILi2ELi2EN4cute5tupleIJNS5_1CILi64EEENS7_ILi128EEENS7_ILi96EEEEEENS_10bfloat16_tEfNS_4arch4Sm80ELb0ELb1ELb1ELb1ELb0ELb0ELb0ELb0ELi2ELi2ELi4ELi2ELb0EEENS1_24CollectiveEpilogueBwdGQAISB_fSE_Li256ELb1ELb0EEENS1_19SingleTileSchedulerILb1ELb0ELb0ELi128EEEEEEEEEvNT_6ParamsE:
[----:B------:R-:W-:Y:S01]  /*0000*/  LDC R1, c[0x0][0x37c] ;  /* 0x0000df00ff017b82 */ /* 0x000fe20000000800 */
[----:B------:R-:W-:Y:S05]  /*0010*/  EXIT ;  /* 0x000000000000794d */ /* 0x000fea0003800000 */
.L_x_38:
        /* <DEDUP_REMOVED lines=14> */
.L_x_120:


//--------------------- .text._ZN7cutlass13device_kernelIN5flash19enable_sm80_to_sm89INS1_16FlashAttnBwdSm80INS1_25CollectiveMainloopBwdSm80ILi2ELi2EN4cute5tupleIJNS5_1CILi64EEENS7_ILi128EEENS7_ILi96EEEEEENS_10bfloat16_tEfNS_4arch4Sm80ELb0ELb1ELb1ELb1ELb1ELb0ELb0ELb0ELi2ELi2ELi4ELi2ELb0EEENS1_24CollectiveEpilogueBwdGQAISB_fSE_Li256ELb1ELb1EEENS1_19SingleTileSchedulerILb1ELb0ELb0ELi128EEEEEEEEEvNT_6ParamsE --------------------------
	.section	.text._ZN7cutlass13device_kernelIN5flash19enable_sm80_to_sm89INS1_16FlashAttnBwdSm80INS1_25CollectiveMainloopBwdSm80ILi2ELi2EN4cute5tupleIJNS5_1CILi64EEENS7_ILi128EEENS7_ILi96EEEEEENS_10bfloat16_tEfNS_4arch4Sm80ELb0ELb1ELb1ELb1ELb1ELb0ELb0ELb0ELi2ELi2ELi4ELi2ELb0EEENS1_24CollectiveEpilogueBwdGQAISB_fSE_Li256ELb1ELb1EEENS1_19SingleTileSchedulerILb1ELb0ELb0ELi128EEEEEEEEEvNT_6ParamsE,"ax",@progbits
	.align	128
.text._ZN7cutlass13device_kernelIN5flash19enable_sm80_to_sm89INS1_16FlashAttnBwdSm80INS1_25CollectiveMainloopBwdSm80ILi2ELi2EN4cute5tupleIJNS5_1CILi64EEENS7_ILi128EEENS7_ILi96EEEEEENS_10bfloat16_tEfNS_4arch4Sm80ELb0ELb1ELb1ELb1ELb1ELb0ELb0ELb0ELi2ELi2ELi4ELi2ELb0EEENS1_24CollectiveEpilogueBwdGQAISB_fSE_Li256ELb1ELb1EEENS1_19SingleTileSchedulerILb1ELb0ELb0ELi128EEEEEEEEEvNT_6ParamsE:
        .type           _ZN7cutlass13device_kernelIN5flash19enable_sm80_to_sm89INS1_16FlashAttnBwdSm80INS1_25CollectiveMainloopBwdSm80ILi2ELi2EN4cute5tupleIJNS5_1CILi64EEENS7_ILi128EEENS7_ILi96EEEEEENS_10bfloat16_tEfNS_4arch4Sm80ELb0ELb1ELb1ELb1ELb1ELb0ELb0ELb0ELi2ELi2ELi4ELi2ELb0EEENS1_24CollectiveEpilogueBwdGQAISB_fSE_Li256ELb1ELb1EEENS1_19SingleTileSchedulerILb1ELb0ELb0ELi128EEEEEEEEEvNT_6ParamsE,@function
        .size           _ZN7cutlass13device_kernelIN5flash19enable_sm80_to_sm89INS1_16FlashAttnBwdSm80INS1_25CollectiveMainloopBwdSm80ILi2ELi2EN4cute5tupleIJNS5_1CILi64EEENS7_ILi128EEENS7_ILi96EEEEEENS_10bfloat16_tEfNS_4arch4Sm80ELb0ELb1ELb1ELb1ELb1ELb0ELb0ELb0ELi2ELi2ELi4ELi2ELb0EEENS1_24CollectiveEpilogueBwdGQAISB_fSE_Li256ELb1ELb1EEENS1_19SingleTileSchedulerILb1ELb0ELb0ELi128EEEEEEEEEvNT_6ParamsE,(.L_x_121 - _ZN7cutlass13device_kernelIN5flash19enable_sm80_to_sm89INS1_16FlashAttnBwdSm80INS1_25CollectiveMainloopBwdSm80ILi2ELi2EN4cute5tupleIJNS5_1CILi64EEENS7_ILi128EEENS7_ILi96EEEEEENS_10bfloat16_tEfNS_4arch4Sm80ELb0ELb1ELb1ELb1ELb1ELb0ELb0ELb0ELi2ELi2ELi4ELi2ELb0EEENS1_24CollectiveEpilogueBwdGQAISB_fSE_Li256ELb1ELb1EEENS1_19SingleTileSchedulerILb1ELb0ELb0ELi128EEEEEEEEEvNT_6ParamsE)
        .other          _ZN7cutlass13device_kernelIN5flash19enable_sm80_to_sm89INS1_16FlashAttnBwdSm80INS1_25CollectiveMainloopBwdSm80ILi2ELi2EN4cute5tupleIJNS5_1CILi64EEENS7_ILi128EEENS7_ILi96EEEEEENS_10bfloat16_tEfNS_4arch4Sm80ELb0ELb1ELb1ELb1ELb1ELb0ELb0ELb0ELi2ELi2ELi4ELi2ELb0EEENS1_24CollectiveEpilogueBwdGQAISB_fSE_Li256ELb1ELb1EEENS1_19SingleTileSchedulerILb1ELb0ELb0ELi128EEEEEEEEEvNT_6ParamsE,@"STO_CUDA_ENTRY STV_DEFAULT"
_ZN7cutlass13device_kernelIN5flash19enable_sm80_to_sm89INS1_16FlashAttnBwdSm80INS1_25CollectiveMainloopBwdSm80ILi2ELi2EN4cute5tupleIJNS5_1CILi64EEENS7_ILi128EEENS7_ILi96EEEEEENS_10bfloat16_tEfNS_4arch4Sm80ELb0ELb1ELb1ELb1ELb1ELb0ELb0ELb0ELi2ELi2ELi4ELi2ELb0EEENS1_24CollectiveEpilogueBwdGQAISB_fSE_Li256ELb1ELb1EEENS1_19SingleTileSchedulerILb1ELb0ELb0ELi128EEEEEEEEEvNT_6ParamsE:
[----:B------:R-:W-:Y:S01]  /*0000*/  LDC R1, c[0x0][0x37c] ;  /* 0x0000df00ff017b82 */ /* 0x000fe20000000800 */
[----:B------:R-:W-:Y:S05]  /*0010*/  EXIT ;  /* 0x000000000000794d */ /* 0x000fea0003800000 */
.L_x_39:
        /* <DEDUP_REMOVED lines=14> */
.L_x_121:


//--------------------- .text._ZN7cutlass13device_kernelIN5flash19enable_sm80_to_sm89INS1_16FlashAttnBwdSm80INS1_25CollectiveMainloopBwdSm80ILi2ELi2EN4cute5tupleIJNS5_1CILi64EEENS7_ILi128EEENS7_ILi96EEEEEENS_10bfloat16_tEfNS_4arch4Sm80ELb1ELb0ELb1ELb0ELb0ELb0ELb0ELb0ELi2ELi2ELi4ELi2ELb0EEENS1_21CollectiveEpilogueBwdISB_SC_SE_Li256ELb0ELb0ELi2EEENS1_25SingleTileBwdLPTSchedulerILb0ELi128ELb0EEEEEEEEEvNT_6ParamsE --------------------------
	.section	.text._ZN7cutlass13device_kernelIN5flash19enable_sm80_to_sm89INS1_16FlashAttnBwdSm80INS1_25CollectiveMainloopBwdSm80ILi2ELi2EN4cute5tupleIJNS5_1CILi64EEENS7_ILi128EEENS7_ILi96EEEEEENS_10bfloat16_tEfNS_4arch4Sm80ELb1ELb0ELb1ELb0ELb0ELb0ELb0ELb0ELi2ELi2ELi4ELi2ELb0EEENS1_21CollectiveEpilogueBwdISB_SC_SE_Li256ELb0ELb0ELi2EEENS1_25SingleTileBwdLPTSchedulerILb0ELi128ELb0EEEEEEEEEvNT_6ParamsE,"ax",@progbits
	.align	128
.text._ZN7cutlass13device_kernelIN5flash19enable_sm80_to_sm89INS1_16FlashAttnBwdSm80INS1_25CollectiveMainloopBwdSm80ILi2ELi2EN4cute5tupleIJNS5_1CILi64EEENS7_ILi128EEENS7_ILi96EEEEEENS_10bfloat16_tEfNS_4arch4Sm80ELb1ELb0ELb1ELb0ELb0ELb0ELb0ELb0ELi2ELi2ELi4ELi2ELb0EEENS1_21CollectiveEpilogueBwdISB_SC_SE_Li256ELb0ELb0ELi2EEENS1_25SingleTileBwdLPTSchedulerILb0ELi128ELb0EEEEEEEEEvNT_6ParamsE:
        .type           _ZN7cutlass13device_kernelIN5flash19enable_sm80_to_sm89INS1_16FlashAttnBwdSm80INS1_25CollectiveMainloopBwdSm80ILi2ELi2EN4cute5tupleIJNS5_1CILi64EEENS7_ILi128EEENS7_ILi96EEEEEENS_10bfloat16_tEfNS_4arch4Sm80ELb1ELb0ELb1ELb0ELb0ELb0ELb0ELb0ELi2ELi2ELi4ELi2ELb0EEENS1_21CollectiveEpilogueBwdISB_SC_SE_Li256ELb0ELb0ELi2EEENS1_25SingleTileBwdLPTSchedulerILb0ELi128ELb0EEEEEEEEEvNT_6ParamsE,@function
        .size           _ZN7cutlass13device_kernelIN5flash19enable_sm80_to_sm89INS1_16FlashAttnBwdSm80INS1_25CollectiveMainloopBwdSm80ILi2ELi2EN4cute5tupleIJNS5_1CILi64EEENS7_ILi128EEENS7_ILi96EEEEEENS_10bfloat16_tEfNS_4arch4Sm80ELb1ELb0ELb1ELb0ELb0ELb0ELb0ELb0ELi2ELi2ELi4ELi2ELb0EEENS1_21CollectiveEpilogueBwdISB_SC_SE_Li256ELb0ELb0ELi2EEENS1_25SingleTileBwdLPTSchedulerILb0ELi128ELb0EEEEEEEEEvNT_6ParamsE,(.L_x_122 - _ZN7cutlass13device_kernelIN5flash19enable_sm80_to_sm89INS1_16FlashAttnBwdSm80INS1_25CollectiveMainloopBwdSm80ILi2ELi2EN4cute5tupleIJNS5_1CILi64EEENS7_ILi128EEENS7_ILi96EEEEEENS_10bfloat16_tEfNS_4arch4Sm80ELb1ELb0ELb1ELb0ELb0ELb0ELb0ELb0ELi2ELi2ELi4ELi2ELb0EEENS1_21CollectiveEpilogueBwdISB_SC_SE_Li256ELb0ELb0ELi2EEENS1_25SingleTileBwdLPTSchedulerILb0ELi128ELb0EEEEEEEEEvNT_6ParamsE)
        .other          _ZN7cutlass13device_kernelIN5flash19enable_sm80_to_sm89INS1_16FlashAttnBwdSm80INS1_25CollectiveMainloopBwdSm80ILi2ELi2EN4cute5tupleIJNS5_1CILi64EEENS7_ILi128EEENS7_ILi96EEEEEENS_10bfloat16_tEfNS_4arch4Sm80ELb1ELb0ELb1ELb0ELb0ELb0ELb0ELb0ELi2ELi2ELi4ELi2ELb0EEENS1_21CollectiveEpilogueBwdISB_SC_SE_Li256ELb0ELb0ELi2EEENS1_25SingleTileBwdLPTSchedulerILb0ELi128ELb0EEEEEEEEEvNT_6ParamsE,@"STO_CUDA_ENTRY STV_DEFAULT"
_ZN7cutlass13device_kernelIN5flash19enable_sm80_to_sm89INS1_16FlashAttnBwdSm80INS1_25CollectiveMainloopBwdSm80ILi2ELi2EN4cute5tupleIJNS5_1CILi64EEENS7_ILi128EEENS7_ILi96EEEEEENS_10bfloat16_tEfNS_4arch4Sm80ELb1ELb0ELb1ELb0ELb0ELb0ELb0ELb0ELi2ELi2ELi4ELi2ELb0EEENS1_21CollectiveEpilogueBwdISB_SC_SE_Li256ELb0ELb0ELi2EEENS1_25SingleTileBwdLPTSchedulerILb0ELi128ELb0EEEEEEEEEvNT_6ParamsE:
[----:B------:R-:W-:Y:S01]  /*0000*/  LDC R1, c[0x0][0x37c] ;  /* 0x0000df00ff017b82 */ /* 0x000fe20000000800 */
[----:B------:R-:W-:Y:S05]  /*0010*/  EXIT ;  /* 0x000000000000794d */ /* 0x000fea0003800000 */
.L_x_40:
        /* <DEDUP_REMOVED lines=14> */
.L_x_122:


//--------------------- .text._ZN7cutlass13device_kernelIN5flash19enable_sm80_to_sm89INS1_16FlashAttnBwdSm80INS1_25CollectiveMainloopBwdSm80ILi2ELi2EN4cute5tupleIJNS5_1CILi64EEENS7_ILi128EEENS7_ILi96EEEEEENS_10bfloat16_tEfNS_4arch4Sm80ELb1ELb0ELb1ELb0ELb1ELb0ELb0ELb0ELi2ELi2ELi4ELi2ELb0EEENS1_21CollectiveEpilogueBwdISB_SC_SE_Li256ELb0ELb0ELi2EEENS1_25SingleTileBwdLPTSchedulerILb0ELi128ELb1EEEEEEEEEvNT_6ParamsE --------------------------
	.section	.text._ZN7cutlass13device_kernelIN5flash19enable_sm80_to_sm89INS1_16FlashAttnBwdSm80INS1_25CollectiveMainloopBwdSm80ILi2ELi2EN4cute5tupleIJNS5_1CILi64EEENS7_ILi128EEENS7_ILi96EEEEEENS_10bfloat16_tEfNS_4arch4Sm80ELb1ELb0ELb1ELb0ELb1ELb0ELb0ELb0ELi2ELi2ELi4ELi2ELb0EEENS1_21CollectiveEpilogueBwdISB_SC_SE_Li256ELb0ELb0ELi2EEENS1_25SingleTileBwdLPTSchedulerILb0ELi128ELb1EEEEEEEEEvNT_6ParamsE,"ax",@progbits
	.align	128
.text._ZN7cutlass13device_kernelIN5flash19enable_sm80_to_sm89INS1_16FlashAttnBwdSm80INS1_25CollectiveMainloopBwdSm80ILi2ELi2EN4cute5tupleIJNS5_1CILi64EEENS7_ILi128EEENS7_ILi96EEEEEENS_10bfloat16_tEfNS_4arch4Sm80ELb1ELb0ELb1ELb0ELb1ELb0ELb0ELb0ELi2ELi2ELi4ELi2ELb0EEENS1_21CollectiveEpilogueBwdISB_SC_SE_Li256ELb0ELb0ELi2EEENS1_25SingleTileBwdLPTSchedulerILb0ELi128ELb1EEEEEEEEEvNT_6ParamsE:
        .type           _ZN7cutlass13device_kernelIN5flash19enable_sm80_to_sm89INS1_16FlashAttnBwdSm80INS1_25CollectiveMainloopBwdSm80ILi2ELi2EN4cute5tupleIJNS5_1CILi64EEENS7_ILi128EEENS7_ILi96EEEEEENS_10bfloat16_tEfNS_4arch4Sm80ELb1ELb0ELb1ELb0ELb1ELb0ELb0ELb0ELi2ELi2ELi4ELi2ELb0EEENS1_21CollectiveEpilogueBwdISB_SC_SE_Li256ELb0ELb0ELi2EEENS1_25SingleTileBwdLPTSchedulerILb0ELi128ELb1EEEEEEEEEvNT_6ParamsE,@function
        .size           _ZN7cutlass13device_kernelIN5flash19enable_sm80_to_sm89INS1_16FlashAttnBwdSm80INS1_25CollectiveMainloopBwdSm80ILi2ELi2EN4cute5tupleIJNS5_1CILi64EEENS7_ILi128EEENS7_ILi96EEEEEENS_10bfloat16_tEfNS_4arch4Sm80ELb1ELb0ELb1ELb0ELb1ELb0ELb0ELb0ELi2ELi2ELi4ELi2ELb0EEENS1_21CollectiveEpilogueBwdISB_SC_SE_Li256ELb0ELb0ELi2EEENS1_25SingleTileBwdLPTSchedulerILb0ELi128ELb1EEEEEEEEEvNT_6ParamsE,(.L_x_123 - _ZN7cutlass13device_kernelIN5flash19enable_sm80_to_sm89INS1_16FlashAttnBwdSm80INS1_25CollectiveMainloopBwdSm80ILi2ELi2EN4cute5tupleIJNS5_1CILi64EEENS7_ILi128EEENS7_ILi96EEEEEENS_10bfloat16_tEfNS_4arch4Sm80ELb1ELb0ELb1ELb0ELb1ELb0ELb0ELb0ELi2ELi2ELi4ELi2ELb0EEENS1_21CollectiveEpilogueBwdISB_SC_SE_Li256ELb0ELb0ELi2EEENS1_25SingleTileBwdLPTSchedulerILb0ELi128ELb1EEEEEEEEEvNT_6ParamsE)
        .other          _ZN7cutlass13device_kernelIN5flash19enable_sm80_to_sm89INS1_16FlashAttnBwdSm80INS1_25CollectiveMainloopBwdSm80ILi2ELi2EN4cute5tupleIJNS5_1CILi64EEENS7_ILi128EEENS7_ILi96EEEEEENS_10bfloat16_tEfNS_4arch4Sm80ELb1ELb0ELb1ELb0ELb1ELb0ELb0ELb0ELi2ELi2ELi4ELi2ELb0EEENS1_21CollectiveEpilogueBwdISB_SC_SE_Li256ELb0ELb0ELi2EEENS1_25SingleTileBwdLPTSchedulerILb0ELi128ELb1EEEEEEEEEvNT_6ParamsE,@"STO_CUDA_ENTRY STV_DEFAULT"
_ZN7cutlass13device_kernelIN5flash19enable_sm80_to_sm89INS1_16FlashAttnBwdSm80INS1_25CollectiveMainloopBwdSm80ILi2ELi2EN4cute5tupleIJNS5_1CILi64EEENS7_ILi128EEENS7_ILi96EEEEEENS_10bfloat16_tEfNS_4arch4Sm80ELb1ELb0ELb1ELb0ELb1ELb0ELb0ELb0ELi2ELi2ELi4ELi2ELb0EEENS1_21CollectiveEpilogueBwdISB_SC_SE_Li256ELb0ELb0ELi2EEENS1_25SingleTileBwdLPTSchedulerILb0ELi128ELb1EEEEEEEEEvNT_6ParamsE:
[----:B------:R-:W-:Y:S01]  /*0000*/  LDC R1, c[0x0][0x37c] ;  /* 0x0000df00ff017b82 */ /* 0x000fe20000000800 */
[----:B------:R-:W-:Y:S05]  /*0010*/  EXIT ;  /* 0x000000000000794d */ /* 0x000fea0003800000 */
.L_x_41:
        /* <DEDUP_REMOVED lines=14> */
.L_x_123:


//--------------------- .text._ZN7cutlass13device_kernelIN5flash19enable_sm80_to_sm89INS1_16FlashAttnBwdSm80INS1_25CollectiveMainloopBwdSm80ILi2ELi2EN4cute5tupleIJNS5_1CILi64EEENS7_ILi128EEENS7_ILi96EEEEEENS_10bfloat16_tEfNS_4arch4Sm80ELb1ELb0ELb1ELb0ELb0ELb0ELb0ELb0ELi2ELi2ELi4ELi2ELb0EEENS1_24CollectiveEpilogueBwdGQAISB_fSE_Li256ELb0ELb0EEENS1_25SingleTileBwdLPTSchedulerILb0ELi128ELb0EEEEEEEEEvNT_6ParamsE --------------------------
	.section	.text._ZN7cutlass13device_kernelIN5flash19enable_sm80_to_sm89INS1_16FlashAttnBwdSm80INS1_25CollectiveMainloopBwdSm80ILi2ELi2EN4cute5tupleIJNS5_1CILi64EEENS7_ILi128EEENS7_ILi96EEEEEENS_10bfloat16_tEfNS_4arch4Sm80ELb1ELb0ELb1ELb0ELb0ELb0ELb0ELb0ELi2ELi2ELi4ELi2ELb0EEENS1_24CollectiveEpilogueBwdGQAISB_fSE_Li256ELb0ELb0EEENS1_25SingleTileBwdLPTSchedulerILb0ELi128ELb0EEEEEEEEEvNT_6ParamsE,"ax",@progbits
	.align	128
.text._ZN7cutlass13device_kernelIN5flash19enable_sm80_to_sm89INS1_16FlashAttnBwdSm80INS1_25CollectiveMainloopBwdSm80ILi2ELi2EN4cute5tupleIJNS5_1CILi64EEENS7_ILi128EEENS7_ILi96EEEEEENS_10bfloat16_tEfNS_4arch4Sm80ELb1ELb0ELb1ELb0ELb0ELb0ELb0ELb0ELi2ELi2ELi4ELi2ELb0EEENS1_24CollectiveEpilogueBwdGQAISB_fSE_Li256ELb0ELb0EEENS1_25SingleTileBwdLPTSchedulerILb0ELi128ELb0EEEEEEEEEvNT_6ParamsE:
        .type           _ZN7cutlass13device_kernelIN5flash19enable_sm80_to_sm89INS1_16FlashAttnBwdSm80INS1_25CollectiveMainloopBwdSm80ILi2ELi2EN4cute5tupleIJNS5_1CILi64EEENS7_ILi128EEENS7_ILi96EEEEEENS_10bfloat16_tEfNS_4arch4Sm80ELb1ELb0ELb1ELb0ELb0ELb0ELb0ELb0ELi2ELi2ELi4ELi2ELb0EEENS1_24CollectiveEpilogueBwdGQAISB_fSE_Li256ELb0ELb0EEENS1_25SingleTileBwdLPTSchedulerILb0ELi128ELb0EEEEEEEEEvNT_6ParamsE,@function
        .size           _ZN7cutlass13device_kernelIN5flash19enable_sm80_to_sm89INS1_16FlashAttnBwdSm80INS1_25CollectiveMainloopBwdSm80ILi2ELi2EN4cute5tupleIJNS5_1CILi64EEENS7_ILi128EEENS7_ILi96EEEEEENS_10bfloat16_tEfNS_4arch4Sm80ELb1ELb0ELb1ELb0ELb0ELb0ELb0ELb0ELi2ELi2ELi4ELi2ELb0EEENS1_24CollectiveEpilogueBwdGQAISB_fSE_Li256ELb0ELb0EEENS1_25SingleTileBwdLPTSchedulerILb0ELi128ELb0EEEEEEEEEvNT_6ParamsE,(.L_x_124 - _ZN7cutlass13device_kernelIN5flash19enable_sm80_to_sm89INS1_16FlashAttnBwdSm80INS1_25CollectiveMainloopBwdSm80ILi2ELi2EN4cute5tupleIJNS5_1CILi64EEENS7_ILi128EEENS7_ILi96EEEEEENS_10bfloat16_tEfNS_4arch4Sm80ELb1ELb0ELb1ELb0ELb0ELb0ELb0ELb0ELi2ELi2ELi4ELi2ELb0EEENS1_24CollectiveEpilogueBwdGQAISB_fSE_Li256ELb0ELb0EEENS1_25SingleTileBwdLPTSchedulerILb0ELi128ELb0EEEEEEEEEvNT_6ParamsE)
        .other          _ZN7cutlass13device_kernelIN5flash19enable_sm80_to_sm89INS1_16FlashAttnBwdSm80INS1_25CollectiveMainloopBwdSm80ILi2ELi2EN4cute5tupleIJNS5_1CILi64EEENS7_ILi128EEENS7_ILi96EEEEEENS_10bfloat16_tEfNS_4arch4Sm80ELb1ELb0ELb1ELb0ELb0ELb0ELb0ELb0ELi2ELi2ELi4ELi2ELb0EEENS1_24CollectiveEpilogueBwdGQAISB_fSE_Li256ELb0ELb0EEENS1_25SingleTileBwdLPTSchedulerILb0ELi128ELb0EEEEEEEEEvNT_6ParamsE,@"STO_CUDA_ENTRY STV_DEFAULT"
_ZN7cutlass13device_kernelIN5flash19enable_sm80_to_sm89INS1_16FlashAttnBwdSm80INS1_25CollectiveMainloopBwdSm80ILi2ELi2EN4cute5tupleIJNS5_1CILi64EEENS7_ILi128EEENS7_ILi96EEEEEENS_10bfloat16_tEfNS_4arch4Sm80ELb1ELb0ELb1ELb0ELb0ELb0ELb0ELb0ELi2ELi2ELi4ELi2ELb0EEENS1_24CollectiveEpilogueBwdGQAISB_fSE_Li256ELb0ELb0EEENS1_25SingleTileBwdLPTSchedulerILb0ELi128ELb0EEEEEEEEEvNT_6ParamsE:
[----:B------:R-:W-:Y:S01]  /*0000*/  LDC R1, c[0x0][0x37c] ;  /* 0x0000df00ff017b82 */ /* 0x000fe20000000800 */
[----:B------:R-:W-:Y:S05]  /*0010*/  EXIT ;  /* 0x000000000000794d */ /* 0x000fea0003800000 */
.L_x_42:
        /* <DEDUP_REMOVED lines=14> */
.L_x_124:


//--------------------- .text._ZN7cutlass13device_kernelIN5flash19enable_sm80_to_sm89INS1_16FlashAttnBwdSm80INS1_25CollectiveMainloopBwdSm80ILi2ELi2EN4cute5tupleIJNS5_1CILi64EEENS7_ILi128EEENS7_ILi96EEEEEENS_10bfloat16_tEfNS_4arch4Sm80ELb1ELb0ELb1ELb0ELb1ELb0ELb0ELb0ELi2ELi2ELi4ELi2ELb0EEENS1_24CollectiveEpilogueBwdGQAISB_fSE_Li256ELb0ELb1EEENS1_25SingleTileBwdLPTSchedulerILb0ELi128ELb1EEEEEEEEEvNT_6ParamsE --------------------------
	.section	.text._ZN7cutlass13device_kernelIN5flash19enable_sm80_to_sm89INS1_16FlashAttnBwdSm80INS1_25CollectiveMainloopBwdSm80ILi2ELi2EN4cute5tupleIJNS5_1CILi64EEENS7_ILi128EEENS7_ILi96EEEEEENS_10bfloat16_tEfNS_4arch4Sm80ELb1ELb0ELb1ELb0ELb1ELb0ELb0ELb0ELi2ELi2ELi4ELi2ELb0EEENS1_24CollectiveEpilogueBwdGQAISB_fSE_Li256ELb0ELb1EEENS1_25SingleTileBwdLPTSchedulerILb0ELi128ELb1EEEEEEEEEvNT_6ParamsE,"ax",@progbits
	.align	128
.text._ZN7cutlass13device_kernelIN5flash19enable_sm80_to_sm89INS1_16FlashAttnBwdSm80INS1_25CollectiveMainloopBwdSm80ILi2ELi2EN4cute5tupleIJNS5_1CILi64EEENS7_ILi128EEENS7_ILi96EEEEEENS_10bfloat16_tEfNS_4arch4Sm80ELb1ELb0ELb1ELb0ELb1ELb0ELb0ELb0ELi2ELi2ELi4ELi2ELb0EEENS1_24CollectiveEpilogueBwdGQAISB_fSE_Li256ELb0ELb1EEENS1_25SingleTileBwdLPTSchedulerILb0ELi128ELb1EEEEEEEEEvNT_6ParamsE:
        .type           _ZN7cutlass13device_kernelIN5flash19enable_sm80_to_sm89INS1_16FlashAttnBwdSm80INS1_25CollectiveMainloopBwdSm80ILi2ELi2EN4cute5tupleIJNS5_1CILi64EEENS7_ILi128EEENS7_ILi96EEEEEENS_10bfloat16_tEfNS_4arch4Sm80ELb1ELb0ELb1ELb0ELb1ELb0ELb0ELb0ELi2ELi2ELi4ELi2ELb0EEENS1_24CollectiveEpilogueBwdGQAISB_fSE_Li256ELb0ELb1EEENS1_25SingleTileBwdLPTSchedulerILb0ELi128ELb1EEEEEEEEEvNT_6ParamsE,@function
        .size           _ZN7cutlass13device_kernelIN5flash19enable_sm80_to_sm89INS1_16FlashAttnBwdSm80INS1_25CollectiveMainloopBwdSm80ILi2ELi2EN4cute5tupleIJNS5_1CILi64EEENS7_ILi128EEENS7_ILi96EEEEEENS_10bfloat16_tEfNS_4arch4Sm80ELb1ELb0ELb1ELb0ELb1ELb0ELb0ELb0ELi2ELi2ELi4ELi2ELb0EEENS1_24CollectiveEpilogueBwdGQAISB_fSE_Li256ELb0ELb1EEENS1_25SingleTileBwdLPTSchedulerILb0ELi128ELb1EEEEEEEEEvNT_6ParamsE,(.L_x_125 - _ZN7cutlass13device_kernelIN5flash19enable_sm80_to_sm89INS1_16FlashAttnBwdSm80INS1_25CollectiveMainloopBwdSm80ILi2ELi2EN4cute5tupleIJNS5_1CILi64EEENS7_ILi128EEENS7_ILi96EEEEEENS_10bfloat16_tEfNS_4arch4Sm80ELb1ELb0ELb1ELb0ELb1ELb0ELb0ELb0ELi2ELi2ELi4ELi2ELb0EEENS1_24CollectiveEpilogueBwdGQAISB_fSE_Li256ELb0ELb1EEENS1_25SingleTileBwdLPTSchedulerILb0ELi128ELb1EEEEEEEEEvNT_6ParamsE)
        .other          _ZN7cutlass13device_kernelIN5flash19enable_sm80_to_sm89INS1_16FlashAttnBwdSm80INS1_25CollectiveMainloopBwdSm80ILi2ELi2EN4cute5tupleIJNS5_1CILi64EEENS7_ILi128EEENS7_ILi96EEEEEENS_10bfloat16_tEfNS_4arch4Sm80ELb1ELb0ELb1ELb0ELb1ELb0ELb0ELb0ELi2ELi2ELi4ELi2ELb0EEENS1_24CollectiveEpilogueBwdGQAISB_fSE_Li256ELb0ELb1EEENS1_25SingleTileBwdLPTSchedulerILb0ELi128ELb1EEEEEEEEEvNT_6ParamsE,@"STO_CUDA_ENTRY STV_DEFAULT"
_ZN7cutlass13device_kernelIN5flash19enable_sm80_to_sm89INS1_16FlashAttnBwdSm80INS1_25CollectiveMainloopBwdSm80ILi2ELi2EN4cute5tupleIJNS5_1CILi64EEENS7_ILi128EEENS7_ILi96EEEEEENS_10bfloat16_tEfNS_4arch4Sm80ELb1ELb0ELb1ELb0ELb1ELb0ELb0ELb0ELi2ELi2ELi4ELi2ELb0EEENS1_24CollectiveEpilogueBwdGQAISB_fSE_Li256ELb0ELb1EEENS1_25SingleTileBwdLPTSchedulerILb0ELi128ELb1EEEEEEEEEvNT_6ParamsE:
[----:B------:R-:W-:Y:S01]  /*0000*/  LDC R1, c[0x0][0x37c] ;  /* 0x0000df00ff017b82 */ /* 0x000fe20000000800 */
[----:B------:R-:W-:Y:S05]  /*0010*/  EXIT ;  /* 0x000000000000794d */ /* 0x000fea0003800000 */
.L_x_43:
        /* <DEDUP_REMOVED lines=14> */
.L_x_125:


//--------------------- .text._ZN7cutlass13device_kernelIN5flash22FlashAttnBwdPreprocessIN4cute5tupleIJNS3_1CILi64EEENS5_ILi96EEEEEENS_10bfloat16_tEfNS_4arch4Sm80ELb1ELb0EEEEEvNT_6ParamsE --------------------------
	.section	.text._ZN7cutlass13device_kernelIN5flash22FlashAttnBwdPreprocessIN4cute5tupleIJNS3_1CILi64EEENS5_ILi96EEEEEENS_10bfloat16_tEfNS_4arch4Sm80ELb1ELb0EEEEEvNT_6ParamsE,"ax",@progbits
	.align	128
.text._ZN7cutlass13device_kernelIN5flash22FlashAttnBwdPreprocessIN4cute5tupleIJNS3_1CILi64EEENS5_ILi96EEEEEENS_10bfloat16_tEfNS_4arch4Sm80ELb1ELb0EEEEEvNT_6ParamsE:
        .type           _ZN7cutlass13device_kernelIN5flash22FlashAttnBwdPreprocessIN4cute5tupleIJNS3_1CILi64EEENS5_ILi96EEEEEENS_10bfloat16_tEfNS_4arch4Sm80ELb1ELb0EEEEEvNT_6ParamsE,@function
        .size           _ZN7cutlass13device_kernelIN5flash22FlashAttnBwdPreprocessIN4cute5tupleIJNS3_1CILi64EEENS5_ILi96EEEEEENS_10bfloat16_tEfNS_4arch4Sm80ELb1ELb0EEEEEvNT_6ParamsE,(.L_x_126 - _ZN7cutlass13device_kernelIN5flash22FlashAttnBwdPreprocessIN4cute5tupleIJNS3_1CILi64EEENS5_ILi96EEEEEENS_10bfloat16_tEfNS_4arch4Sm80ELb1ELb0EEEEEvNT_6ParamsE)
        .other          _ZN7cutlass13device_kernelIN5flash22FlashAttnBwdPreprocessIN4cute5tupleIJNS3_1CILi64EEENS5_ILi96EEEEEENS_10bfloat16_tEfNS_4arch4Sm80ELb1ELb0EEEEEvNT_6ParamsE,@"STO_CUDA_ENTRY STV_DEFAULT"
_ZN7cutlass13device_kernelIN5flash22FlashAttnBwdPreprocessIN4cute5tupleIJNS3_1CILi64EEENS5_ILi96EEEEEENS_10bfloat16_tEfNS_4arch4Sm80ELb1ELb0EEEEEvNT_6ParamsE:
[----:B------:R-:W-:Y:S01]  /*0000*/  LDC R1, c[0x0][0x37c] ;  /* 0x0000df00ff017b82 */ /* 0x000fe20000000800 */
[----:B------:R-:W0:Y:S07]  /*0010*/  S2R R0, SR_CTAID.X ;  /* 0x0000000000007919 */ /* 0x000e2e0000002500 */
[----:B------:R-:W0:Y:S01]  /*0020*/  LDC R5, c[0x0][0x388] ;  /* 0x0000e200ff057b82 */ /* 0x000e220000000800 */
[----:B------:R-:W1:Y:S01]  /*0030*/  LDCU.64 UR4, c[0x0][0x358] ;  /* 0x00006b00ff0477ac */ /* 0x000e620008000a00 */
[----:B------:R-:W2:Y:S06]  /*0040*/  S2R R3, SR_TID.X ;  /* 0x0000000000037919 */ /* 0x000eac0000002100 */
[----:B------:R-:W3:Y:S08]  /*0050*/  S2UR UR6, SR_CTAID.Y ;  /* 0x00000000000679c3 */ /* 0x000ef00000002600 */
[----:B------:R-:W3:Y:S08]  /*0060*/  LDC.64 R8, c[0x0][0x400] ;  /* 0x00010000ff087b82 */ /* 0x000ef00000000a00 */
[----:B------:R-:W4:Y:S01]  /*0070*/  S2UR UR7, SR_CTAID.Z ;  /* 0x00000000000779c3 */ /* 0x000f220000002700 */
[----:B0-----:R-:W-:-:S07]  /*0080*/  IMAD R2, R0, -0x40, R5 ;  /* 0xffffffc000027824 */ /* 0x001fce00078e0205 */
[----:B------:R-:W4:Y:S01]  /*0090*/  LDC.64 R10, c[0x0][0x408] ;  /* 0x00010200ff0a7b82 */ /* 0x000f220000000a00 */
[----:B--2---:R-:W-:-:S04]  /*00a0*/  ISETP.GE.AND P0, PT, R3, R2, PT ;  /* 0x000000020300720c */ /* 0x004fc80003f06270 */
[----:B------:R-:W-:-:S13]  /*00b0*/  ISETP.GT.U32.OR P0, PT, R3, 0x3f, P0 ;  /* 0x0000003f0300780c */ /* 0x000fda0000704470 */
[----:B------:R-:W0:Y:S01]  /*00c0*/  @!P0 LDC.64 R18, c[0x0][0x3f8] ;  /* 0x0000fe00ff128b82 */ /* 0x000e220000000a00 */
[----:B------:R-:W-:Y:S02]  /*00d0*/  @!P0 IMAD R6, R0, 0x40, R3 ;  /* 0x0000004000068824 */ /* 0x000fe400078e0203 */
[----:B------:R-:W-:Y:S02]  /*00e0*/  @!P0 IMAD.MOV.U32 R7, RZ, RZ, RZ ;  /* 0x000000ffff078224 */ /* 0x000fe400078e00ff */
[----:B---3--:R-:W-:-:S04]  /*00f0*/  @!P0 IMAD.WIDE.U32 R6, R8, UR6, R6 ;  /* 0x0000000608068c25 */ /* 0x008fc8000f8e0006 */
[----:B------:R-:W-:Y:S02]  /*0100*/  @!P0 IMAD R7, R9, UR6, R7 ;  /* 0x0000000609078c24 */ /* 0x000fe4000f8e0207 */
[----:B----4-:R-:W-:-:S04]  /*0110*/  @!P0 IMAD.WIDE.U32 R6, R10, UR7, R6 ;  /* 0x000000070a068c25 */ /* 0x010fc8000f8e0006 */
[----:B------:R-:W-:Y:S01]  /*0120*/  @!P0 IMAD R4, R11, UR7, R7 ;  /* 0x000000070b048c24 */ /* 0x000fe2000f8e0207 */
[----:B0-----:R-:W-:-:S04]  /*0130*/  @!P0 LEA R18, P1, R6, R18, 0x2 ;  /* 0x0000001206128211 */ /* 0x001fc800078210ff */
[----:B------:R-:W-:Y:S02]  /*0140*/  @!P0 LEA.HI.X R19, R6, R19, R4, 0x2, P1 ;  /* 0x0000001306138211 */ /* 0x000fe400008f1404 */
[----:B------:R-:W-:Y:S02]  /*0150*/  MOV R4, 0x7f800000 ;  /* 0x7f80000000047802 */ /* 0x000fe40000000f00 */
[----:B------:R-:W-:-:S04]  /*0160*/  SHF.R.U32.HI R32, RZ, 0x2, R3 ;  /* 0x00000002ff207819 */ /* 0x000fc80000011603 */
[----:B-1----:R0:W5:Y:S01]  /*0170*/  @!P0 LDG.E R4, desc[UR4][R18.64] ;  /* 0x0000000412048981 */ /* 0x002162000c1e1900 */
[----:B------:R-:W-:Y:S01]  /*0180*/  ISETP.GE.AND P0, PT, R32, R2, PT ;  /* 0x000000022000720c */ /* 0x000fe20003f06270 */
[----:B------:R-:W-:Y:S01]  /*0190*/  IMAD.SHL.U32 R6, R3, 0x8, RZ ;  /* 0x0000000803067824 */ /* 0x000fe200078e00ff */
[----:B------:R-:W-:Y:S01]  /*01a0*/  BSSY.RECONVERGENT B0, `(.L_x_44) ;  /* 0x0000029000007945 */ /* 0x000fe20003800200 */
[----:B------:R-:W-:Y:S02]  /*01b0*/  CS2R R8, SRZ ;  /* 0x0000000000087805 */ /* 0x000fe4000001ff00 */
[----:B------:R-:W-:Y:S02]  /*01c0*/  CS2R R10, SRZ ;  /* 0x00000000000a7805 */ /* 0x000fe4000001ff00 */
[----:B------:R-:W-:Y:S02]  /*01d0*/  CS2R R12, SRZ ;  /* 0x00000000000c7805 */ /* 0x000fe4000001ff00 */
[----:B------:R-:W-:-:S02]  /*01e0*/  LOP3.LUT R6, R6, 0x18, RZ, 0xc0, !PT ;  /* 0x0000001806067812 */ /* 0x000fc400078ec0ff */
[----:B------:R-:W-:Y:S02]  /*01f0*/  CS2R R14, SRZ ;  /* 0x00000000000e7805 */ /* 0x000fe4000001ff00 */
[----:B------:R-:W-:Y:S02]  /*0200*/  CS2R R16, SRZ ;  /* 0x0000000000107805 */ /* 0x000fe4000001ff00 */
[----:B0-----:R-:W-:Y:S02]  /*0210*/  CS2R R18, SRZ ;  /* 0x0000000000127805 */ /* 0x001fe4000001ff00 */
[----:B------:R-:W-:Y:S02]  /*0220*/  CS2R R20, SRZ ;  /* 0x0000000000147805 */ /* 0x000fe4000001ff00 */
[----:B------:R-:W-:Y:S02]  /*0230*/  CS2R R22, SRZ ;  /* 0x0000000000167805 */ /* 0x000fe4000001ff00 */
[----:B------:R-:W-:-:S02]  /*0240*/  CS2R R24, SRZ ;  /* 0x0000000000187805 */ /* 0x000fc4000001ff00 */
[----:B------:R-:W-:Y:S02]  /*0250*/  CS2R R26, SRZ ;  /* 0x00000000001a7805 */ /* 0x000fe4000001ff00 */
[----:B------:R-:W-:Y:S02]  /*0260*/  CS2R R28, SRZ ;  /* 0x00000000001c7805 */ /* 0x000fe4000001ff00 */
[----:B------:R-:W-:Y:S01]  /*0270*/  CS2R R30, SRZ ;  /* 0x00000000001e7805 */ /* 0x000fe2000001ff00 */
[----:B------:R-:W-:Y:S01]  /*0280*/  IMAD.MOV.U32 R33, RZ, RZ, RZ ;  /* 0x000000ffff217224 */ /* 0x000fe200078e00ff */
[C---:B------:R-:W-:Y:S02]  /*0290*/  LOP3.LUT R40, R6.reuse, 0x20, RZ, 0xfc, !PT ;  /* 0x0000002006287812 */ /* 0x040fe400078efcff */
[----:B------:R-:W-:Y:S01]  /*02a0*/  LOP3.LUT R41, R6, 0x40, RZ, 0xfc, !PT ;  /* 0x0000004006297812 */ /* 0x000fe200078efcff */
[----:B------:R-:W-:Y:S06]  /*02b0*/  @P0 BRA `(.L_x_45) ;  /* 0x00000000005c0947 */ /* 0x000fec0003800000 */
[----:B------:R-:W0:Y:S01]  /*02c0*/  LDC.64 R34, c[0x0][0x3a0] ;  /* 0x0000e800ff227b82 */ /* 0x000e220000000a00 */
[----:B------:R-:W-:Y:S01]  /*02d0*/  HFMA2 R7, -RZ, RZ, 0, 0 ;  /* 0x00000000ff077431 */ /* 0x000fe200000001ff */
[----:B------:R-:W1:Y:S01]  /*02e0*/  LDCU.64 UR10, c[0x0][0x398] ;  /* 0x00007300ff0a77ac */ /* 0x000e620008000a00 */
[----:B------:R-:W2:Y:S05]  /*02f0*/  LDCU UR8, c[0x0][0x38c] ;  /* 0x00007180ff0877ac */ /* 0x000eaa0008000800 */
[----:B------:R-:W3:Y:S01]  /*0300*/  LDC.64 R36, c[0x0][0x3a8] ;  /* 0x0000ea00ff247b82 */ /* 0x000ee20000000a00 */
[----:B------:R-:W4:Y:S01]  /*0310*/  LDCU.64 UR12, c[0x0][0x380] ;  /* 0x00007000ff0c77ac */ /* 0x000f220008000a00 */
[----:B0-----:R-:W-:Y:S01]  /*0320*/  IMAD.WIDE.U32 R38, R34, UR6, R6 ;  /* 0x0000000622267c25 */ /* 0x001fe2000f8e0006 */
[----:B--2---:R-:W-:-:S02]  /*0330*/  ISETP.GE.AND P1, PT, R6, UR8, PT ;  /* 0x0000000806007c0c */ /* 0x004fc4000bf26270 */
[----:B------:R-:W-:Y:S01]  /*0340*/  ISETP.GE.AND P2, PT, R40, UR8, PT ;  /* 0x0000000828007c0c */ /* 0x000fe2000bf46270 */
[----:B------:R-:W-:Y:S01]  /*0350*/  IMAD R39, R35, UR6, R39 ;  /* 0x0000000623277c24 */ /* 0x000fe2000f8e0227 */
[----:B------:R-:W-:Y:S01]  /*0360*/  ISETP.GE.AND P3, PT, R41, UR8, PT ;  /* 0x0000000829007c0c */ /* 0x000fe2000bf66270 */
[----:B---3--:R-:W-:-:S04]  /*0370*/  IMAD.WIDE.U32 R34, R36, UR7, R38 ;  /* 0x0000000724227c25 */ /* 0x008fc8000f8e0026 */
[----:B------:R-:W-:-:S04]  /*0380*/  IMAD.WIDE.U32 R38, R0, 0x40, R32 ;  /* 0x0000004000267825 */ /* 0x000fc800078e0020 */
[----:B------:R-:W-:Y:S02]  /*0390*/  IMAD R35, R37, UR7, R35 ;  /* 0x0000000725237c24 */ /* 0x000fe4000f8e0223 */
[----:B-1----:R-:W-:Y:S02]  /*03a0*/  IMAD R37, R39, UR10, RZ ;  /* 0x0000000a27257c24 */ /* 0x002fe4000f8e02ff */
[----:B------:R-:W-:-:S04]  /*03b0*/  IMAD.WIDE.U32 R34, R38, UR10, R34 ;  /* 0x0000000a26227c25 */ /* 0x000fc8000f8e0022 */
[----:B------:R-:W-:Y:S01]  /*03c0*/  IMAD R37, R38, UR11, R37 ;  /* 0x0000000b26257c24 */ /* 0x000fe2000f8e0225 */
[----:B----4-:R-:W-:-:S03]  /*03d0*/  LEA R36, P4, R34, UR12, 0x1 ;  /* 0x0000000c22247c11 */ /* 0x010fc6000f8808ff */
[----:B------:R-:W-:-:S05]  /*03e0*/  IMAD.IADD R35, R35, 0x1, R37 ;  /* 0x0000000123237824 */ /* 0x000fca00078e0225 */
[----:B------:R-:W-:-:S05]  /*03f0*/  LEA.HI.X R37, R34, UR13, R35, 0x1, P4 ;  /* 0x0000000d22257c11 */ /* 0x000fca000a0f0c23 */
[----:B------:R0:W5:Y:S04]  /*0400*/  @!P1 LDG.E.128 R8, desc[UR4][R36.64] ;  /* 0x0000000424089981 */ /* 0x000168000c1e1d00 */
[----:B------:R0:W5:Y:S04]  /*0410*/  @!P2 LDG.E.128 R12, desc[UR4][R36.64+0x40] ;  /* 0x00004004240ca981 */ /* 0x000168000c1e1d00 */
[----:B------:R0:W5:Y:S02]  /*0420*/  @!P3 LDG.E.128 R16, desc[UR4][R36.64+0x80] ;  /* 0x000080042410b981 */ /* 0x000164000c1e1d00 */
.L_x_45:
[----:B------:R-:W-:Y:S05]  /*0430*/  BSYNC.RECONVERGENT B0 ;  /* 0x0000000000007941 */ /* 0x000fea0003800200 */
.L_x_44:
[----:B------:R-:W-:Y:S04]  /*0440*/  BSSY.RECONVERGENT B0, `(.L_x_46) ;  /* 0x0000019000007945 */ /* 0x000fe80003800200 */
[----:B------:R-:W-:Y:S05]  /*0450*/  @P0 BRA `(.L_x_47) ;  /* 0x00000000005c0947 */ /* 0x000fea0003800000 */
[----:B------:R-:W1:Y:S01]  /*0460*/  LDC.64 R34, c[0x0][0x3c0] ;  /* 0x0000f000ff227b82 */ /* 0x000e620000000a00 */
[----:B------:R-:W2:Y:S01]  /*0470*/  LDCU.128 UR8, c[0x0][0x3b0] ;  /* 0x00007600ff0877ac */ /* 0x000ea20008000c00 */
[----:B------:R-:W-:Y:S01]  /*0480*/  MOV R39, RZ ;  /* 0x000000ff00277202 */ /* 0x000fe20000000f00 */
[----:B------:R-:W-:Y:S01]  /*0490*/  IMAD.MOV.U32 R38, RZ, RZ, R6 ;  /* 0x000000ffff267224 */ /* 0x000fe200078e0006 */
[----:B------:R-:W3:Y:S04]  /*04a0*/  LDCU UR12, c[0x0][0x38c] ;  /* 0x00007180ff0c77ac */ /* 0x000ee80008000800 */
[----:B0-----:R-:W0:Y:S01]  /*04b0*/  LDC.64 R36, c[0x0][0x3c8] ;  /* 0x0000f200ff247b82 */ /* 0x001e220000000a00 */
[----:B---3--:R-:W-:Y:S01]  /*04c0*/  ISETP.GE.AND P2, PT, R40, UR12, PT ;  /* 0x0000000c28007c0c */ /* 0x008fe2000bf46270 */
[----:B-1----:R-:W-:Y:S01]  /*04d0*/  IMAD.WIDE.U32 R38, R34, UR6, R38 ;  /* 0x0000000622267c25 */ /* 0x002fe2000f8e0026 */
[----:B------:R-:W-:-:S02]  /*04e0*/  ISETP.GE.AND P1, PT, R6, UR12, PT ;  /* 0x0000000c06007c0c */ /* 0x000fc4000bf26270 */
[----:B------:R-:W-:Y:S01]  /*04f0*/  ISETP.GE.AND P3, PT, R41, UR12, PT ;  /* 0x0000000c29007c0c */ /* 0x000fe2000bf66270 */
[----:B------:R-:W-:Y:S02]  /*0500*/  IMAD R39, R35, UR6, R39 ;  /* 0x0000000623277c24 */ /* 0x000fe4000f8e0227 */
[----:B------:R-:W-:-:S04]  /*0510*/  IMAD.WIDE.U32 R34, R0, 0x40, R32 ;  /* 0x0000004000227825 */ /* 0x000fc800078e0020 */
[----:B0-----:R-:W-:-:S04]  /*0520*/  IMAD.WIDE.U32 R38, R36, UR7, R38 ;  /* 0x0000000724267c25 */ /* 0x001fc8000f8e0026 */
[----:B------:R-:W-:Y:S02]  /*0530*/  IMAD R39, R37, UR7, R39 ;  /* 0x0000000725277c24 */ /* 0x000fe4000f8e0227 */
[----:B--2---:R-:W-:Y:S02]  /*0540*/  IMAD R35, R35, UR10, RZ ;  /* 0x0000000a23237c24 */ /* 0x004fe4000f8e02ff */
[----:B------:R-:W-:-:S04]  /*0550*/  IMAD.WIDE.U32 R38, R34, UR10, R38 ;  /* 0x0000000a22267c25 */ /* 0x000fc8000f8e0026 */
[----:B------:R-:W-:Y:S01]  /*0560*/  IMAD R35, R34, UR11, R35 ;  /* 0x0000000b22237c24 */ /* 0x000fe2000f8e0223 */
[----:B------:R-:W-:-:S03]  /*0570*/  LEA R34, P0, R38, UR8, 0x1 ;  /* 0x0000000826227c11 */ /* 0x000fc6000f8008ff */
[----:B------:R-:W-:-:S05]  /*0580*/  IMAD.IADD R35, R39, 0x1, R35 ;  /* 0x0000000127237824 */ /* 0x000fca00078e0223 */
[----:B------:R-:W-:-:S05]  /*0590*/  LEA.HI.X R35, R38, UR9, R35, 0x1, P0 ;  /* 0x0000000926237c11 */ /* 0x000fca00080f0c23 */
[----:B------:R1:W5:Y:S04]  /*05a0*/  @!P1 LDG.E.128 R20, desc[UR4][R34.64] ;  /* 0x0000000422149981 */ /* 0x000368000c1e1d00 */
[----:B------:R1:W5:Y:S04]  /*05b0*/  @!P2 LDG.E.128 R24, desc[UR4][R34.64+0x40] ;  /* 0x000040042218a981 */ /* 0x000368000c1e1d00 */
[----:B------:R1:W5:Y:S02]  /*05c0*/  @!P3 LDG.E.128 R28, desc[UR4][R34.64+0x80] ;  /* 0x00008004221cb981 */ /* 0x000364000c1e1d00 */
.L_x_47:
[----:B------:R-:W-:Y:S05]  /*05d0*/  BSYNC.RECONVERGENT B0 ;  /* 0x0000000000007941 */ /* 0x000fea0003800200 */
.L_x_46:
[C---:B-----5:R-:W-:Y:S01]  /*05e0*/  LOP3.LUT R7, R8.reuse, 0xffff0000, RZ, 0xc0, !PT ;  /* 0xffff000008077812 */ /* 0x060fe200078ec0ff */
[----:B------:R-:W-:Y:S01]  /*05f0*/  IMAD.U32 R8, R8, 0x10000, RZ ;  /* 0x0001000008087824 */ /* 0x000fe200078e00ff */
[C---:B-1----:R-:W-:Y:S01]  /*0600*/  LOP3.LUT R34, R20.reuse, 0xffff0000, RZ, 0xc0, !PT ;  /* 0xffff000014227812 */ /* 0x042fe200078ec0ff */
[----:B------:R-:W-:Y:S01]  /*0610*/  BSSY.RECONVERGENT B0, `(.L_x_48) ;  /* 0x0000067000007945 */ /* 0x000fe20003800200 */
[----:B------:R-:W-:Y:S01]  /*0620*/  SHF.L.U32 R35, R20, 0x10, RZ ;  /* 0x0000001014237819 */ /* 0x000fe200000006ff */
[----:B------:R-:W-:Y:S01]  /*0630*/  IMAD.U32 R20, R21, 0x10000, RZ ;  /* 0x0001000015147824 */ /* 0x000fe200078e00ff */
[----:B------:R-:W-:Y:S01]  /*0640*/  ISETP.NE.AND P1, PT, R6, RZ, PT ;  /* 0x000000ff0600720c */ /* 0x000fe20003f25270 */
[----:B0-----:R-:W-:Y:S01]  /*0650*/  FMUL.FTZ R37, R7, R34 ;  /* 0x0000002207257220 */ /* 0x001fe20000410000 */
[C---:B------:R-:W-:Y:S01]  /*0660*/  IMAD.U32 R7, R9.reuse, 0x10000, RZ ;  /* 0x0001000009077824 */ /* 0x040fe200078e00ff */
[----:B------:R-:W-:Y:S01]  /*0670*/  LOP3.LUT R9, R9, 0xffff0000, RZ, 0xc0, !PT ;  /* 0xffff000009097812 */ /* 0x000fe200078ec0ff */
[----:B------:R-:W-:-:S02]  /*0680*/  IMAD R6, R0, 0x600, R3 ;  /* 0x0000060000067824 */ /* 0x000fc400078e0203 */
[----:B------:R-:W-:Y:S01]  /*0690*/  FFMA.FTZ R34, R8, R35, R37 ;  /* 0x0000002308227223 */ /* 0x000fe20000010025 */
[----:B------:R-:W-:Y:S01]  /*06a0*/  LOP3.LUT R8, R21, 0xffff0000, RZ, 0xc0, !PT ;  /* 0xffff000015087812 */ /* 0x000fe200078ec0ff */
[----:B------:R-:W-:Y:S02]  /*06b0*/  IMAD.SHL.U32 R6, R6, 0x4, RZ ;  /* 0x0000000406067824 */ /* 0x000fe400078e00ff */
[----:B------:R-:W-:Y:S01]  /*06c0*/  FFMA.FTZ R34, R7, R20, R34 ;  /* 0x0000001407227223 */ /* 0x000fe20000010022 */
[----:B------:R-:W-:Y:S01]  /*06d0*/  SHF.L.U32 R7, R10, 0x10, RZ ;  /* 0x000000100a077819 */ /* 0x000fe200000006ff */
[----:B------:R-:W-:Y:S01]  /*06e0*/  IMAD.U32 R20, R22, 0x10000, RZ ;  /* 0x0001000016147824 */ /* 0x000fe200078e00ff */
[----:B------:R-:W-:Y:S01]  /*06f0*/  LOP3.LUT R10, R10, 0xffff0000, RZ, 0xc0, !PT ;  /* 0xffff00000a0a7812 */ /* 0x000fe200078ec0ff */
[----:B------:R-:W-:Y:S01]  /*0700*/  FFMA.FTZ R8, R9, R8, R34 ;  /* 0x0000000809087223 */ /* 0x000fe20000010022 */
[----:B------:R-:W-:-:S03]  /*0710*/  LOP3.LUT R9, R22, 0xffff0000, RZ, 0xc0, !PT ;  /* 0xffff000016097812 */ /* 0x000fc600078ec0ff */
[----:B------:R-:W-:Y:S01]  /*0720*/  FFMA.FTZ R21, R7, R20, R8 ;  /* 0x0000001407157223 */ /* 0x000fe20000010008 */
[----:B------:R-:W-:Y:S01]  /*0730*/  SHF.L.U32 R8, R23, 0x10, RZ ;  /* 0x0000001017087819 */ /* 0x000fe200000006ff */
[C---:B------:R-:W-:Y:S01]  /*0740*/  IMAD.U32 R7, R11.reuse, 0x10000, RZ ;  /* 0x000100000b077824 */ /* 0x040fe200078e00ff */
[----:B------:R-:W-:Y:S01]  /*0750*/  LOP3.LUT R11, R11, 0xffff0000, RZ, 0xc0, !PT ;  /* 0xffff00000b0b7812 */ /* 0x000fe200078ec0ff */
[----:B------:R-:W-:Y:S01]  /*0760*/  FFMA.FTZ R20, R10, R9, R21 ;  /* 0x000000090a147223 */ /* 0x000fe20000010015 */
[----:B------:R-:W-:Y:S02]  /*0770*/  LOP3.LUT R10, R23, 0xffff0000, RZ, 0xc0, !PT ;  /* 0xffff0000170a7812 */ /* 0x000fe400078ec0ff */
[----:B------:R-:W-:Y:S01]  /*0780*/  LOP3.LUT R9, R24, 0xffff0000, RZ, 0xc0, !PT ;  /* 0xffff000018097812 */ /* 0x000fe200078ec0ff */
[----:B------:R-:W-:Y:S01]  /*0790*/  FFMA.FTZ R20, R7, R8, R20 ;  /* 0x0000000807147223 */ /* 0x000fe20000010014 */
[C---:B------:R-:W-:Y:S01]  /*07a0*/  IMAD.U32 R7, R12.reuse, 0x10000, RZ ;  /* 0x000100000c077824 */ /* 0x040fe200078e00ff */
[----:B------:R-:W-:Y:S01]  /*07b0*/  LOP3.LUT R12, R12, 0xffff0000, RZ, 0xc0, !PT ;  /* 0xffff00000c0c7812 */ /* 0x000fe200078ec0ff */
[----:B------:R-:W-:-:S02]  /*07c0*/  IMAD.U32 R8, R24, 0x10000, RZ ;  /* 0x0001000018087824 */ /* 0x000fc400078e00ff */
[----:B------:R-:W-:-:S04]  /*07d0*/  FFMA.FTZ R10, R11, R10, R20 ;  /* 0x0000000a0b0a7223 */ /* 0x000fc80000010014 */
[----:B------:R-:W-:Y:S01]  /*07e0*/  FFMA.FTZ R11, R7, R8, R10 ;  /* 0x00000008070b7223 */ /* 0x000fe2000001000a */
[----:B------:R-:W-:Y:S01]  /*07f0*/  SHF.L.U32 R7, R13, 0x10, RZ ;  /* 0x000000100d077819 */ /* 0x000fe200000006ff */
[----:B------:R-:W-:Y:S01]  /*0800*/  IMAD.U32 R8, R25, 0x10000, RZ ;  /* 0x0001000019087824 */ /* 0x000fe200078e00ff */
[----:B------:R-:W-:Y:S01]  /*0810*/  LOP3.LUT R13, R13, 0xffff0000, RZ, 0xc0, !PT ;  /* 0xffff00000d0d7812 */ /* 0x000fe200078ec0ff */
[----:B------:R-:W-:Y:S01]  /*0820*/  FFMA.FTZ R12, R12, R9, R11 ;  /* 0x000000090c0c7223 */ /* 0x000fe2000001000b */
[----:B------:R-:W-:Y:S02]  /*0830*/  LOP3.LUT R10, R25, 0xffff0000, RZ, 0xc0, !PT ;  /* 0xffff0000190a7812 */ /* 0x000fe400078ec0ff */
[C---:B------:R-:W-:Y:S01]  /*0840*/  LOP3.LUT R9, R26.reuse, 0xffff0000, RZ, 0xc0, !PT ;  /* 0xffff00001a097812 */ /* 0x040fe200078ec0ff */
[----:B------:R-:W-:Y:S01]  /*0850*/  FFMA.FTZ R12, R7, R8, R12 ;  /* 0x00000008070c7223 */ /* 0x000fe2000001000c */
[----:B------:R-:W-:Y:S01]  /*0860*/  SHF.L.U32 R8, R26, 0x10, RZ ;  /* 0x000000101a087819 */ /* 0x000fe200000006ff */
[C---:B------:R-:W-:Y:S01]  /*0870*/  IMAD.U32 R7, R14.reuse, 0x10000, RZ ;  /* 0x000100000e077824 */ /* 0x040fe200078e00ff */
[----:B------:R-:W-:Y:S01]  /*0880*/  LOP3.LUT R14, R14, 0xffff0000, RZ, 0xc0, !PT ;  /* 0xffff00000e0e7812 */ /* 0x000fe200078ec0ff */
[----:B------:R-:W-:-:S04]  /*0890*/  FFMA.FTZ R10, R13, R10, R12 ;  /* 0x0000000a0d0a7223 */ /* 0x000fc8000001000c */
[----:B------:R-:W-:Y:S01]  /*08a0*/  FFMA.FTZ R11, R7, R8, R10 ;  /* 0x00000008070b7223 */ /* 0x000fe2000001000a */
[----:B------:R-:W-:Y:S01]  /*08b0*/  SHF.L.U32 R8, R27, 0x10, RZ ;  /* 0x000000101b087819 */ /* 0x000fe200000006ff */
[C---:B------:R-:W-:Y:S01]  /*08c0*/  IMAD.U32 R7, R15.reuse, 0x10000, RZ ;  /* 0x000100000f077824 */ /* 0x040fe200078e00ff */
        /* <DEDUP_REMOVED lines=26> */
[----:B------:R-:W-:-:S03]  /*0a70*/  LOP3.LUT R10, R31, 0xffff0000, RZ, 0xc0, !PT ;  /* 0xffff00001f0a7812 */ /* 0x000fc600078ec0ff */
[----:B------:R-:W-:Y:S01]  /*0a80*/  FFMA.FTZ R8, R7, R8, R18 ;  /* 0x0000000807087223 */ /* 0x000fe20000010012 */
[----:B------:R-:W-:-:S03]  /*0a90*/  VIADD R7, R5, 0x3f ;  /* 0x0000003f05077836 */ /* 0x000fc60000000000 */
[----:B------:R-:W-:Y:S02]  /*0aa0*/  FFMA.FTZ R19, R19, R10, R8 ;  /* 0x0000000a13137223 */ /* 0x000fe40000010008 */
[----:B------:R-:W-:-:S03]  /*0ab0*/  SHF.R.S32.HI R10, RZ, 0x1f, R7 ;  /* 0x0000001fff0a7819 */ /* 0x000fc60000011407 */
[----:B------:R-:W0:Y:S01]  /*0ac0*/  SHFL.BFLY PT, R8, R19, 0x2, 0x1f ;  /* 0x0c401f0013087f89 */ /* 0x000e2200000e0000 */
[----:B------:R-:W-:-:S04]  /*0ad0*/  LEA.HI R10, R10, R7, RZ, 0x6 ;  /* 0x000000070a0a7211 */ /* 0x000fc800078f30ff */
[----:B------:R-:W-:-:S04]  /*0ae0*/  LOP3.LUT R10, R10, 0xffffffc0, RZ, 0xc0, !PT ;  /* 0xffffffc00a0a7812 */ /* 0x000fc800078ec0ff */
[----:B------:R-:W-:Y:S02]  /*0af0*/  IADD3 R9, PT, PT, R7, -R10, RZ ;  /* 0x8000000a07097210 */ /* 0x000fe40007ffe0ff */
[----:B------:R-:W1:Y:S03]  /*0b00*/  LDC.64 R10, c[0x0][0x440] ;  /* 0x00011000ff0a7b82 */ /* 0x000e660000000a00 */
[----:B------:R-:W-:-:S05]  /*0b10*/  IMAD R14, R0, 0x40, R9 ;  /* 0x00000040000e7824 */ /* 0x000fca00078e0209 */
[----:B------:R-:W-:-:S04]  /*0b20*/  IADD3 R14, PT, PT, R7, -R14, RZ ;  /* 0x8000000e070e7210 */ /* 0x000fc80007ffe0ff */
[----:B------:R-:W-:Y:S01]  /*0b30*/  ISETP.GE.AND P0, PT, R3, R14, PT ;  /* 0x0000000e0300720c */ /* 0x000fe20003f06270 */
[----:B0-----:R-:W-:Y:S02]  /*0b40*/  FADD.FTZ R5, R19, R8 ;  /* 0x0000000813057221 */ /* 0x001fe40000010000 */
[----:B------:R-:W0:Y:S01]  /*0b50*/  LDC.64 R8, c[0x0][0x448] ;  /* 0x00011200ff087b82 */ /* 0x000e220000000a00 */
[----:B------:R-:W-:Y:S02]  /*0b60*/  ISETP.GT.U32.OR P0, PT, R3, 0x3f, P0 ;  /* 0x0000003f0300780c */ /* 0x000fe40000704470 */
[----:B------:R-:W2:Y:S02]  /*0b70*/  SHFL.BFLY PT, R12, R5, 0x1, 0x1f ;  /* 0x0c201f00050c7f89 */ /* 0x000ea400000e0000 */
[----:B--2---:R-:W-:Y:S01]  /*0b80*/  FADD.FTZ R18, R5, R12 ;  /* 0x0000000c05127221 */ /* 0x004fe20000010000 */
[----:B------:R-:W-:Y:S08]  /*0b90*/  @P1 BRA `(.L_x_49) ;  /* 0x0000000000381947 */ /* 0x000ff00003800000 */
[----:B------:R-:W2:Y:S01]  /*0ba0*/  LDC.64 R14, c[0x0][0x3e8] ;  /* 0x0000fa00ff0e7b82 */ /* 0x000ea20000000a00 */
[----:B------:R-:W-:Y:S01]  /*0bb0*/  LEA R12, R0, R32, 0x6 ;  /* 0x00000020000c7211 */ /* 0x000fe200078e30ff */
[----:B------:R-:W3:Y:S01]  /*0bc0*/  LDCU.64 UR8, c[0x0][0x3d0] ;  /* 0x00007a00ff0877ac */ /* 0x000ee20008000a00 */
[----:B------:R-:W-:Y:S01]  /*0bd0*/  IMAD.MOV.U32 R13, RZ, RZ, RZ ;  /* 0x000000ffff0d7224 */ /* 0x000fe200078e00ff */
[----:B------:R-:W-:-:S04]  /*0be0*/  ISETP.GE.AND P1, PT, R32, R2, PT ;  /* 0x000000022000720c */ /* 0x000fc80003f26270 */
[----:B------:R-:W4:Y:S01]  /*0bf0*/  LDC.64 R16, c[0x0][0x3f0] ;  /* 0x0000fc00ff107b82 */ /* 0x000f220000000a00 */
[----:B--2---:R-:W-:-:S04]  /*0c00*/  IMAD.WIDE.U32 R12, R14, UR6, R12 ;  /* 0x000000060e0c7c25 */ /* 0x004fc8000f8e000c */
[----:B------:R-:W-:Y:S02]  /*0c10*/  IMAD R13, R15, UR6, R13 ;  /* 0x000000060f0d7c24 */ /* 0x000fe4000f8e020d */
[----:B----4-:R-:W-:-:S04]  /*0c20*/  IMAD.WIDE.U32 R12, R16, UR7, R12 ;  /* 0x00000007100c7c25 */ /* 0x010fc8000f8e000c */
[----:B------:R-:W-:Y:S01]  /*0c30*/  IMAD R5, R17, UR7, R13 ;  /* 0x0000000711057c24 */ /* 0x000fe2000f8e020d */
[----:B---3--:R-:W-:-:S04]  /*0c40*/  LEA R14, P2, R12, UR8, 0x2 ;  /* 0x000000080c0e7c11 */ /* 0x008fc8000f8410ff */
[----:B------:R-:W-:Y:S02]  /*0c50*/  LEA.HI.X R15, R12, UR9, R5, 0x2, P2 ;  /* 0x000000090c0f7c11 */ /* 0x000fe400090f1405 */
[----:B------:R-:W-:-:S05]  /*0c60*/  FSEL R5, R18, RZ, !P1 ;  /* 0x000000ff12057208 */ /* 0x000fca0004800000 */
[----:B------:R2:W-:Y:S02]  /*0c70*/  STG.E desc[UR4][R14.64], R5 ;  /* 0x000000050e007986 */ /* 0x0005e4000c101904 */
.L_x_49:
[----:B------:R-:W-:Y:S05]  /*0c80*/  BSYNC.RECONVERGENT B0 ;  /* 0x0000000000007941 */ /* 0x000fea0003800200 */
.L_x_48:
[----:B------:R-:W-:Y:S04]  /*0c90*/  BSSY.RECONVERGENT B0, `(.L_x_50) ;  /* 0x0000011000007945 */ /* 0x000fe80003800200 */
[----:B------:R-:W-:Y:S05]  /*0ca0*/  @P0 BRA `(.L_x_51) ;  /* 0x00000000003c0947 */ /* 0x000fea0003800000 */
[----:B--2---:R-:W2:Y:S01]  /*0cb0*/  LDC.64 R14, c[0x0][0x418] ;  /* 0x00010600ff0e7b82 */ /* 0x004ea20000000a00 */
[----:B------:R-:W-:Y:S01]  /*0cc0*/  LEA R12, R0, R3, 0x6 ;  /* 0x00000003000c7211 */ /* 0x000fe200078e30ff */
[----:B------:R-:W-:Y:S02]  /*0cd0*/  IMAD.MOV.U32 R13, RZ, RZ, RZ ;  /* 0x000000ffff0d7224 */ /* 0x000fe400078e00ff */
[C---:B------:R-:W-:Y:S01]  /*0ce0*/  FMUL.FTZ R2, R4.reuse, 1.4426950216293334961 ;  /* 0x3fb8aa3b04027820 */ /* 0x040fe20000410000 */
[----:B------:R-:W-:-:S03]  /*0cf0*/  FSETP.NEU.FTZ.AND P0, PT, R4, -INF , PT ;  /* 0xff8000000400780b */ /* 0x000fc60003f1d000 */
[----:B------:R-:W3:Y:S08]  /*0d00*/  LDC.64 R16, c[0x0][0x420] ;  /* 0x00010800ff107b82 */ /* 0x000ef00000000a00 */
[----:B------:R-:W4:Y:S01]  /*0d10*/  LDC.64 R18, c[0x0][0x410] ;  /* 0x00010400ff127b82 */ /* 0x000f220000000a00 */
[----:B--2---:R-:W-:-:S04]  /*0d20*/  IMAD.WIDE.U32 R12, R14, UR6, R12 ;  /* 0x000000060e0c7c25 */ /* 0x004fc8000f8e000c */
[----:B------:R-:W-:Y:S02]  /*0d30*/  IMAD R13, R15, UR6, R13 ;  /* 0x000000060f0d7c24 */ /* 0x000fe4000f8e020d */
[----:B---3--:R-:W-:-:S04]  /*0d40*/  IMAD.WIDE.U32 R12, R16, UR7, R12 ;  /* 0x00000007100c7c25 */ /* 0x008fc8000f8e000c */
[----:B------:R-:W-:Y:S01]  /*0d50*/  IMAD R5, R17, UR7, R13 ;  /* 0x0000000711057c24 */ /* 0x000fe2000f8e020d */
[----:B----4-:R-:W-:-:S04]  /*0d60*/  LEA R14, P1, R12, R18, 0x2 ;  /* 0x000000120c0e7211 */ /* 0x010fc800078210ff */
[----:B------:R-:W-:Y:S02]  /*0d70*/  LEA.HI.X R15, R12, R19, R5, 0x2, P1 ;  /* 0x000000130c0f7211 */ /* 0x000fe400008f1405 */
[----:B------:R-:W-:-:S05]  /*0d80*/  FSEL R5, R2, RZ, P0 ;  /* 0x000000ff02057208 */ /* 0x000fca0000000000 */
[----:B------:R3:W-:Y:S02]  /*0d90*/  STG.E desc[UR4][R14.64], R5 ;  /* 0x000000050e007986 */ /* 0x0007e4000c101904 */
.L_x_51:
[----:B------:R-:W-:Y:S05]  /*0da0*/  BSYNC.RECONVERGENT B0 ;  /* 0x0000000000007941 */ /* 0x000fea0003800200 */
.L_x_50:
[----:B------:R-:W4:Y:S01]  /*0db0*/  LDCU.64 UR10, c[0x0][0x458] ;  /* 0x00008b00ff0a77ac */ /* 0x000f220008000a00 */
[----:B------:R-:W-:Y:S01]  /*0dc0*/  HFMA2 R7, -RZ, RZ, 0, 0 ;  /* 0x00000000ff077431 */ /* 0x000fe200000001ff */
[----:B------:R-:W5:Y:S02]  /*0dd0*/  LDCU.64 UR8, c[0x0][0x428] ;  /* 0x00008500ff0877ac */ /* 0x000f640008000a00 */
[----:B-1----:R-:W-:-:S04]  /*0de0*/  IMAD.WIDE.U32 R6, R10, UR6, R6 ;  /* 0x000000060a067c25 */ /* 0x002fc8000f8e0006 */
[----:B------:R-:W-:Y:S01]  /*0df0*/  IMAD R7, R11, UR6, R7 ;  /* 0x000000060b077c24 */ /* 0x000fe2000f8e0207 */
[----:B----4-:R-:W-:Y:S01]  /*0e00*/  ISETP.NE.U32.AND P0, PT, RZ, UR10, PT ;  /* 0x0000000aff007c0c */ /* 0x010fe2000bf05070 */
[----:B0-23--:R-:W-:-:S03]  /*0e10*/  IMAD.WIDE.U32 R4, R8, UR7, R6 ;  /* 0x0000000708047c25 */ /* 0x00dfc6000f8e0006 */
[----:B------:R-:W-:Y:S01]  /*0e20*/  ISETP.NE.AND.EX P0, PT, RZ, UR11, PT, P0 ;  /* 0x0000000bff007c0c */ /* 0x000fe2000bf05300 */
[----:B------:R-:W-:Y:S01]  /*0e30*/  IMAD R9, R9, UR7, R5 ;  /* 0x0000000709097c24 */ /* 0x000fe2000f8e0205 */
[C---:B-----5:R-:W-:Y:S02]  /*0e40*/  LEA R6, P1, R4.reuse, UR8, 0x2 ;  /* 0x0000000804067c11 */ /* 0x060fe4000f8210ff */
[----:B------:R-:W-:Y:S02]  /*0e50*/  ISETP.NE.OR P0, PT, R3, RZ, !P0 ;  /* 0x000000ff0300720c */ /* 0x000fe40004705670 */
[----:B------:R-:W-:-:S05]  /*0e60*/  LEA.HI.X R7, R4, UR9, R9, 0x2, P1 ;  /* 0x0000000904077c11 */ /* 0x000fca00088f1409 */
[----:B------:R0:W-:Y:S04]  /*0e70*/  STG.E.128 desc[UR4][R6.64], RZ ;  /* 0x000000ff06007986 */ /* 0x0001e8000c101d04 */
[----:B------:R0:W-:Y:S04]  /*0e80*/  STG.E.128 desc[UR4][R6.64+0x1000], RZ ;  /* 0x001000ff06007986 */ /* 0x0001e8000c101d04 */
[----:B------:R0:W-:Y:S04]  /*0e90*/  STG.E.128 desc[UR4][R6.64+0x2000], RZ ;  /* 0x002000ff06007986 */ /* 0x0001e8000c101d04 */
[----:B------:R0:W-:Y:S04]  /*0ea0*/  STG.E.128 desc[UR4][R6.64+0x3000], RZ ;  /* 0x003000ff06007986 */ /* 0x0001e8000c101d04 */
[----:B------:R0:W-:Y:S04]  /*0eb0*/  STG.E.128 desc[UR4][R6.64+0x4000], RZ ;  /* 0x004000ff06007986 */ /* 0x0001e8000c101d04 */
[----:B------:R0:W-:Y:S01]  /*0ec0*/  STG.E.128 desc[UR4][R6.64+0x5000], RZ ;  /* 0x005000ff06007986 */ /* 0x0001e2000c101d04 */
[----:B------:R-:W-:Y:S05]  /*0ed0*/  @P0 EXIT ;  /* 0x000000000000094d */ /* 0x000fea0003800000 */
[----:B------:R-:W1:Y:S08]  /*0ee0*/  LDC R5, c[0x0][0x450] ;  /* 0x00011400ff057b82 */ /* 0x000e700000000800 */
[----:B0-----:R-:W0:Y:S08]  /*0ef0*/  LDC R7, c[0x0][0x390] ;  /* 0x0000e400ff077b82 */ /* 0x001e300000000800 */
[----:B------:R-:W2:Y:S01]  /*0f00*/  LDC.64 R2, c[0x0][0x458] ;  /* 0x00011600ff027b82 */ /* 0x000ea20000000a00 */
[----:B-1----:R-:W-:-:S04]  /*0f10*/  IMAD R0, R0, R5, UR7 ;  /* 0x0000000700007e24 */ /* 0x002fc8000f8e0205 */
[----:B0-----:R-:W-:-:S04]  /*0f20*/  IMAD R5, R0, R7, UR6 ;  /* 0x0000000600057e24 */ /* 0x001fc8000f8e0207 */
[----:B--2---:R-:W-:-:S05]  /*0f30*/  IMAD.WIDE R2, R5, 0x4, R2 ;  /* 0x0000000405027825 */ /* 0x004fca00078e0202 */
[----:B------:R-:W-:Y:S01]  /*0f40*/  STG.E desc[UR4][R2.64], RZ ;  /* 0x000000ff02007986 */ /* 0x000fe2000c101904 */
[----:B------:R-:W-:Y:S05]  /*0f50*/  EXIT ;  /* 0x000000000000794d */ /* 0x000fea0003800000 */
.L_x_52:
        /* <DEDUP_REMOVED lines=10> */
.L_x_126:


//--------------------- .text._ZN7cutlass13device_kernelIN5flash19enable_sm80_to_sm89INS1_16FlashAttnBwdSm80INS1_25CollectiveMainloopBwdSm80ILi2ELi2EN4cute5tupleIJNS5_1CILi64EEENS7_ILi128EEENS7_ILi96EEEEEENS_10bfloat16_tEfNS_4arch4Sm80ELb1ELb0ELb1ELb1ELb0ELb0ELb0ELb0ELi2ELi2ELi4ELi2ELb0EEENS1_21CollectiveEpilogueBwdISB_SC_SE_Li256ELb1ELb0ELi2EEENS1_25SingleTileBwdLPTSchedulerILb1ELi128ELb0EEEEEEEEEvNT_6ParamsE --------------------------
	.section	.text._ZN7cutlass13device_kernelIN5flash19enable_sm80_to_sm89INS1_16FlashAttnBwdSm80INS1_25CollectiveMainloopBwdSm80ILi2ELi2EN4cute5tupleIJNS5_1CILi64EEENS7_ILi128EEENS7_ILi96EEEEEENS_10bfloat16_tEfNS_4arch4Sm80ELb1ELb0ELb1ELb1ELb0ELb0ELb0ELb0ELi2ELi2ELi4ELi2ELb0EEENS1_21CollectiveEpilogueBwdISB_SC_SE_Li256ELb1ELb0ELi2EEENS1_25SingleTileBwdLPTSchedulerILb1ELi128ELb0EEEEEEEEEvNT_6ParamsE,"ax",@progbits
	.align	128
.text._ZN7cutlass13device_kernelIN5flash19enable_sm80_to_sm89INS1_16FlashAttnBwdSm80INS1_25CollectiveMainloopBwdSm80ILi2ELi2EN4cute5tupleIJNS5_1CILi64EEENS7_ILi128EEENS7_ILi96EEEEEENS_10bfloat16_tEfNS_4arch4Sm80ELb1ELb0ELb1ELb1ELb0ELb0ELb0ELb0ELi2ELi2ELi4ELi2ELb0EEENS1_21CollectiveEpilogueBwdISB_SC_SE_Li256ELb1ELb0ELi2EEENS1_25SingleTileBwdLPTSchedulerILb1ELi128ELb0EEEEEEEEEvNT_6ParamsE:
        .type           _ZN7cutlass13device_kernelIN5flash19enable_sm80_to_sm89INS1_16FlashAttnBwdSm80INS1_25CollectiveMainloopBwdSm80ILi2ELi2EN4cute5tupleIJNS5_1CILi64EEENS7_ILi128EEENS7_ILi96EEEEEENS_10bfloat16_tEfNS_4arch4Sm80ELb1ELb0ELb1ELb1ELb0ELb0ELb0ELb0ELi2ELi2ELi4ELi2ELb0EEENS1_21CollectiveEpilogueBwdISB_SC_SE_Li256ELb1ELb0ELi2EEENS1_25SingleTileBwdLPTSchedulerILb1ELi128ELb0EEEEEEEEEvNT_6ParamsE,@function
        .size           _ZN7cutlass13device_kernelIN5flash19enable_sm80_to_sm89INS1_16FlashAttnBwdSm80INS1_25CollectiveMainloopBwdSm80ILi2ELi2EN4cute5tupleIJNS5_1CILi64EEENS7_ILi128EEENS7_ILi96EEEEEENS_10bfloat16_tEfNS_4arch4Sm80ELb1ELb0ELb1ELb1ELb0ELb0ELb0ELb0ELi2ELi2ELi4ELi2ELb0EEENS1_21CollectiveEpilogueBwdISB_SC_SE_Li256ELb1ELb0ELi2EEENS1_25SingleTileBwdLPTSchedulerILb1ELi128ELb0EEEEEEEEEvNT_6ParamsE,(.L_x_127 - _ZN7cutlass13device_kernelIN5flash19enable_sm80_to_sm89INS1_16FlashAttnBwdSm80INS1_25CollectiveMainloopBwdSm80ILi2ELi2EN4cute5tupleIJNS5_1CILi64EEENS7_ILi128EEENS7_ILi96EEEEEENS_10bfloat16_tEfNS_4arch4Sm80ELb1ELb0ELb1ELb1ELb0ELb0ELb0ELb0ELi2ELi2ELi4ELi2ELb0EEENS1_21CollectiveEpilogueBwdISB_SC_SE_Li256ELb1ELb0ELi2EEENS1_25SingleTileBwdLPTSchedulerILb1ELi128ELb0EEEEEEEEEvNT_6ParamsE)
        .other          _ZN7cutlass13device_kernelIN5flash19enable_sm80_to_sm89INS1_16FlashAttnBwdSm80INS1_25CollectiveMainloopBwdSm80ILi2ELi2EN4cute5tupleIJNS5_1CILi64EEENS7_ILi128EEENS7_ILi96EEEEEENS_10bfloat16_tEfNS_4arch4Sm80ELb1ELb0ELb1ELb1ELb0ELb0ELb0ELb0ELi2ELi2ELi4ELi2ELb0EEENS1_21CollectiveEpilogueBwdISB_SC_SE_Li256ELb1ELb0ELi2EEENS1_25SingleTileBwdLPTSchedulerILb1ELi128ELb0EEEEEEEEEvNT_6ParamsE,@"STO_CUDA_ENTRY STV_DEFAULT"
_ZN7cutlass13device_kernelIN5flash19enable_sm80_to_sm89INS1_16FlashAttnBwdSm80INS1_25CollectiveMainloopBwdSm80ILi2ELi2EN4cute5tupleIJNS5_1CILi64EEENS7_ILi128EEENS7_ILi96EEEEEENS_10bfloat16_tEfNS_4arch4Sm80ELb1ELb0ELb1ELb1ELb0ELb0ELb0ELb0ELi2ELi2ELi4ELi2ELb0EEENS1_21CollectiveEpilogueBwdISB_SC_SE_Li256ELb1ELb0ELi2EEENS1_25SingleTileBwdLPTSchedulerILb1ELi128ELb0EEEEEEEEEvNT_6ParamsE:
[----:B------:R-:W-:Y:S01]  /*0000*/  LDC R1, c[0x0][0x37c] ;  /* 0x0000df00ff017b82 */ /* 0x000fe20000000800 */
[----:B------:R-:W-:Y:S05]  /*0010*/  EXIT ;  /* 0x000000000000794d */ /* 0x000fea0003800000 */
.L_x_53:
        /* <DEDUP_REMOVED lines=14> */
.L_x_127:


//--------------------- .text._ZN7cutlass13device_kernelIN5flash19enable_sm80_to_sm89INS1_16FlashAttnBwdSm80INS1_25CollectiveMainloopBwdSm80ILi2ELi2EN4cute5tupleIJNS5_1CILi64EEENS7_ILi128EEENS7_ILi96EEEEEENS_10bfloat16_tEfNS_4arch4Sm80ELb1ELb0ELb1ELb1ELb1ELb0ELb0ELb0ELi2ELi2ELi4ELi2ELb0EEENS1_21CollectiveEpilogueBwdISB_SC_SE_Li256ELb1ELb0ELi2EEENS1_25SingleTileBwdLPTSchedulerILb1ELi128ELb1EEEEEEEEEvNT_6ParamsE --------------------------
	.section	.text._ZN7cutlass13device_kernelIN5flash19enable_sm80_to_sm89INS1_16FlashAttnBwdSm80INS1_25CollectiveMainloopBwdSm80ILi2ELi2EN4cute5tupleIJNS5_1CILi64EEENS7_ILi128EEENS7_ILi96EEEEEENS_10bfloat16_tEfNS_4arch4Sm80ELb1ELb0ELb1ELb1ELb1ELb0ELb0ELb0ELi2ELi2ELi4ELi2ELb0EEENS1_21CollectiveEpilogueBwdISB_SC_SE_Li256ELb1ELb0ELi2EEENS1_25SingleTileBwdLPTSchedulerILb1ELi128ELb1EEEEEEEEEvNT_6ParamsE,"ax",@progbits
	.align	128
.text._ZN7cutlass13device_kernelIN5flash19enable_sm80_to_sm89INS1_16FlashAttnBwdSm80INS1_25CollectiveMainloopBwdSm80ILi2ELi2EN4cute5tupleIJNS5_1CILi64EEENS7_ILi128EEENS7_ILi96EEEEEENS_10bfloat16_tEfNS_4arch4Sm80ELb1ELb0ELb1ELb1ELb1ELb0ELb0ELb0ELi2ELi2ELi4ELi2ELb0EEENS1_21CollectiveEpilogueBwdISB_SC_SE_Li256ELb1ELb0ELi2EEENS1_25SingleTileBwdLPTSchedulerILb1ELi128ELb1EEEEEEEEEvNT_6ParamsE:
        .type           _ZN7cutlass13device_kernelIN5flash19enable_sm80_to_sm89INS1_16FlashAttnBwdSm80INS1_25CollectiveMainloopBwdSm80ILi2ELi2EN4cute5tupleIJNS5_1CILi64EEENS7_ILi128EEENS7_ILi96EEEEEENS_10bfloat16_tEfNS_4arch4Sm80ELb1ELb0ELb1ELb1ELb1ELb0ELb0ELb0ELi2ELi2ELi4ELi2ELb0EEENS1_21CollectiveEpilogueBwdISB_SC_SE_Li256ELb1ELb0ELi2EEENS1_25SingleTileBwdLPTSchedulerILb1ELi128ELb1EEEEEEEEEvNT_6ParamsE,@function
        .size           _ZN7cutlass13device_kernelIN5flash19enable_sm80_to_sm89INS1_16FlashAttnBwdSm80INS1_25CollectiveMainloopBwdSm80ILi2ELi2EN4cute5tupleIJNS5_1CILi64EEENS7_ILi128EEENS7_ILi96EEEEEENS_10bfloat16_tEfNS_4arch4Sm80ELb1ELb0ELb1ELb1ELb1ELb0ELb0ELb0ELi2ELi2ELi4ELi2ELb0EEENS1_21CollectiveEpilogueBwdISB_SC_SE_Li256ELb1ELb0ELi2EEENS1_25SingleTileBwdLPTSchedulerILb1ELi128ELb1EEEEEEEEEvNT_6ParamsE,(.L_x_128 - _ZN7cutlass13device_kernelIN5flash19enable_sm80_to_sm89INS1_16FlashAttnBwdSm80INS1_25CollectiveMainloopBwdSm80ILi2ELi2EN4cute5tupleIJNS5_1CILi64EEENS7_ILi128EEENS7_ILi96EEEEEENS_10bfloat16_tEfNS_4arch4Sm80ELb1ELb0ELb1ELb1ELb1ELb0ELb0ELb0ELi2ELi2ELi4ELi2ELb0EEENS1_21CollectiveEpilogueBwdISB_SC_SE_Li256ELb1ELb0ELi2EEENS1_25SingleTileBwdLPTSchedulerILb1ELi128ELb1EEEEEEEEEvNT_6ParamsE)
        .other          _ZN7cutlass13device_kernelIN5flash19enable_sm80_to_sm89INS1_16FlashAttnBwdSm80INS1_25CollectiveMainloopBwdSm80ILi2ELi2EN4cute5tupleIJNS5_1CILi64EEENS7_ILi128EEENS7_ILi96EEEEEENS_10bfloat16_tEfNS_4arch4Sm80ELb1ELb0ELb1ELb1ELb1ELb0ELb0ELb0ELi2ELi2ELi4ELi2ELb0EEENS1_21CollectiveEpilogueBwdISB_SC_SE_Li256ELb1ELb0ELi2EEENS1_25SingleTileBwdLPTSchedulerILb1ELi128ELb1EEEEEEEEEvNT_6ParamsE,@"STO_CUDA_ENTRY STV_DEFAULT"
_ZN7cutlass13device_kernelIN5flash19enable_sm80_to_sm89INS1_16FlashAttnBwdSm80INS1_25CollectiveMainloopBwdSm80ILi2ELi2EN4cute5tupleIJNS5_1CILi64EEENS7_ILi128EEENS7_ILi96EEEEEENS_10bfloat16_tEfNS_4arch4Sm80ELb1ELb0ELb1ELb1ELb1ELb0ELb0ELb0ELi2ELi2ELi4ELi2ELb0EEENS1_21CollectiveEpilogueBwdISB_SC_SE_Li256ELb1ELb0ELi2EEENS1_25SingleTileBwdLPTSchedulerILb1ELi128ELb1EEEEEEEEEvNT_6ParamsE:
[----:B------:R-:W-:Y:S01]  /*0000*/  LDC R1, c[0x0][0x37c] ;  /* 0x0000df00ff017b82 */ /* 0x000fe20000000800 */
[----:B------:R-:W-:Y:S05]  /*0010*/  EXIT ;  /* 0x000000000000794d */ /* 0x000fea0003800000 */
.L_x_54:
        /* <DEDUP_REMOVED lines=14> */
.L_x_128:


//--------------------- .text._ZN7cutlass13device_kernelIN5flash19enable_sm80_to_sm89INS1_16FlashAttnBwdSm80INS1_25CollectiveMainloopBwdSm80ILi2ELi2EN4cute5tupleIJNS5_1CILi64EEENS7_ILi128EEENS7_ILi96EEEEEENS_10bfloat16_tEfNS_4arch4Sm80ELb1ELb0ELb1ELb1ELb0ELb0ELb0ELb0ELi2ELi2ELi4ELi2ELb0EEENS1_24CollectiveEpilogueBwdGQAISB_fSE_Li256ELb1ELb0EEENS1_25SingleTileBwdLPTSchedulerILb1ELi128ELb0EEEEEEEEEvNT_6ParamsE --------------------------
	.section	.text._ZN7cutlass13device_kernelIN5flash19enable_sm80_to_sm89INS1_16FlashAttnBwdSm80INS1_25CollectiveMainloopBwdSm80ILi2ELi2EN4cute5tupleIJNS5_1CILi64EEENS7_ILi128EEENS7_ILi96EEEEEENS_10bfloat16_tEfNS_4arch4Sm80ELb1ELb0ELb1ELb1ELb0ELb0ELb0ELb0ELi2ELi2ELi4ELi2ELb0EEENS1_24CollectiveEpilogueBwdGQAISB_fSE_Li256ELb1ELb0EEENS1_25SingleTileBwdLPTSchedulerILb1ELi128ELb0EEEEEEEEEvNT_6ParamsE,"ax",@progbits
	.align	128
.text._ZN7cutlass13device_kernelIN5flash19enable_sm80_to_sm89INS1_16FlashAttnBwdSm80INS1_25CollectiveMainloopBwdSm80ILi2ELi2EN4cute5tupleIJNS5_1CILi64EEENS7_ILi128EEENS7_ILi96EEEEEENS_10bfloat16_tEfNS_4arch4Sm80ELb1ELb0ELb1ELb1ELb0ELb0ELb0ELb0ELi2ELi2ELi4ELi2ELb0EEENS1_24CollectiveEpilogueBwdGQAISB_fSE_Li256ELb1ELb0EEENS1_25SingleTileBwdLPTSchedulerILb1ELi128ELb0EEEEEEEEEvNT_6ParamsE:
        .type           _ZN7cutlass13device_kernelIN5flash19enable_sm80_to_sm89INS1_16FlashAttnBwdSm80INS1_25CollectiveMainloopBwdSm80ILi2ELi2EN4cute5tupleIJNS5_1CILi64EEENS7_ILi128EEENS7_ILi96EEEEEENS_10bfloat16_tEfNS_4arch4Sm80ELb1ELb0ELb1ELb1ELb0ELb0ELb0ELb0ELi2ELi2ELi4ELi2ELb0EEENS1_24CollectiveEpilogueBwdGQAISB_fSE_Li256ELb1ELb0EEENS1_25SingleTileBwdLPTSchedulerILb1ELi128ELb0EEEEEEEEEvNT_6ParamsE,@function
        .size           _ZN7cutlass13device_kernelIN5flash19enable_sm80_to_sm89INS1_16FlashAttnBwdSm80INS1_25CollectiveMainloopBwdSm80ILi2ELi2EN4cute5tupleIJNS5_1CILi64EEENS7_ILi128EEENS7_ILi96EEEEEENS_10bfloat16_tEfNS_4arch4Sm80ELb1ELb0ELb1ELb1ELb0ELb0ELb0ELb0ELi2ELi2ELi4ELi2ELb0EEENS1_24CollectiveEpilogueBwdGQAISB_fSE_Li256ELb1ELb0EEENS1_25SingleTileBwdLPTSchedulerILb1ELi128ELb0EEEEEEEEEvNT_6ParamsE,(.L_x_129 - _ZN7cutlass13device_kernelIN5flash19enable_sm80_to_sm89INS1_16FlashAttnBwdSm80INS1_25CollectiveMainloopBwdSm80ILi2ELi2EN4cute5tupleIJNS5_1CILi64EEENS7_ILi128EEENS7_ILi96EEEEEENS_10bfloat16_tEfNS_4arch4Sm80ELb1ELb0ELb1ELb1ELb0ELb0ELb0ELb0ELi2ELi2ELi4ELi2ELb0EEENS1_24CollectiveEpilogueBwdGQAISB_fSE_Li256ELb1ELb0EEENS1_25SingleTileBwdLPTSchedulerILb1ELi128ELb0EEEEEEEEEvNT_6ParamsE)
        .other          _ZN7cutlass13device_kernelIN5flash19enable_sm80_to_sm89INS1_16FlashAttnBwdSm80INS1_25CollectiveMainloopBwdSm80ILi2ELi2EN4cute5tupleIJNS5_1CILi64EEENS7_ILi128EEENS7_ILi96EEEEEENS_10bfloat16_tEfNS_4arch4Sm80ELb1ELb0ELb1ELb1ELb0ELb0ELb0ELb0ELi2ELi2ELi4ELi2ELb0EEENS1_24CollectiveEpilogueBwdGQAISB_fSE_Li256ELb1ELb0EEENS1_25SingleTileBwdLPTSchedulerILb1ELi128ELb0EEEEEEEEEvNT_6ParamsE,@"STO_CUDA_ENTRY STV_DEFAULT"
_ZN7cutlass13device_kernelIN5flash19enable_sm80_to_sm89INS1_16FlashAttnBwdSm80INS1_25CollectiveMainloopBwdSm80ILi2ELi2EN4cute5tupleIJNS5_1CILi64EEENS7_ILi128EEENS7_ILi96EEEEEENS_10bfloat16_tEfNS_4arch4Sm80ELb1ELb0ELb1ELb1ELb0ELb0ELb0ELb0ELi2ELi2ELi4ELi2ELb0EEENS1_24CollectiveEpilogueBwdGQAISB_fSE_Li256ELb1ELb0EEENS1_25SingleTileBwdLPTSchedulerILb1ELi128ELb0EEEEEEEEEvNT_6ParamsE:
[----:B------:R-:W-:Y:S01]  /*0000*/  LDC R1, c[0x0][0x37c] ;  /* 0x0000df00ff017b82 */ /* 0x000fe20000000800 */
[----:B------:R-:W-:Y:S05]  /*0010*/  EXIT ;  /* 0x000000000000794d */ /* 0x000fea0003800000 */
.L_x_55:
        /* <DEDUP_REMOVED lines=14> */
.L_x_129:


//--------------------- .text._ZN7cutlass13device_kernelIN5flash32FlashAttnBwdPostprocessConvertdQIN4cute5tupleIJNS3_1CILi128EEENS5_ILi96EEEEEENS_10bfloat16_tEfNS_4arch4Sm80ELi256ENS3_8TiledMMAINS3_8MMA_AtomIJNS3_30SM80_16x8x16_F32BF16BF16F32_TNEEEENS3_6LayoutINS4_IJNS5_ILi4EEENS5_ILi2EEENS5_ILi1EEEEEENS4_IJSJ_SH_NS5_ILi0EEEEEEEENS4_IJNS5_ILi64EEENS5_ILi32EEENS5_ILi16EEEEEEEELb0EEEEEvNT_6ParamsE --------------------------
	.section	.text._ZN7cutlass13device_kernelIN5flash32FlashAttnBwdPostprocessConvertdQIN4cute5tupleIJNS3_1CILi128EEENS5_ILi96EEEEEENS_10bfloat16_tEfNS_4arch4Sm80ELi256ENS3_8TiledMMAINS3_8MMA_AtomIJNS3_30SM80_16x8x16_F32BF16BF16F32_TNEEEENS3_6LayoutINS4_IJNS5_ILi4EEENS5_ILi2EEENS5_ILi1EEEEEENS4_IJSJ_SH_NS5_ILi0EEEEEEEENS4_IJNS5_ILi64EEENS5_ILi32EEENS5_ILi16EEEEEEEELb0EEEEEvNT_6ParamsE,"ax",@progbits
	.align	128
.text._ZN7cutlass13device_kernelIN5flash32FlashAttnBwdPostprocessConvertdQIN4cute5tupleIJNS3_1CILi128EEENS5_ILi96EEEEEENS_10bfloat16_tEfNS_4arch4Sm80ELi256ENS3_8TiledMMAINS3_8MMA_AtomIJNS3_30SM80_16x8x16_F32BF16BF16F32_TNEEEENS3_6LayoutINS4_IJNS5_ILi4EEENS5_ILi2EEENS5_ILi1EEEEEENS4_IJSJ_SH_NS5_ILi0EEEEEEEENS4_IJNS5_ILi64EEENS5_ILi32EEENS5_ILi16EEEEEEEELb0EEEEEvNT_6ParamsE:
        .type           _ZN7cutlass13device_kernelIN5flash32FlashAttnBwdPostprocessConvertdQIN4cute5tupleIJNS3_1CILi128EEENS5_ILi96EEEEEENS_10bfloat16_tEfNS_4arch4Sm80ELi256ENS3_8TiledMMAINS3_8MMA_AtomIJNS3_30SM80_16x8x16_F32BF16BF16F32_TNEEEENS3_6LayoutINS4_IJNS5_ILi4EEENS5_ILi2EEENS5_ILi1EEEEEENS4_IJSJ_SH_NS5_ILi0EEEEEEEENS4_IJNS5_ILi64EEENS5_ILi32EEENS5_ILi16EEEEEEEELb0EEEEEvNT_6ParamsE,@function
        .size           _ZN7cutlass13device_kernelIN5flash32FlashAttnBwdPostprocessConvertdQIN4cute5tupleIJNS3_1CILi128EEENS5_ILi96EEEEEENS_10bfloat16_tEfNS_4arch4Sm80ELi256ENS3_8TiledMMAINS3_8MMA_AtomIJNS3_30SM80_16x8x16_F32BF16BF16F32_TNEEEENS3_6LayoutINS4_IJNS5_ILi4EEENS5_ILi2EEENS5_ILi1EEEEEENS4_IJSJ_SH_NS5_ILi0EEEEEEEENS4_IJNS5_ILi64EEENS5_ILi32EEENS5_ILi16EEEEEEEELb0EEEEEvNT_6ParamsE,(.L_x_130 - _ZN7cutlass13device_kernelIN5flash32FlashAttnBwdPostprocessConvertdQIN4cute5tupleIJNS3_1CILi128EEENS5_ILi96EEEEEENS_10bfloat16_tEfNS_4arch4Sm80ELi256ENS3_8TiledMMAINS3_8MMA_AtomIJNS3_30SM80_16x8x16_F32BF16BF16F32_TNEEEENS3_6LayoutINS4_IJNS5_ILi4EEENS5_ILi2EEENS5_ILi1EEEEEENS4_IJSJ_SH_NS5_ILi0EEEEEEEENS4_IJNS5_ILi64EEENS5_ILi32EEENS5_ILi16EEEEEEEELb0EEEEEvNT_6ParamsE)
        .other          _ZN7cutlass13device_kernelIN5flash32FlashAttnBwdPostprocessConvertdQIN4cute5tupleIJNS3_1CILi128EEENS5_ILi96EEEEEENS_10bfloat16_tEfNS_4arch4Sm80ELi256ENS3_8TiledMMAINS3_8MMA_AtomIJNS3_30SM80_16x8x16_F32BF16BF16F32_TNEEEENS3_6LayoutINS4_IJNS5_ILi4EEENS5_ILi2EEENS5_ILi1EEEEEENS4_IJSJ_SH_NS5_ILi0EEEEEEEENS4_IJNS5_ILi64EEENS5_ILi32EEENS5_ILi16EEEEEEEELb0EEEEEvNT_6ParamsE,@"STO_CUDA_ENTRY STV_DEFAULT"
_ZN7cutlass13device_kernelIN5flash32FlashAttnBwdPostprocessConvertdQIN4cute5tupleIJNS3_1CILi128EEENS5_ILi96EEEEEENS_10bfloat16_tEfNS_4arch4Sm80ELi256ENS3_8TiledMMAINS3_8MMA_AtomIJNS3_30SM80_16x8x16_F32BF16BF16F32_TNEEEENS3_6LayoutINS4_IJNS5_ILi4EEENS5_ILi2EEENS5_ILi1EEEEEENS4_IJSJ_SH_NS5_ILi0EEEEEEEENS4_IJNS5_ILi64EEENS5_ILi32EEENS5_ILi16EEEEEEEELb0EEEEEvNT_6ParamsE:
[----:B------:R-:W-:Y:S08]  /*0000*/  LDC R1, c[0x0][0x37c] ;  /* 0x0000df00ff017b82 */ /* 0x000ff00000000800 */
[----:B------:R-:W0:Y:S01]  /*0010*/  LDC.64 R10, c[0x0][0x3e0] ;  /* 0x0000f800ff0a7b82 */ /* 0x000e220000000a00 */
[----:B------:R-:W1:Y:S01]  /*0020*/  S2R R52, SR_CTAID.X ;  /* 0x0000000000347919 */ /* 0x000e620000002500 */
[----:B------:R-:W2:Y:S01]  /*0030*/  LDCU.64 UR6, c[0x0][0x358] ;  /* 0x00006b00ff0677ac */ /* 0x000ea20008000a00 */
[----:B------:R-:W3:Y:S01]  /*0040*/  S2R R9, SR_CTAID.Z ;  /* 0x0000000000097919 */ /* 0x000ee20000002700 */
[----:B0-----:R-:W-:-:S04]  /*0050*/  ISETP.NE.U32.AND P0, PT, R10, RZ, PT ;  /* 0x000000ff0a00720c */ /* 0x001fc80003f05070 */
[----:B------:R-:W-:-:S13]  /*0060*/  ISETP.NE.AND.EX P1, PT, R11, RZ, PT, P0 ;  /* 0x000000ff0b00720c */ /* 0x000fda0003f25300 */
[----:B-123--:R-:W-:Y:S05]  /*0070*/  @P1 BRA `(.L_x_56) ;  /* 0x0000000000241947 */ /* 0x00efea0003800000 */
[----:B------:R-:W0:Y:S01]  /*0080*/  LDCU.64 UR4, c[0x0][0x3e8] ;  /* 0x00007d00ff0477ac */ /* 0x000e220008000a00 */
[----:B------:R-:W-:Y:S02]  /*0090*/  CS2R R4, SRZ ;  /* 0x0000000000047805 */ /* 0x000fe4000001ff00 */
[----:B------:R-:W-:Y:S01]  /*00a0*/  CS2R R2, SRZ ;  /* 0x0000000000027805 */ /* 0x000fe2000001ff00 */
[----:B------:R-:W1:Y:S01]  /*00b0*/  LDCU UR8, c[0x0][0x3b0] ;  /* 0x00007600ff0877ac */ /* 0x000e620008000800 */
[----:B0-----:R-:W-:-:S04]  /*00c0*/  UISETP.NE.U32.AND UP0, UPT, UR4, URZ, UPT ;  /* 0x000000ff0400728c */ /* 0x001fc8000bf05070 */
[----:B------:R-:W-:Y:S01]  /*00d0*/  UISETP.NE.AND.EX UP0, UPT, UR5, URZ, UPT, UP0 ;  /* 0x000000ff0500728c */ /* 0x000fe2000bf05300 */
[----:B-1----:R-:W-:-:S08]  /*00e0*/  IMAD.U32 R55, RZ, RZ, UR8 ;  /* 0x00000008ff377e24 */ /* 0x002fd0000f8e00ff */
[----:B------:R-:W-:Y:S05]  /*00f0*/  BRA.U !UP0, `(.L_x_57) ;  /* 0x0000000108547547 */ /* 0x000fea000b800000 */
[----:B------:R-:W-:Y:S05]  /*0100*/  BRA `(.L_x_58) ;  /* 0x0000000000387947 */ /* 0x000fea0003800000 */
.L_x_56:
[----:B------:R-:W0:Y:S01]  /*0110*/  LDC.64 R6, c[0x0][0x3e0] ;  /* 0x0000f800ff067b82 */ /* 0x000e220000000a00 */
[----:B------:R-:W1:Y:S01]  /*0120*/  LDCU.64 UR4, c[0x0][0x3e8] ;  /* 0x00007d00ff0477ac */ /* 0x000e620008000a00 */
[----:B0-----:R-:W-:-:S05]  /*0130*/  IMAD.WIDE.U32 R6, R9, 0x4, R6 ;  /* 0x0000000409067825 */ /* 0x001fca00078e0006 */
[----:B------:R-:W2:Y:S01]  /*0140*/  LDG.E R2, desc[UR6][R6.64] ;  /* 0x0000000606027981 */ /* 0x000ea2000c1e1900 */
[----:B-1----:R-:W-:-:S04]  /*0150*/  UISETP.NE.U32.AND UP0, UPT, UR4, URZ, UPT ;  /* 0x000000ff0400728c */ /* 0x002fc8000bf05070 */
[----:B------:R-:W-:Y:S01]  /*0160*/  UISETP.NE.AND.EX UP0, UPT, UR5, URZ, UPT, UP0 ;  /* 0x000000ff0500728c */ /* 0x000fe2000bf05300 */
[----:B--2---:R-:W-:-:S05]  /*0170*/  IMAD R0, R9, 0x80, R2 ;  /* 0x0000008009007824 */ /* 0x004fca00078e0202 */
[----:B------:R-:W-:-:S04]  /*0180*/  SHF.R.S32.HI R3, RZ, 0x1f, R0 ;  /* 0x0000001fff037819 */ /* 0x000fc80000011400 */
[----:B------:R-:W-:-:S04]  /*0190*/  LEA.HI R3, R3, R0, RZ, 0x7 ;  /* 0x0000000003037211 */ /* 0x000fc800078f38ff */
[----:B------:R-:W-:-:S05]  /*01a0*/  SHF.R.U32.HI R3, RZ, 0x7, R3 ;  /* 0x00000007ff037819 */ /* 0x000fca0000011603 */
[----:B------:R-:W-:Y:S01]  /*01b0*/  IMAD R4, R3, 0x3000, RZ ;  /* 0x0000300003047824 */ /* 0x000fe200078e02ff */
[----:B------:R-:W-:-:S04]  /*01c0*/  SHF.R.S32.HI R3, RZ, 0x1f, R2 ;  /* 0x0000001fff037819 */ /* 0x000fc80000011402 */
[----:B------:R-:W-:Y:S01]  /*01d0*/  SHF.R.S32.HI R5, RZ, 0x1f, R4 ;  /* 0x0000001fff057819 */ /* 0x000fe20000011404 */
[----:B------:R-:W-:Y:S06]  /*01e0*/  BRA.U !UP0, `(.L_x_59) ;  /* 0x0000000108107547 */ /* 0x000fec000b800000 */
.L_x_58:
[----:B------:R-:W0:Y:S02]  /*01f0*/  LDC.64 R6, c[0x0][0x3e8] ;  /* 0x0000fa00ff067b82 */ /* 0x000e240000000a00 */
[----:B0-----:R-:W-:-:S05]  /*0200*/  IMAD.WIDE.U32 R6, R9, 0x4, R6 ;  /* 0x0000000409067825 */ /* 0x001fca00078e0006 */
[----:B------:R0:W5:Y:S01]  /*0210*/  LDG.E R55, desc[UR6][R6.64] ;  /* 0x0000000606377981 */ /* 0x000162000c1e1900 */
[----:B------:R-:W-:Y:S05]  /*0220*/  BRA `(.L_x_57) ;  /* 0x0000000000087947 */ /* 0x000fea0003800000 */
.L_x_59:
[----:B------:R-:W2:Y:S02]  /*0230*/  LDG.E R7, desc[UR6][R6.64+0x4] ;  /* 0x0000040606077981 */ /* 0x000ea4000c1e1900 */
[----:B--2---:R-:W-:-:S07]  /*0240*/  IMAD.IADD R55, R7, 0x1, -R2 ;  /* 0x0000000107377824 */ /* 0x004fce00078e0a02 */
.L_x_57:
[----:B------:R-:W-:Y:S02]  /*0250*/  SHF.L.U32 R56, R52, 0x7, RZ ;  /* 0x0000000734387819 */ /* 0x000fe400000006ff */
[----:B------:R-:W-:Y:S02]  /*0260*/  ISETP.NE.AND.EX P0, PT, R11, RZ, PT, P0 ;  /* 0x000000ff0b00720c */ /* 0x000fe40003f05300 */
[----:B-----5:R-:W-:-:S13]  /*0270*/  ISETP.GT.AND P2, PT, R55, R56, PT ;  /* 0x000000383700720c */ /* 0x020fda0003f44270 */
[----:B------:R-:W-:Y:S05]  /*0280*/  @!P2 EXIT P0 ;  /* 0x000000000000a94d */ /* 0x000fea0000000000 */
[----:B------:R-:W1:Y:S01]  /*0290*/  S2R R54, SR_TID.X ;  /* 0x0000000000367919 */ /* 0x000e620000002100 */
[----:B------:R-:W2:Y:S01]  /*02a0*/  S2UR UR8, SR_CTAID.Y ;  /* 0x00000000000879c3 */ /* 0x000ea20000002600 */
[----:B------:R-:W-:Y:S01]  /*02b0*/  IMAD R0, R52, 0x3000, RZ ;  /* 0x0000300034007824 */ /* 0x000fe200078e02ff */
[----:B------:R-:W3:Y:S01]  /*02c0*/  LDCU.64 UR4, c[0x0][0x3a0] ;  /* 0x00007400ff0477ac */ /* 0x000ee20008000a00 */
[----:B------:R-:W4:Y:S05]  /*02d0*/  LDCU.64 UR10, c[0x0][0x380] ;  /* 0x00007000ff0a77ac */ /* 0x000f2a0008000a00 */
[----:B------:R-:W2:Y:S01]  /*02e0*/  LDC.64 R10, c[0x0][0x398] ;  /* 0x0000e600ff0a7b82 */ /* 0x000ea20000000a00 */
[----:B-1----:R-:W-:-:S05]  /*02f0*/  IMAD.SHL.U32 R53, R54, 0x4, RZ ;  /* 0x0000000436357824 */ /* 0x002fca00078e00ff */
[----:B0-----:R-:W-:Y:S02]  /*0300*/  LOP3.LUT R7, R53, R0, RZ, 0xfc, !PT ;  /* 0x0000000035077212 */ /* 0x001fe400078efcff */
[----:B------:R-:W-:Y:S02]  /*0310*/  SEL R0, R9, RZ, !P1 ;  /* 0x000000ff09007207 */ /* 0x000fe40004800000 */
[----:B------:R-:W-:-:S05]  /*0320*/  IADD3 R4, P0, PT, R7, R4, RZ ;  /* 0x0000000407047210 */ /* 0x000fca0007f1e0ff */
[----:B------:R-:W-:Y:S02]  /*0330*/  IMAD.X R5, RZ, RZ, R5, P0 ;  /* 0x000000ffff057224 */ /* 0x000fe400000e0605 */
[----:B--2---:R-:W-:-:S04]  /*0340*/  IMAD.WIDE.U32 R4, R10, UR8, R4 ;  /* 0x000000080a047c25 */ /* 0x004fc8000f8e0004 */
[----:B------:R-:W-:Y:S02]  /*0350*/  IMAD R5, R11, UR8, R5 ;  /* 0x000000080b057c24 */ /* 0x000fe4000f8e0205 */
[----:B---3--:R-:W-:-:S04]  /*0360*/  IMAD.WIDE.U32 R4, R0, UR4, R4 ;  /* 0x0000000400047c25 */ /* 0x008fc8000f8e0004 */
[----:B------:R-:W-:Y:S01]  /*0370*/  IMAD R5, R0, UR5, R5 ;  /* 0x0000000500057c24 */ /* 0x000fe2000f8e0205 */
[----:B----4-:R-:W-:-:S04]  /*0380*/  LEA R58, P0, R4, UR10, 0x2 ;  /* 0x0000000a043a7c11 */ /* 0x010fc8000f8010ff */
[----:B------:R-:W-:Y:S01]  /*0390*/  LEA.HI.X R59, R4, UR11, R5, 0x2, P0 ;  /* 0x0000000b043b7c11 */ /* 0x000fe200080f1405 */
[----:B------:R-:W0:Y:S01]  /*03a0*/  S2UR UR5, SR_CgaCtaId ;  /* 0x00000000000579c3 */ /* 0x000e220000008800 */
[----:B------:R-:W-:Y:S01]  /*03b0*/  UMOV UR4, 0x400 ;  /* 0x0000040000047882 */ /* 0x000fe20000000000 */
[----:B------:R-:W-:Y:S01]  /*03c0*/  VIADDMNMX R55, R55, -R56, 0x80, PT ;  /* 0x0000008037377446 */ /* 0x000fe20003800938 */
[----:B------:R-:W1:Y:S01]  /*03d0*/  LDCU.64 UR10, c[0x0][0x3d0] ;  /* 0x00007a00ff0a77ac */ /* 0x000e620008000a00 */
[----:B------:R-:W2:Y:S04]  /*03e0*/  LDG.E.128 R4, desc[UR6][R58.64] ;  /* 0x000000063a047981 */ /* 0x000ea8000c1e1d00 */
[----:B------:R-:W3:Y:S04]  /*03f0*/  LDG.E.128 R8, desc[UR6][R58.64+0x1000] ;  /* 0x001000063a087981 */ /* 0x000ee8000c1e1d00 */
[----:B------:R-:W4:Y:S04]  /*0400*/  LDG.E.128 R12, desc[UR6][R58.64+0x2000] ;  /* 0x002000063a0c7981 */ /* 0x000f28000c1e1d00 */
[----:B------:R-:W5:Y:S04]  /*0410*/  LDG.E.128 R16, desc[UR6][R58.64+0x3000] ;  /* 0x003000063a107981 */ /* 0x000f68000c1e1d00 */
[----:B------:R-:W5:Y:S04]  /*0420*/  LDG.E.128 R20, desc[UR6][R58.64+0x4000] ;  /* 0x004000063a147981 */ /* 0x000f68000c1e1d00 */
[----:B------:R-:W5:Y:S04]  /*0430*/  LDG.E.128 R24, desc[UR6][R58.64+0x5000] ;  /* 0x005000063a187981 */ /* 0x000f68000c1e1d00 */
[----:B------:R-:W5:Y:S04]  /*0440*/  LDG.E.128 R28, desc[UR6][R58.64+0x6000] ;  /* 0x006000063a1c7981 */ /* 0x000f68000c1e1d00 */
[----:B------:R-:W5:Y:S04]  /*0450*/  LDG.E.128 R32, desc[UR6][R58.64+0x7000] ;  /* 0x007000063a207981 */ /* 0x000f68000c1e1d00 */
[----:B------:R-:W5:Y:S04]  /*0460*/  LDG.E.128 R36, desc[UR6][R58.64+0x8000] ;  /* 0x008000063a247981 */ /* 0x000f68000c1e1d00 */
[----:B------:R-:W5:Y:S04]  /*0470*/  LDG.E.128 R40, desc[UR6][R58.64+0x9000] ;  /* 0x009000063a287981 */ /* 0x000f68000c1e1d00 */
[----:B------:R-:W5:Y:S04]  /*0480*/  LDG.E.128 R44, desc[UR6][R58.64+0xa000] ;  /* 0x00a000063a2c7981 */ /* 0x000f68000c1e1d00 */
[----:B------:R-:W5:Y:S01]  /*0490*/  LDG.E.128 R48, desc[UR6][R58.64+0xb000] ;  /* 0x00b000063a307981 */ /* 0x000f62000c1e1d00 */
[----:B0-----:R-:W-:Y:S01]  /*04a0*/  ULEA UR4, UR5, UR4, 0x18 ;  /* 0x0000000405047291 */ /* 0x001fe2000f8ec0ff */
[----:B------:R-:W-:Y:S01]  /*04b0*/  BSSY.RECONVERGENT B0, `(.L_x_60) ;  /* 0x00000dc000007945 */ /* 0x000fe20003800200 */
[----:B------:R-:W0:Y:S04]  /*04c0*/  LDCU UR5, c[0x0][0x3d8] ;  /* 0x00007b00ff0577ac */ /* 0x000e280008000800 */
[----:B------:R-:W-:-:S05]  /*04d0*/  LEA R57, R54, UR4, 0x4 ;  /* 0x0000000436397c11 */ /* 0x000fca000f8e20ff */
[----:B--2---:R2:W-:Y:S04]  /*04e0*/  STS.128 [R57], R4 ;  /* 0x0000000439007388 */ /* 0x0045e80000000c00 */
[----:B---3--:R-:W-:Y:S04]  /*04f0*/  STS.128 [R57+0x1000], R8 ;  /* 0x0010000839007388 */ /* 0x008fe80000000c00 */
[----:B----4-:R3:W-:Y:S04]  /*0500*/  STS.128 [R57+0x2000], R12 ;  /* 0x0020000c39007388 */ /* 0x0107e80000000c00 */
[----:B-----5:R-:W-:Y:S04]  /*0510*/  STS.128 [R57+0x3000], R16 ;  /* 0x0030001039007388 */ /* 0x020fe80000000c00 */
[----:B------:R4:W-:Y:S01]  /*0520*/  STS.128 [R57+0x4000], R20 ;  /* 0x0040001439007388 */ /* 0x0009e20000000c00 */
[C---:B--2---:R-:W-:Y:S01]  /*0530*/  IMAD.SHL.U32 R5, R54.reuse, 0x8, RZ ;  /* 0x0000000836057824 */ /* 0x044fe200078e00ff */
[----:B------:R-:W-:Y:S01]  /*0540*/  LOP3.LUT R7, R53, 0x40, RZ, 0xc0, !PT ;  /* 0x0000004035077812 */ /* 0x000fe200078ec0ff */
[----:B------:R-:W-:Y:S01]  /*0550*/  IMAD R4, R54, -0xc, R57 ;  /* 0xfffffff436047824 */ /* 0x000fe200078e0239 */
[----:B------:R-:W-:Y:S04]  /*0560*/  STS.128 [R57+0x5000], R24 ;  /* 0x0050001839007388 */ /* 0x000fe80000000c00 */
[----:B------:R-:W-:Y:S01]  /*0570*/  STS.128 [R57+0x6000], R28 ;  /* 0x0060001c39007388 */ /* 0x000fe20000000c00 */
[----:B---3--:R-:W-:-:S02]  /*0580*/  SHF.R.U32.HI R13, RZ, 0x2, R54 ;  /* 0x00000002ff0d7819 */ /* 0x008fc40000011636 */
[----:B------:R-:W-:Y:S01]  /*0590*/  SHF.R.U32.HI R14, RZ, 0x4, R54 ;  /* 0x00000004ff0e7819 */ /* 0x000fe20000011636 */
[----:B------:R-:W-:Y:S01]  /*05a0*/  STS.128 [R57+0x7000], R32 ;  /* 0x0070002039007388 */ /* 0x000fe20000000c00 */
[----:B------:R-:W-:Y:S02]  /*05b0*/  IADD3 R6, P0, PT, R13, R2, RZ ;  /* 0x000000020d067210 */ /* 0x000fe40007f1e0ff */
[----:B------:R-:W-:Y:S01]  /*05c0*/  LOP3.LUT R2, R7, 0x8, R14, 0xf8, !PT ;  /* 0x0000000807027812 */ /* 0x000fe200078ef80e */
[----:B------:R-:W-:Y:S01]  /*05d0*/  STS.128 [R57+0x8000], R36 ;  /* 0x0080002439007388 */ /* 0x000fe20000000c00 */
[C---:B----4-:R-:W-:Y:S01]  /*05e0*/  SHF.L.U32 R20, R54.reuse, 0x1, RZ ;  /* 0x0000000136147819 */ /* 0x050fe200000006ff */
[----:B------:R-:W-:Y:S01]  /*05f0*/  IMAD.X R7, RZ, RZ, R3, P0 ;  /* 0x000000ffff077224 */ /* 0x000fe200000e0603 */
[C---:B------:R-:W-:Y:S01]  /*0600*/  LOP3.LUT R21, R5.reuse, 0x300, RZ, 0xc0, !PT ;  /* 0x0000030005157812 */ /* 0x040fe200078ec0ff */
[----:B------:R-:W-:Y:S01]  /*0610*/  STS.128 [R57+0x9000], R40 ;  /* 0x0090002839007388 */ /* 0x000fe20000000c00 */
[----:B------:R-:W-:Y:S01]  /*0620*/  SHF.R.U32.HI R3, RZ, 0x1, R54 ;  /* 0x00000001ff037819 */ /* 0x000fe20000011636 */
[----:B------:R-:W-:Y:S01]  /*0630*/  IMAD.SHL.U32 R54, R54, 0x400, RZ ;  /* 0x0000040036367824 */ /* 0x000fe200078e00ff */
[----:B------:R-:W-:Y:S01]  /*0640*/  LOP3.LUT R14, R5, 0x8, RZ, 0xc0, !PT ;  /* 0x00000008050e7812 */ /* 0x000fe200078ec0ff */
[----:B------:R-:W-:Y:S01]  /*0650*/  STS.128 [R57+0xa000], R44 ;  /* 0x00a0002c39007388 */ /* 0x000fe20000000c00 */
[----:B------:R-:W-:-:S02]  /*0660*/  LOP3.LUT R20, R21, 0x6, R20, 0xf8, !PT ;  /* 0x0000000615147812 */ /* 0x000fc400078ef814 */
[----:B------:R-:W-:Y:S01]  /*0670*/  LOP3.LUT R3, R3, 0x8, RZ, 0xc0, !PT ;  /* 0x0000000803037812 */ /* 0x000fe200078ec0ff */
[----:B------:R-:W-:Y:S01]  /*0680*/  STS.128 [R57+0xb000], R48 ;  /* 0x00b0003039007388 */ /* 0x000fe20000000c00 */
[--C-:B------:R-:W-:Y:S02]  /*0690*/  LOP3.LUT R14, R14, 0x40, R53.reuse, 0xf8, !PT ;  /* 0x000000400e0e7812 */ /* 0x100fe400078ef835 */
[----:B------:R-:W-:Y:S01]  /*06a0*/  LOP3.LUT R20, R20, 0x30, R53, 0xf8, !PT ;  /* 0x0000003014147812 */ /* 0x000fe200078ef835 */
[----:B------:R-:W-:Y:S01]  /*06b0*/  BAR.SYNC.DEFER_BLOCKING 0x0 ;  /* 0x0000000000007b1d */ /* 0x000fe20000010000 */
[----:B------:R-:W-:Y:S02]  /*06c0*/  LOP3.LUT R53, R53, 0xfb0, RZ, 0xc0, !PT ;  /* 0x00000fb035357812 */ /* 0x000fe400078ec0ff */
[----:B------:R-:W-:Y:S02]  /*06d0*/  LOP3.LUT R21, R54, 0x800, RZ, 0xc0, !PT ;  /* 0x0000080036157812 */ /* 0x000fe400078ec0ff */
[----:B------:R-:W-:-:S02]  /*06e0*/  LOP3.LUT R14, R14, R3, RZ, 0x3c, !PT ;  /* 0x000000030e0e7212 */ /* 0x000fc400078e3cff */
[----:B------:R-:W-:Y:S02]  /*06f0*/  LOP3.LUT R2, R20, R2, R3, 0xf6, !PT ;  /* 0x0000000214027212 */ /* 0x000fe400078ef603 */
[----:B------:R-:W-:Y:S01]  /*0700*/  IADD3 R3, PT, PT, R14, R53, R21 ;  /* 0x000000350e037210 */ /* 0x000fe20007ffe015 */
[----:B------:R-:W-:Y:S01]  /*0710*/  IMAD.WIDE.U32 R52, R52, 0x80, R6 ;  /* 0x0000008034347825 */ /* 0x000fe200078e0006 */
[C---:B------:R-:W-:Y:S02]  /*0720*/  IADD3 R22, PT, PT, R13.reuse, 0x40, RZ ;  /* 0x000000400d167810 */ /* 0x040fe40007ffe0ff */
[-C--:B------:R-:W-:Y:S02]  /*0730*/  ISETP.GE.AND P1, PT, R13, R55.reuse, PT ;  /* 0x000000370d00720c */ /* 0x080fe40003f26270 */
[----:B------:R-:W-:Y:S01]  /*0740*/  ISETP.GE.AND P0, PT, R22, R55, PT ;  /* 0x000000371600720c */ /* 0x000fe20003f06270 */
[----:B------:R-:W0:Y:S04]  /*0750*/  LDS R8, [R4] ;  /* 0x0000000004087984 */ /* 0x000e280000000800 */
[----:B------:R-:W2:Y:S04]  /*0760*/  LDS R9, [R4+0x400] ;  /* 0x0004000004097984 */ /* 0x000ea80000000800 */
[----:B------:R-:W3:Y:S04]  /*0770*/  LDS R10, [R4+0x800] ;  /* 0x00080000040a7984 */ /* 0x000ee80000000800 */
[----:B------:R-:W4:Y:S04]  /*0780*/  LDS R11, [R4+0xc00] ;  /* 0x000c0000040b7984 */ /* 0x000f280000000800 */
[----:B------:R-:W5:Y:S04]  /*0790*/  LDS R12, [R4+0x1000] ;  /* 0x00100000040c7984 */ /* 0x000f680000000800 */
[----:B------:R-:W1:Y:S04]  /*07a0*/  LDS R17, [R4+0x1c00] ;  /* 0x001c000004117984 */ /* 0x000e680000000800 */
[----:B------:R-:W1:Y:S04]  /*07b0*/  LDS R6, [R4+0x3800] ;  /* 0x0038000004067984 */ /* 0x000e680000000800 */
[----:B------:R-:W1:Y:S04]  /*07c0*/  LDS R16, [R4+0x1800] ;  /* 0x0018000004107984 */ /* 0x000e680000000800 */
[----:B------:R-:W1:Y:S04]  /*07d0*/  LDS R39, [R4+0x2800] ;  /* 0x0028000004277984 */ /* 0x000e680000000800 */
[----:B------:R-:W1:Y:S04]  /*07e0*/  LDS R14, [R4+0x2c00] ;  /* 0x002c0000040e7984 */ /* 0x000e680000000800 */
[----:B------:R-:W1:Y:S01]  /*07f0*/  LDS R7, [R4+0x3000] ;  /* 0x0030000004077984 */ /* 0x000e620000000800 */
[----:B0-----:R-:W-:-:S03]  /*0800*/  FMUL.FTZ R8, R8, UR5 ;  /* 0x0000000508087c20 */ /* 0x001fc60008410000 */
[----:B------:R-:W0:Y:S01]  /*0810*/  LDS R13, [R4+0x3400] ;  /* 0x00340000040d7984 */ /* 0x000e220000000800 */
[----:B--2---:R-:W-:-:S03]  /*0820*/  FMUL.FTZ R9, R9, UR5 ;  /* 0x0000000509097c20 */ /* 0x004fc60008410000 */
[----:B------:R-:W2:Y:S01]  /*0830*/  LDS R26, [R4+0x3c00] ;  /* 0x003c0000041a7984 */ /* 0x000ea20000000800 */
[----:B---3--:R-:W-:Y:S01]  /*0840*/  FMUL.FTZ R10, R10, UR5 ;  /* 0x000000050a0a7c20 */ /* 0x008fe20008410000 */
[----:B------:R-:W-:Y:S02]  /*0850*/  F2FP.BF16.F32.PACK_AB R8, R9, R8 ;  /* 0x000000080908723e */ /* 0x000fe400000010ff */
[----:B------:R-:W3:Y:S01]  /*0860*/  LDS R15, [R4+0x1400] ;  /* 0x00140000040f7984 */ /* 0x000ee20000000800 */
[----:B----4-:R-:W-:-:S03]  /*0870*/  FMUL.FTZ R11, R11, UR5 ;  /* 0x000000050b0b7c20 */ /* 0x010fc60008410000 */
[----:B------:R-:W4:Y:S02]  /*0880*/  LDS R18, [R4+0x2000] ;  /* 0x0020000004127984 */ /* 0x000f240000000800 */
[----:B------:R-:W-:Y:S01]  /*0890*/  F2FP.BF16.F32.PACK_AB R9, R11, R10 ;  /* 0x0000000a0b09723e */ /* 0x000fe200000010ff */
[----:B-----5:R-:W-:Y:S01]  /*08a0*/  FMUL.FTZ R10, R12, UR5 ;  /* 0x000000050c0a7c20 */ /* 0x020fe20008410000 */
[----:B------:R-:W5:Y:S01]  /*08b0*/  LDS R19, [R4+0x2400] ;  /* 0x0024000004137984 */ /* 0x000f620000000800 */
[----:B-1----:R-:W-:-:S03]  /*08c0*/  FMUL.FTZ R12, R17, UR5 ;  /* 0x00000005110c7c20 */ /* 0x002fc60008410000 */
[----:B------:R-:W1:Y:S01]  /*08d0*/  LDS R24, [R4+0x4000] ;  /* 0x0040000004187984 */ /* 0x000e620000000800 */
[----:B------:R-:W-:-:S03]  /*08e0*/  FMUL.FTZ R41, R6, UR5 ;  /* 0x0000000506297c20 */ /* 0x000fc60008410000 */
[----:B------:R-:W1:Y:S01]  /*08f0*/  LDS R25, [R4+0x4400] ;  /* 0x0044000004197984 */ /* 0x000e620000000800 */
[----:B------:R-:W-:-:S03]  /*0900*/  FMUL.FTZ R11, R16, UR5 ;  /* 0x00000005100b7c20 */ /* 0x000fc60008410000 */
[----:B------:R-:W1:Y:S01]  /*0910*/  LDS R37, [R4+0x4800] ;  /* 0x0048000004257984 */ /* 0x000e620000000800 */
[----:B------:R-:W-:Y:S01]  /*0920*/  FMUL.FTZ R39, R39, UR5 ;  /* 0x0000000527277c20 */ /* 0x000fe20008410000 */
[----:B------:R-:W-:Y:S02]  /*0930*/  F2FP.BF16.F32.PACK_AB R11, R12, R11 ;  /* 0x0000000b0c0b723e */ /* 0x000fe400000010ff */
[----:B------:R-:W1:Y:S01]  /*0940*/  LDS R38, [R4+0x4c00] ;  /* 0x004c000004267984 */ /* 0x000e620000000800 */
[----:B------:R-:W-:-:S03]  /*0950*/  FMUL.FTZ R14, R14, UR5 ;  /* 0x000000050e0e7c20 */ /* 0x000fc60008410000 */
[----:B------:R-:W1:Y:S01]  /*0960*/  LDS R29, [R4+0x5400] ;  /* 0x00540000041d7984 */ /* 0x000e620000000800 */
[----:B------:R-:W-:-:S03]  /*0970*/  FMUL.FTZ R7, R7, UR5 ;  /* 0x0000000507077c20 */ /* 0x000fc60008410000 */
[----:B------:R-:W1:Y:S01]  /*0980*/  LDS R33, [R4+0x6000] ;  /* 0x0060000004217984 */ /* 0x000e620000000800 */
[----:B0-----:R-:W-:Y:S01]  /*0990*/  FMUL.FTZ R40, R13, UR5 ;  /* 0x000000050d287c20 */ /* 0x001fe20008410000 */
[----:B------:R-:W-:Y:S02]  /*09a0*/  F2FP.BF16.F32.PACK_AB R13, R14, R39 ;  /* 0x000000270e0d723e */ /* 0x000fe400000010ff */
[----:B------:R-:W0:Y:S01]  /*09b0*/  LDS R28, [R4+0x6400] ;  /* 0x00640000041c7984 */ /* 0x000e220000000800 */
[----:B--2---:R-:W-:Y:S01]  /*09c0*/  FMUL.FTZ R26, R26, UR5 ;  /* 0x000000051a1a7c20 */ /* 0x004fe20008410000 */
[----:B------:R-:W-:Y:S02]  /*09d0*/  F2FP.BF16.F32.PACK_AB R14, R40, R7 ;  /* 0x00000007280e723e */ /* 0x000fe400000010ff */
[----:B------:R-:W2:Y:S01]  /*09e0*/  LDS R32, [R4+0x6800] ;  /* 0x0068000004207984 */ /* 0x000ea20000000800 */
[----:B---3--:R-:W-:-:S03]  /*09f0*/  FMUL.FTZ R15, R15, UR5 ;  /* 0x000000050f0f7c20 */ /* 0x008fc60008410000 */
[----:B------:R-:W3:Y:S01]  /*0a00*/  LDS R30, [R4+0x6c00] ;  /* 0x006c0000041e7984 */ /* 0x000ee20000000800 */
[----:B----4-:R-:W-:Y:S01]  /*0a10*/  FMUL.FTZ R18, R18, UR5 ;  /* 0x0000000512127c20 */ /* 0x010fe20008410000 */
[----:B------:R-:W-:Y:S02]  /*0a20*/  F2FP.BF16.F32.PACK_AB R10, R15, R10 ;  /* 0x0000000a0f0a723e */ /* 0x000fe400000010ff */
[----:B------:R-:W4:Y:S01]  /*0a30*/  LDS R17, [R4+0x9800] ;  /* 0x0098000004117984 */ /* 0x000f220000000800 */
[----:B-----5:R-:W-:-:S03]  /*0a40*/  FMUL.FTZ R19, R19, UR5 ;  /* 0x0000000513137c20 */ /* 0x020fc60008410000 */
[----:B------:R-:W5:Y:S01]  /*0a50*/  LDS R6, [R4+0x9c00] ;  /* 0x009c000004067984 */ /* 0x000f620000000800 */
[----:B-1----:R-:W-:Y:S01]  /*0a60*/  FMUL.FTZ R42, R24, UR5 ;  /* 0x00000005182a7c20 */ /* 0x002fe20008410000 */
[----:B------:R-:W-:Y:S02]  /*0a70*/  F2FP.BF16.F32.PACK_AB R24, R26, R41 ;  /* 0x000000291a18723e */ /* 0x000fe400000010ff */
[----:B------:R-:W1:Y:S01]  /*0a80*/  LDS R16, [R4+0x8000] ;  /* 0x0080000004107984 */ /* 0x000e620000000800 */
[----:B------:R-:W-:Y:S01]  /*0a90*/  FMUL.FTZ R25, R25, UR5 ;  /* 0x0000000519197c20 */ /* 0x000fe20008410000 */
[----:B------:R-:W-:Y:S02]  /*0aa0*/  F2FP.BF16.F32.PACK_AB R12, R19, R18 ;  /* 0x00000012130c723e */ /* 0x000fe400000010ff */
[----:B------:R-:W1:Y:S01]  /*0ab0*/  LDS R23, [R4+0x8400] ;  /* 0x0084000004177984 */ /* 0x000e620000000800 */
[----:B------:R-:W-:Y:S01]  /*0ac0*/  FMUL.FTZ R44, R37, UR5 ;  /* 0x00000005252c7c20 */ /* 0x000fe20008410000 */
[----:B------:R-:W-:Y:S01]  /*0ad0*/  F2FP.BF16.F32.PACK_AB R41, R25, R42 ;  /* 0x0000002a1929723e */ /* 0x000fe200000010ff */
[----:B------:R-:W-:Y:S01]  /*0ae0*/  FMUL.FTZ R7, R38, UR5 ;  /* 0x0000000526077c20 */ /* 0x000fe20008410000 */
[----:B------:R-:W1:Y:S01]  /*0af0*/  LDS R35, [R4+0x5000] ;  /* 0x0050000004237984 */ /* 0x000e620000000800 */
[----:B------:R-:W-:-:S03]  /*0b00*/  FMUL.FTZ R46, R29, UR5 ;  /* 0x000000051d2e7c20 */ /* 0x000fc60008410000 */
[----:B------:R-:W1:Y:S01]  /*0b10*/  LDS R31, [R4+0x5800] ;  /* 0x00580000041f7984 */ /* 0x000e620000000800 */
[----:B------:R-:W-:Y:S01]  /*0b20*/  F2FP.BF16.F32.PACK_AB R44, R7, R44 ;  /* 0x0000002c072c723e */ /* 0x000fe200000010ff */
[----:B------:R-:W-:Y:S02]  /*0b30*/  FMUL.FTZ R29, R33, UR5 ;  /* 0x00000005211d7c20 */ /* 0x000fe40008410000 */
[----:B------:R-:W1:Y:S01]  /*0b40*/  LDS R36, [R4+0x5c00] ;  /* 0x005c000004247984 */ /* 0x000e620000000800 */
[----:B0-----:R-:W-:-:S03]  /*0b50*/  FMUL.FTZ R28, R28, UR5 ;  /* 0x000000051c1c7c20 */ /* 0x001fc60008410000 */
[----:B------:R-:W0:Y:S01]  /*0b60*/  LDS R34, [R4+0x7000] ;  /* 0x0070000004227984 */ /* 0x000e220000000800 */
[----:B--2---:R-:W-:-:S03]  /*0b70*/  FMUL.FTZ R32, R32, UR5 ;  /* 0x0000000520207c20 */ /* 0x004fc60008410000 */
[----:B------:R-:W2:Y:S01]  /*0b80*/  LDS R27, [R4+0x7400] ;  /* 0x00740000041b7984 */ /* 0x000ea20000000800 */
[----:B------:R-:W-:Y:S01]  /*0b90*/  F2FP.BF16.F32.PACK_AB R29, R28, R29 ;  /* 0x0000001d1c1d723e */ /* 0x000fe200000010ff */
[----:B---3--:R-:W-:Y:S02]  /*0ba0*/  FMUL.FTZ R7, R30, UR5 ;  /* 0x000000051e077c20 */ /* 0x008fe40008410000 */
[----:B------:R-:W3:Y:S01]  /*0bb0*/  LDS R19, [R4+0x7800] ;  /* 0x0078000004137984 */ /* 0x000ee20000000800 */
[----:B----4-:R-:W-:-:S03]  /*0bc0*/  FMUL.FTZ R17, R17, UR5 ;  /* 0x0000000511117c20 */ /* 0x010fc60008410000 */
[----:B------:R-:W4:Y:S01]  /*0bd0*/  LDS R20, [R4+0x7c00] ;  /* 0x007c000004147984 */ /* 0x000f220000000800 */
[----:B------:R-:W-:Y:S01]  /*0be0*/  F2FP.BF16.F32.PACK_AB R28, R7, R32 ;  /* 0x00000020071c723e */ /* 0x000fe200000010ff */
[----:B-----5:R-:W-:Y:S02]  /*0bf0*/  FMUL.FTZ R6, R6, UR5 ;  /* 0x0000000506067c20 */ /* 0x020fe40008410000 */
[----:B------:R-:W5:Y:S01]  /*0c00*/  LDS R15, [R4+0x8800] ;  /* 0x00880000040f7984 */ /* 0x000f620000000800 */
[----:B-1----:R-:W-:-:S03]  /*0c10*/  FMUL.FTZ R16, R16, UR5 ;  /* 0x0000000510107c20 */ /* 0x002fc60008410000 */
[----:B------:R-:W1:Y:S01]  /*0c20*/  LDS R22, [R4+0x8c00] ;  /* 0x008c000004167984 */ /* 0x000e620000000800 */
[----:B------:R-:W-:Y:S02]  /*0c30*/  F2FP.BF16.F32.PACK_AB R17, R6, R17 ;  /* 0x000000110611723e */ /* 0x000fe400000010ff */
[----:B------:R-:W1:Y:S01]  /*0c40*/  LDC.64 R6, c[0x0][0x3c8] ;  /* 0x0000f200ff067b82 */ /* 0x000e620000000a00 */
[----:B------:R-:W1:Y:S01]  /*0c50*/  LDS R18, [R4+0x9000] ;  /* 0x0090000004127984 */ /* 0x000e620000000800 */
[----:B------:R-:W-:-:S03]  /*0c60*/  FMUL.FTZ R23, R23, UR5 ;  /* 0x0000000517177c20 */ /* 0x000fc60008410000 */
[----:B------:R-:W1:Y:S01]  /*0c70*/  LDS R21, [R4+0x9400] ;  /* 0x0094000004157984 */ /* 0x000e620000000800 */
[----:B------:R-:W-:Y:S01]  /*0c80*/  FMUL.FTZ R35, R35, UR5 ;  /* 0x0000000523237c20 */ /* 0x000fe20008410000 */
[----:B------:R-:W-:Y:S02]  /*0c90*/  F2FP.BF16.F32.PACK_AB R16, R23, R16 ;  /* 0x000000101710723e */ /* 0x000fe400000010ff */
[----:B------:R-:W1:Y:S01]  /*0ca0*/  LDS R25, [R4+0xa000] ;  /* 0x00a0000004197984 */ /* 0x000e620000000800 */
[----:B------:R-:W-:Y:S01]  /*0cb0*/  LEA R23, R2, UR4, 0x1 ;  /* 0x0000000402177c11 */ /* 0x000fe2000f8e08ff */
[----:B------:R-:W-:Y:S02]  /*0cc0*/  FMUL.FTZ R31, R31, UR5 ;  /* 0x000000051f1f7c20 */ /* 0x000fe40008410000 */
[----:B------:R-:W1:Y:S01]  /*0cd0*/  LDS R40, [R4+0xa400] ;  /* 0x00a4000004287984 */ /* 0x000e620000000800 */
[----:B------:R-:W-:-:S03]  /*0ce0*/  FMUL.FTZ R36, R36, UR5 ;  /* 0x0000000524247c20 */ /* 0x000fc60008410000 */
[----:B------:R-:W1:Y:S01]  /*0cf0*/  LDS R26, [R4+0xa800] ;  /* 0x00a80000041a7984 */ /* 0x000e620000000800 */
[----:B0-----:R-:W-:-:S03]  /*0d00*/  FMUL.FTZ R30, R34, UR5 ;  /* 0x00000005221e7c20 */ /* 0x001fc60008410000 */
[----:B------:R-:W0:Y:S01]  /*0d10*/  LDS R39, [R4+0xac00] ;  /* 0x00ac000004277984 */ /* 0x000e220000000800 */
[----:B--2---:R-:W-:Y:S01]  /*0d20*/  FMUL.FTZ R33, R27, UR5 ;  /* 0x000000051b217c20 */ /* 0x004fe20008410000 */
[----:B------:R-:W-:Y:S02]  /*0d30*/  F2FP.BF16.F32.PACK_AB R27, R36, R31 ;  /* 0x0000001f241b723e */ /* 0x000fe400000010ff */
[----:B------:R-:W2:Y:S01]  /*0d40*/  LDS R37, [R4+0xb000] ;  /* 0x00b0000004257984 */ /* 0x000ea20000000800 */
[----:B---3--:R-:W-:Y:S01]  /*0d50*/  FMUL.FTZ R19, R19, UR5 ;  /* 0x0000000513137c20 */ /* 0x008fe20008410000 */
[----:B------:R-:W-:Y:S02]  /*0d60*/  F2FP.BF16.F32.PACK_AB R30, R33, R30 ;  /* 0x0000001e211e723e */ /* 0x000fe400000010ff */
[----:B------:R-:W3:Y:S01]  /*0d70*/  LDS R42, [R4+0xb400] ;  /* 0x00b40000042a7984 */ /* 0x000ee20000000800 */
[----:B----4-:R-:W-:-:S03]  /*0d80*/  FMUL.FTZ R20, R20, UR5 ;  /* 0x0000000514147c20 */ /* 0x010fc60008410000 */
[----:B------:R-:W4:Y:S01]  /*0d90*/  LDS R38, [R4+0xb800] ;  /* 0x00b8000004267984 */ /* 0x000f220000000800 */
[----:B-----5:R-:W-:Y:S01]  /*0da0*/  FMUL.FTZ R15, R15, UR5 ;  /* 0x000000050f0f7c20 */ /* 0x020fe20008410000 */
[----:B------:R-:W-:Y:S02]  /*0db0*/  F2FP.BF16.F32.PACK_AB R19, R20, R19 ;  /* 0x000000131413723e */ /* 0x000fe400000010ff */
[----:B------:R5:W4:Y:S01]  /*0dc0*/  LDS R43, [R4+0xbc00] ;  /* 0x00bc0000042b7984 */ /* 0x000b220000000800 */
[----:B-1----:R-:W-:-:S03]  /*0dd0*/  FMUL.FTZ R22, R22, UR5 ;  /* 0x0000000516167c20 */ /* 0x002fc60008410000 */
[----:B------:R1:W-:Y:S01]  /*0de0*/  STS [R23+0xc000], R8 ;  /* 0x00c0000817007388 */ /* 0x0003e20000000800 */
[----:B------:R-:W-:Y:S01]  /*0df0*/  FMUL.FTZ R18, R18, UR5 ;  /* 0x0000000512127c20 */ /* 0x000fe20008410000 */
[----:B------:R-:W-:Y:S02]  /*0e00*/  F2FP.BF16.F32.PACK_AB R15, R22, R15 ;  /* 0x0000000f160f723e */ /* 0x000fe400000010ff */
[----:B------:R1:W-:Y:S01]  /*0e10*/  STS [R23+0xc100], R9 ;  /* 0x00c1000917007388 */ /* 0x0003e20000000800 */
[----:B------:R-:W-:Y:S01]  /*0e20*/  FMUL.FTZ R21, R21, UR5 ;  /* 0x0000000515157c20 */ /* 0x000fe20008410000 */
[----:B-----5:R-:W-:Y:S02]  /*0e30*/  F2FP.BF16.F32.PACK_AB R4, R46, R35 ;  /* 0x000000232e04723e */ /* 0x020fe400000010ff */
[----:B------:R-:W-:Y:S01]  /*0e40*/  STS [R23+0xc800], R10 ;  /* 0x00c8000a17007388 */ /* 0x000fe20000000800 */
[----:B------:R-:W-:Y:S01]  /*0e50*/  FMUL.FTZ R25, R25, UR5 ;  /* 0x0000000519197c20 */ /* 0x000fe20008410000 */
[----:B-1----:R-:W-:-:S02]  /*0e60*/  LOP3.LUT R8, R5, 0x18, RZ, 0xc0, !PT ;  /* 0x0000001805087812 */ /* 0x002fc400078ec0ff */
[----:B------:R1:W-:Y:S01]  /*0e70*/  STS [R23+0xc900], R11 ;  /* 0x00c9000b17007388 */ /* 0x0003e20000000800 */
[----:B------:R-:W-:Y:S01]  /*0e80*/  FMUL.FTZ R40, R40, UR5 ;  /* 0x0000000528287c20 */ /* 0x000fe20008410000 */
[----:B------:R-:W-:Y:S01]  /*0e90*/  IMAD.MOV.U32 R9, RZ, RZ, RZ ;  /* 0x000000ffff097224 */ /* 0x000fe200078e00ff */
[----:B------:R-:W-:Y:S01]  /*0ea0*/  F2FP.BF16.F32.PACK_AB R18, R21, R18 ;  /* 0x000000121512723e */ /* 0x000fe200000010ff */
[----:B------:R-:W-:Y:S01]  /*0eb0*/  FMUL.FTZ R26, R26, UR5 ;  /* 0x000000051a1a7c20 */ /* 0x000fe20008410000 */
[----:B------:R-:W-:Y:S01]  /*0ec0*/  STS [R23+0xd000], R12 ;  /* 0x00d0000c17007388 */ /* 0x000fe20000000800 */
[----:B------:R-:W-:Y:S01]  /*0ed0*/  F2FP.BF16.F32.PACK_AB R25, R40, R25 ;  /* 0x000000192819723e */ /* 0x000fe200000010ff */
[----:B0-----:R-:W-:Y:S02]  /*0ee0*/  FMUL.FTZ R39, R39, UR5 ;  /* 0x0000000527277c20 */ /* 0x001fe40008410000 */
[----:B------:R-:W-:Y:S01]  /*0ef0*/  STS [R23+0xd100], R13 ;  /* 0x00d1000d17007388 */ /* 0x000fe20000000800 */
[----:B-1----:R-:W-:-:S04]  /*0f00*/  IMAD.WIDE.U32 R10, R6, UR8, R8 ;  /* 0x00000008060a7c25 */ /* 0x002fc8000f8e0008 */
[----:B--2---:R-:W-:Y:S01]  /*0f10*/  FMUL.FTZ R37, R37, UR5 ;  /* 0x0000000525257c20 */ /* 0x004fe20008410000 */
[----:B------:R-:W-:Y:S01]  /*0f20*/  F2FP.BF16.F32.PACK_AB R26, R39, R26 ;  /* 0x0000001a271a723e */ /* 0x000fe200000010ff */
[----:B------:R-:W-:Y:S01]  /*0f30*/  IMAD R11, R7, UR8, R11 ;  /* 0x00000008070b7c24 */ /* 0x000fe2000f8e020b */
[----:B------:R-:W-:Y:S01]  /*0f40*/  STS [R23+0xd800], R14 ;  /* 0x00d8000e17007388 */ /* 0x000fe20000000800 */
[----:B---3--:R-:W-:Y:S01]  /*0f50*/  FMUL.FTZ R42, R42, UR5 ;  /* 0x000000052a2a7c20 */ /* 0x008fe20008410000 */
[----:B------:R-:W-:Y:S02]  /*0f60*/  IMAD.WIDE.U32 R10, R0, UR10, R10 ;  /* 0x0000000a000a7c25 */ /* 0x000fe4000f8e000a */
[----:B------:R0:W-:Y:S02]  /*0f70*/  STS [R23+0xd900], R24 ;  /* 0x00d9001817007388 */ /* 0x0001e40000000800 */
[----:B----4-:R-:W-:Y:S01]  /*0f80*/  FMUL.FTZ R38, R38, UR5 ;  /* 0x0000000526267c20 */ /* 0x010fe20008410000 */
[----:B------:R-:W-:Y:S01]  /*0f90*/  F2FP.BF16.F32.PACK_AB R37, R42, R37 ;  /* 0x000000252a25723e */ /* 0x000fe200000010ff */
[----:B------:R-:W-:Y:S01]  /*0fa0*/  IMAD R21, R0, UR11, R11 ;  /* 0x0000000b00157c24 */ /* 0x000fe2000f8e020b */
[----:B------:R-:W-:Y:S01]  /*0fb0*/  STS [R23+0xe000], R41 ;  /* 0x00e0002917007388 */ /* 0x000fe20000000800 */
[----:B------:R-:W-:Y:S01]  /*0fc0*/  FMUL.FTZ R43, R43, UR5 ;  /* 0x000000052b2b7c20 */ /* 0x000fe20008410000 */
[----:B------:R-:W-:Y:S01]  /*0fd0*/  UIADD3 UR5, UPT, UPT, UR4, 0xc000, URZ ;  /* 0x0000c00004057890 */ /* 0x000fe2000fffe0ff */
[----:B------:R-:W-:Y:S01]  /*0fe0*/  LOP3.LUT R0, R8, 0x20, RZ, 0xfc, !PT ;  /* 0x0000002008007812 */ /* 0x000fe200078efcff */
[----:B------:R-:W-:Y:S02]  /*0ff0*/  STS [R23+0xe100], R44 ;  /* 0x00e1002c17007388 */ /* 0x000fe40000000800 */
[----:B------:R-:W-:-:S02]  /*1000*/  F2FP.BF16.F32.PACK_AB R38, R43, R38 ;  /* 0x000000262b26723e */ /* 0x000fc400000010ff */
[----:B------:R-:W-:Y:S01]  /*1010*/  STS [R23+0xf000], R29 ;  /* 0x00f0001d17007388 */ /* 0x000fe20000000800 */
[----:B0-----:R-:W-:-:S03]  /*1020*/  LOP3.LUT R24, R8, 0x40, RZ, 0xfc, !PT ;  /* 0x0000004008187812 */ /* 0x001fc600078efcff */
[----:B------:R-:W-:Y:S04]  /*1030*/  STS [R23+0xf100], R28 ;  /* 0x00f1001c17007388 */ /* 0x000fe80000000800 */
[----:B------:R-:W-:Y:S04]  /*1040*/  STS [R23+0xe800], R4 ;  /* 0x00e8000417007388 */ /* 0x000fe80000000800 */
[----:B------:R-:W-:Y:S04]  /*1050*/  STS [R23+0xe900], R27 ;  /* 0x00e9001b17007388 */ /* 0x000fe80000000800 */
[----:B------:R-:W-:Y:S04]  /*1060*/  STS [R23+0xf800], R30 ;  /* 0x00f8001e17007388 */ /* 0x000fe80000000800 */
[----:B------:R-:W-:Y:S04]  /*1070*/  STS [R23+0xf900], R19 ;  /* 0x00f9001317007388 */ /* 0x000fe80000000800 */
[----:B------:R-:W-:Y:S04]  /*1080*/  STS [R23+0x10000], R16 ;  /* 0x0100001017007388 */ /* 0x000fe80000000800 */
[----:B------:R-:W-:Y:S04]  /*1090*/  STS [R23+0x10100], R15 ;  /* 0x0101000f17007388 */ /* 0x000fe80000000800 */
[----:B------:R0:W-:Y:S04]  /*10a0*/  STS [R23+0x11000], R25 ;  /* 0x0110001917007388 */ /* 0x0001e80000000800 */
[----:B------:R1:W-:Y:S04]  /*10b0*/  STS [R23+0x11100], R26 ;  /* 0x0111001a17007388 */ /* 0x0003e80000000800 */
[----:B------:R2:W-:Y:S01]  /*10c0*/  STS [R23+0x10800], R18 ;  /* 0x0108001217007388 */ /* 0x0005e20000000800 */
[----:B0-----:R-:W-:-:S03]  /*10d0*/  LEA R25, R3, UR5, 0x1 ;  /* 0x0000000503197c11 */ /* 0x001fc6000f8e08ff */
[----:B------:R2:W-:Y:S01]  /*10e0*/  STS [R23+0x10900], R17 ;  /* 0x0109001117007388 */ /* 0x0005e20000000800 */
[----:B-1----:R-:W-:-:S03]  /*10f0*/  LEA R26, R3, UR4, 0x1 ;  /* 0x00000004031a7c11 */ /* 0x002fc6000f8e08ff */
[----:B------:R2:W-:Y:S04]  /*1100*/  STS [R23+0x11800], R37 ;  /* 0x0118002517007388 */ /* 0x0005e80000000800 */
[----:B------:R2:W-:Y:S01]  /*1110*/  STS [R23+0x11900], R38 ;  /* 0x0119002617007388 */ /* 0x0005e20000000800 */
[----:B------:R-:W-:Y:S06]  /*1120*/  BAR.SYNC.DEFER_BLOCKING 0x0 ;  /* 0x0000000000007b1d */ /* 0x000fec0000010000 */
[----:B------:R-:W-:Y:S05]  /*1130*/  @P1 BRA `(.L_x_61) ;  /* 0x00000000004c1947 */ /* 0x000fea0003800000 */
[----:B------:R-:W0:Y:S01]  /*1140*/  LDCU UR4, c[0x0][0x3b4] ;  /* 0x00007680ff0477ac */ /* 0x000e220008000800 */
[----:B------:R-:W1:Y:S01]  /*1150*/  LDS.128 R12, [R25+0x2000] ;  /* 0x00200000190c7984 */ /* 0x000e620000000c00 */
[----:B------:R-:W-:Y:S01]  /*1160*/  IMAD.MOV.U32 R20, RZ, RZ, R10 ;  /* 0x000000ffff147224 */ /* 0x000fe200078e000a */
[----:B------:R-:W3:Y:S02]  /*1170*/  LDCU.64 UR8, c[0x0][0x3c0] ;  /* 0x00007800ff0877ac */ /* 0x000ee40008000a00 */
[----:B--2---:R-:W2:Y:S01]  /*1180*/  LDS.128 R16, [R25+0x4000] ;  /* 0x0040000019107984 */ /* 0x004ea20000000c00 */
[----:B------:R-:W4:Y:S01]  /*1190*/  LDCU.64 UR10, c[0x0][0x3a8] ;  /* 0x00007500ff0a77ac */ /* 0x000f220008000a00 */
[----:B0-----:R-:W-:Y:S02]  /*11a0*/  ISETP.GE.AND P1, PT, R8, UR4, PT ;  /* 0x0000000408007c0c */ /* 0x001fe4000bf26270 */
[----:B------:R-:W-:Y:S01]  /*11b0*/  ISETP.GE.AND P2, PT, R0, UR4, PT ;  /* 0x0000000400007c0c */ /* 0x000fe2000bf46270 */
[----:B---3--:R-:W-:Y:S01]  /*11c0*/  IMAD R23, R53, UR8, RZ ;  /* 0x0000000835177c24 */ /* 0x008fe2000f8e02ff */
[----:B------:R-:W-:Y:S01]  /*11d0*/  ISETP.GE.AND P3, PT, R24, UR4, PT ;  /* 0x0000000418007c0c */ /* 0x000fe2000bf66270 */
[----:B------:R-:W-:-:S04]  /*11e0*/  IMAD.WIDE.U32 R2, R52, UR8, R20 ;  /* 0x0000000834027c25 */ /* 0x000fc8000f8e0014 */
[----:B------:R-:W-:Y:S01]  /*11f0*/  IMAD R23, R52, UR9, R23 ;  /* 0x0000000934177c24 */ /* 0x000fe2000f8e0217 */
[----:B----4-:R-:W-:-:S03]  /*1200*/  LEA R22, P4, R2, UR10, 0x1 ;  /* 0x0000000a02167c11 */ /* 0x010fc6000f8808ff */
[----:B------:R-:W0:Y:S01]  /*1210*/  @!P1 LDS.128 R4, [R25] ;  /* 0x0000000019049984 */ /* 0x000e220000000c00 */
[----:B------:R-:W-:-:S04]  /*1220*/  IADD3 R3, PT, PT, R3, R23, RZ ;  /* 0x0000001703037210 */ /* 0x000fc80007ffe0ff */
[----:B------:R-:W-:-:S05]  /*1230*/  LEA.HI.X R23, R2, UR11, R3, 0x1, P4 ;  /* 0x0000000b02177c11 */ /* 0x000fca000a0f0c03 */
[----:B-1----:R1:W-:Y:S04]  /*1240*/  @!P2 STG.E.128 desc[UR6][R22.64+0x40], R12 ;  /* 0x0000400c1600a986 */ /* 0x0023e8000c101d06 */
[----:B--2---:R1:W-:Y:S04]  /*1250*/  @!P3 STG.E.128 desc[UR6][R22.64+0x80], R16 ;  /* 0x000080101600b986 */ /* 0x0043e8000c101d06 */
[----:B0-----:R1:W-:Y:S02]  /*1260*/  @!P1 STG.E.128 desc[UR6][R22.64], R4 ;  /* 0x0000000416009986 */ /* 0x0013e4000c101d06 */
.L_x_61:
[----:B------:R-:W-:Y:S05]  /*1270*/  BSYNC.RECONVERGENT B0 ;  /* 0x0000000000007941 */ /* 0x000fea0003800200 */
.L_x_60:
[----:B-1----:R0:W1:Y:S04]  /*1280*/  LDS.128 R12, [R26+0xc800] ;  /* 0x00c800001a0c7984 */ /* 0x0020680000000c00 */
[----:B------:R0:W3:Y:S01]  /*1290*/  LDS.128 R4, [R26+0xe800] ;  /* 0x00e800001a047984 */ /* 0x0000e20000000c00 */
[----:B------:R-:W-:Y:S05]  /*12a0*/  @P0 EXIT ;  /* 0x000000000000094d */ /* 0x000fea0003800000 */
[----:B------:R-:W4:Y:S01]  /*12b0*/  LDCU.64 UR8, c[0x0][0x3c0] ;  /* 0x00007800ff0877ac */ /* 0x000f220008000a00 */
[----:B--2---:R2:W0:Y:S01]  /*12c0*/  LDS.128 R16, [R26+0x10800] ;  /* 0x010800001a107984 */ /* 0x0044220000000c00 */
[----:B------:R-:W-:Y:S01]  /*12d0*/  IADD3 R9, P0, PT, R52, 0x40, RZ ;  /* 0x0000004034097810 */ /* 0x000fe20007f1e0ff */
[----:B------:R-:W-:Y:S01]  /*12e0*/  IMAD.MOV.U32 R2, RZ, RZ, R10 ;  /* 0x000000ffff027224 */ /* 0x000fe200078e000a */
[----:B------:R-:W5:Y:S01]  /*12f0*/  LDCU UR4, c[0x0][0x3b4] ;  /* 0x00007680ff0477ac */ /* 0x000f620008000800 */
[----:B------:R-:W-:Y:S02]  /*1300*/  MOV R3, R21 ;  /* 0x0000001500037202 */ /* 0x000fe40000000f00 */
[----:B------:R-:W-:Y:S01]  /*1310*/  IMAD.X R52, RZ, RZ, R53, P0 ;  /* 0x000000ffff347224 */ /* 0x000fe200000e0635 */
[----:B------:R-:W2:Y:S03]  /*1320*/  LDCU.64 UR10, c[0x0][0x3a8] ;  /* 0x00007500ff0a77ac */ /* 0x000ea60008000a00 */
[----:B----4-:R-:W-:-:S02]  /*1330*/  IMAD R52, R52, UR8, RZ ;  /* 0x0000000834347c24 */ /* 0x010fc4000f8e02ff */
[----:B------:R-:W-:Y:S01]  /*1340*/  IMAD.WIDE.U32 R2, R9, UR8, R2 ;  /* 0x0000000809027c25 */ /* 0x000fe2000f8e0002 */
[----:B-----5:R-:W-:-:S03]  /*1350*/  ISETP.GE.AND P1, PT, R8, UR4, PT ;  /* 0x0000000408007c0c */ /* 0x020fc6000bf26270 */
[----:B------:R-:W-:Y:S01]  /*1360*/  IMAD R9, R9, UR9, R52 ;  /* 0x0000000909097c24 */ /* 0x000fe2000f8e0234 */
[----:B------:R-:W-:Y:S02]  /*1370*/  ISETP.GE.AND P2, PT, R0, UR4, PT ;  /* 0x0000000400007c0c */ /* 0x000fe4000bf46270 */
[----:B------:R-:W-:Y:S01]  /*1380*/  ISETP.GE.AND P3, PT, R24, UR4, PT ;  /* 0x0000000418007c0c */ /* 0x000fe2000bf66270 */
[----:B------:R-:W-:Y:S01]  /*1390*/  IMAD.IADD R3, R3, 0x1, R9 ;  /* 0x0000000103037824 */ /* 0x000fe200078e0209 */
[----:B--2---:R-:W-:-:S04]  /*13a0*/  LEA R8, P0, R2, UR10, 0x1 ;  /* 0x0000000a02087c11 */ /* 0x004fc8000f8008ff */
[----:B------:R-:W-:-:S05]  /*13b0*/  LEA.HI.X R9, R2, UR11, R3, 0x1, P0 ;  /* 0x0000000b02097c11 */ /* 0x000fca00080f0c03 */
[----:B-1----:R1:W-:Y:S04]  /*13c0*/  @!P1 STG.E.128 desc[UR6][R8.64], R12 ;  /* 0x0000000c08009986 */ /* 0x0023e8000c101d06 */
[----:B---3--:R1:W-:Y:S01]  /*13d0*/  @!P2 STG.E.128 desc[UR6][R8.64+0x40], R4 ;  /* 0x000040040800a986 */ /* 0x0083e2000c101d06 */
[----:B0-----:R-:W-:Y:S05]  /*13e0*/  @P3 EXIT ;  /* 0x000000000000394d */ /* 0x001fea0003800000 */
[----:B------:R-:W-:Y:S01]  /*13f0*/  STG.E.128 desc[UR6][R8.64+0x80], R16 ;  /* 0x0000801008007986 */ /* 0x000fe2000c101d06 */
[----:B------:R-:W-:Y:S05]  /*1400*/  EXIT ;  /* 0x000000000000794d */ /* 0x000fea0003800000 */
.L_x_62:
        /* <DEDUP_REMOVED lines=15> */
.L_x_130:


//--------------------- .text._ZN7cutlass13device_kernelIN5flash32FlashAttnBwdPostprocessConvertdQIN4cute5tupleIJNS3_1CILi64EEENS5_ILi96EEEEEENS_10bfloat16_tEfNS_4arch4Sm80ELi256ENS3_8TiledMMAINS3_8MMA_AtomIJNS3_30SM80_16x8x16_F32BF16BF16F32_TNEEEENS3_6LayoutINS4_IJNS5_ILi2EEENS5_ILi4EEENS5_ILi1EEEEEENS4_IJSJ_SH_NS5_ILi0EEEEEEEENS4_IJNS5_ILi32EEESO_NS5_ILi16EEEEEEEELb0EEEEEvNT_6ParamsE --------------------------
	.section	.text._ZN7cutlass13device_kernelIN5flash32FlashAttnBwdPostprocessConvertdQIN4cute5tupleIJNS3_1CILi64EEENS5_ILi96EEEEEENS_10bfloat16_tEfNS_4arch4Sm80ELi256ENS3_8TiledMMAINS3_8MMA_AtomIJNS3_30SM80_16x8x16_F32BF16BF16F32_TNEEEENS3_6LayoutINS4_IJNS5_ILi2EEENS5_ILi4EEENS5_ILi1EEEEEENS4_IJSJ_SH_NS5_ILi0EEEEEEEENS4_IJNS5_ILi32EEESO_NS5_ILi16EEEEEEEELb0EEEEEvNT_6ParamsE,"ax",@progbits
	.align	128
.text._ZN7cutlass13device_kernelIN5flash32FlashAttnBwdPostprocessConvertdQIN4cute5tupleIJNS3_1CILi64EEENS5_ILi96EEEEEENS_10bfloat16_tEfNS_4arch4Sm80ELi256ENS3_8TiledMMAINS3_8MMA_AtomIJNS3_30SM80_16x8x16_F32BF16BF16F32_TNEEEENS3_6LayoutINS4_IJNS5_ILi2EEENS5_ILi4EEENS5_ILi1EEEEEENS4_IJSJ_SH_NS5_ILi0EEEEEEEENS4_IJNS5_ILi32EEESO_NS5_ILi16EEEEEEEELb0EEEEEvNT_6ParamsE:
        .type           _ZN7cutlass13device_kernelIN5flash32FlashAttnBwdPostprocessConvertdQIN4cute5tupleIJNS3_1CILi64EEENS5_ILi96EEEEEENS_10bfloat16_tEfNS_4arch4Sm80ELi256ENS3_8TiledMMAINS3_8MMA_AtomIJNS3_30SM80_16x8x16_F32BF16BF16F32_TNEEEENS3_6LayoutINS4_IJNS5_ILi2EEENS5_ILi4EEENS5_ILi1EEEEEENS4_IJSJ_SH_NS5_ILi0EEEEEEEENS4_IJNS5_ILi32EEESO_NS5_ILi16EEEEEEEELb0EEEEEvNT_6ParamsE,@function
        .size           _ZN7cutlass13device_kernelIN5flash32FlashAttnBwdPostprocessConvertdQIN4cute5tupleIJNS3_1CILi64EEENS5_ILi96EEEEEENS_10bfloat16_tEfNS_4arch4Sm80ELi256ENS3_8TiledMMAINS3_8MMA_AtomIJNS3_30SM80_16x8x16_F32BF16BF16F32_TNEEEENS3_6LayoutINS4_IJNS5_ILi2EEENS5_ILi4EEENS5_ILi1EEEEEENS4_IJSJ_SH_NS5_ILi0EEEEEEEENS4_IJNS5_ILi32EEESO_NS5_ILi16EEEEEEEELb0EEEEEvNT_6ParamsE,(.L_x_131 - _ZN7cutlass13device_kernelIN5flash32FlashAttnBwdPostprocessConvertdQIN4cute5tupleIJNS3_1CILi64EEENS5_ILi96EEEEEENS_10bfloat16_tEfNS_4arch4Sm80ELi256ENS3_8TiledMMAINS3_8MMA_AtomIJNS3_30SM80_16x8x16_F32BF16BF16F32_TNEEEENS3_6LayoutINS4_IJNS5_ILi2EEENS5_ILi4EEENS5_ILi1EEEEEENS4_IJSJ_SH_NS5_ILi0EEEEEEEENS4_IJNS5_ILi32EEESO_NS5_ILi16EEEEEEEELb0EEEEEvNT_6ParamsE)
        .other          _ZN7cutlass13device_kernelIN5flash32FlashAttnBwdPostprocessConvertdQIN4cute5tupleIJNS3_1CILi64EEENS5_ILi96EEEEEENS_10bfloat16_tEfNS_4arch4Sm80ELi256ENS3_8TiledMMAINS3_8MMA_AtomIJNS3_30SM80_16x8x16_F32BF16BF16F32_TNEEEENS3_6LayoutINS4_IJNS5_ILi2EEENS5_ILi4EEENS5_ILi1EEEEEENS4_IJSJ_SH_NS5_ILi0EEEEEEEENS4_IJNS5_ILi32EEESO_NS5_ILi16EEEEEEEELb0EEEEEvNT_6ParamsE,@"STO_CUDA_ENTRY STV_DEFAULT"
_ZN7cutlass13device_kernelIN5flash32FlashAttnBwdPostprocessConvertdQIN4cute5tupleIJNS3_1CILi64EEENS5_ILi96EEEEEENS_10bfloat16_tEfNS_4arch4Sm80ELi256ENS3_8TiledMMAINS3_8MMA_AtomIJNS3_30SM80_16x8x16_F32BF16BF16F32_TNEEEENS3_6LayoutINS4_IJNS5_ILi2EEENS5_ILi4EEENS5_ILi1EEEEEENS4_IJSJ_SH_NS5_ILi0EEEEEEEENS4_IJNS5_ILi32EEESO_NS5_ILi16EEEEEEEELb0EEEEEvNT_6ParamsE:
        /* <DEDUP_REMOVED lines=17> */
.L_x_63:
        /* <DEDUP_REMOVED lines=8> */
[----:B------:R-:W-:Y:S02]  /*0190*/  LEA.HI R4, R4, R3, RZ, 0x6 ;  /* 0x0000000304047211 */ /* 0x000fe400078f30ff */
[----:B------:R-:W-:Y:S02]  /*01a0*/  SHF.R.S32.HI R3, RZ, 0x1f, R2 ;  /* 0x0000001fff037819 */ /* 0x000fe40000011402 */
[----:B------:R-:W-:-:S05]  /*01b0*/  SHF.R.U32.HI R4, RZ, 0x6, R4 ;  /* 0x00000006ff047819 */ /* 0x000fca0000011604 */
[----:B------:R-:W-:-:S05]  /*01c0*/  IMAD R4, R4, 0x1800, RZ ;  /* 0x0000180004047824 */ /* 0x000fca00078e02ff */
[----:B------:R-:W-:Y:S01]  /*01d0*/  SHF.R.S32.HI R5, RZ, 0x1f, R4 ;  /* 0x0000001fff057819 */ /* 0x000fe20000011404 */
[----:B------:R-:W-:Y:S06]  /*01e0*/  BRA.U !UP0, `(.L_x_66) ;  /* 0x0000000108107547 */ /* 0x000fec000b800000 */
.L_x_65:
[----:B------:R-:W0:Y:S02]  /*01f0*/  LDC.64 R6, c[0x0][0x3e8] ;  /* 0x0000fa00ff067b82 */ /* 0x000e240000000a00 */
[----:B0-----:R-:W-:-:S05]  /*0200*/  IMAD.WIDE.U32 R6, R9, 0x4, R6 ;  /* 0x0000000409067825 */ /* 0x001fca00078e0006 */
[----:B------:R0:W5:Y:S01]  /*0210*/  LDG.E R29, desc[UR6][R6.64] ;  /* 0x00000006061d7981 */ /* 0x000162000c1e1900 */
[----:B------:R-:W-:Y:S05]  /*0220*/  BRA `(.L_x_64) ;  /* 0x0000000000087947 */ /* 0x000fea0003800000 */
.L_x_66:
[----:B------:R-:W2:Y:S02]  /*0230*/  LDG.E R7, desc[UR6][R6.64+0x4] ;  /* 0x0000040606077981 */ /* 0x000ea4000c1e1900 */
[----:B--2---:R-:W-:-:S07]  /*0240*/  IMAD.IADD R29, R7, 0x1, -R2 ;  /* 0x00000001071d7824 */ /* 0x004fce00078e0a02 */
.L_x_64:
[----:B------:R-:W-:Y:S01]  /*0250*/  IMAD.SHL.U32 R32, R0, 0x40, RZ ;  /* 0x0000004000207824 */ /* 0x000fe200078e00ff */
[----:B------:R-:W-:-:S04]  /*0260*/  ISETP.NE.AND.EX P0, PT, R11, RZ, PT, P0 ;  /* 0x000000ff0b00720c */ /* 0x000fc80003f05300 */
[----:B-----5:R-:W-:-:S13]  /*0270*/  ISETP.GT.AND P2, PT, R29, R32, PT ;  /* 0x000000201d00720c */ /* 0x020fda0003f44270 */
[----:B------:R-:W-:Y:S05]  /*0280*/  @!P2 EXIT P0 ;  /* 0x000000000000a94d */ /* 0x000fea0000000000 */
[----:B------:R-:W1:Y:S01]  /*0290*/  S2R R30, SR_TID.X ;  /* 0x00000000001e7919 */ /* 0x000e620000002100 */
[----:B------:R-:W2:Y:S01]  /*02a0*/  S2UR UR8, SR_CTAID.Y ;  /* 0x00000000000879c3 */ /* 0x000ea20000002600 */
[----:B------:R-:W3:Y:S01]  /*02b0*/  LDCU.64 UR4, c[0x0][0x3a0] ;  /* 0x00007400ff0477ac */ /* 0x000ee20008000a00 */
[----:B------:R-:W-:Y:S01]  /*02c0*/  SEL R28, R9, RZ, !P1 ;  /* 0x000000ff091c7207 */ /* 0x000fe20004800000 */
[----:B------:R-:W4:Y:S05]  /*02d0*/  LDCU.64 UR10, c[0x0][0x380] ;  /* 0x00007000ff0a77ac */ /* 0x000f2a0008000a00 */
[----:B------:R-:W2:Y:S01]  /*02e0*/  LDC.64 R10, c[0x0][0x398] ;  /* 0x0000e600ff0a7b82 */ /* 0x000ea20000000a00 */
[----:B-1----:R-:W-:-:S04]  /*02f0*/  IMAD.SHL.U32 R31, R30, 0x4, RZ ;  /* 0x000000041e1f7824 */ /* 0x002fc800078e00ff */
[----:B0-----:R-:W-:-:S05]  /*0300*/  IMAD R7, R0, 0x1800, R31 ;  /* 0x0000180000077824 */ /* 0x001fca00078e021f */
[----:B------:R-:W-:-:S05]  /*0310*/  IADD3 R4, P0, PT, R7, R4, RZ ;  /* 0x0000000407047210 */ /* 0x000fca0007f1e0ff */
[----:B------:R-:W-:Y:S02]  /*0320*/  IMAD.X R5, RZ, RZ, R5, P0 ;  /* 0x000000ffff057224 */ /* 0x000fe400000e0605 */
[----:B--2---:R-:W-:-:S04]  /*0330*/  IMAD.WIDE.U32 R4, R10, UR8, R4 ;  /* 0x000000080a047c25 */ /* 0x004fc8000f8e0004 */
[----:B------:R-:W-:Y:S02]  /*0340*/  IMAD R5, R11, UR8, R5 ;  /* 0x000000080b057c24 */ /* 0x000fe4000f8e0205 */
[----:B---3--:R-:W-:-:S04]  /*0350*/  IMAD.WIDE.U32 R4, R28, UR4, R4 ;  /* 0x000000041c047c25 */ /* 0x008fc8000f8e0004 */
[----:B------:R-:W-:Y:S01]  /*0360*/  IMAD R5, R28, UR5, R5 ;  /* 0x000000051c057c24 */ /* 0x000fe2000f8e0205 */
[----:B----4-:R-:W-:-:S04]  /*0370*/  LEA R34, P0, R4, UR10, 0x2 ;  /* 0x0000000a04227c11 */ /* 0x010fc8000f8010ff */
[----:B------:R-:W-:-:S05]  /*0380*/  LEA.HI.X R35, R4, UR11, R5, 0x2, P0 ;  /* 0x0000000b04237c11 */ /* 0x000fca00080f1405 */
[----:B------:R-:W2:Y:S04]  /*0390*/  LDG.E.128 R4, desc[UR6][R34.64] ;  /* 0x0000000622047981 */ /* 0x000ea8000c1e1d00 */
[----:B------:R-:W3:Y:S04]  /*03a0*/  LDG.E.128 R8, desc[UR6][R34.64+0x1000] ;  /* 0x0010000622087981 */ /* 0x000ee8000c1e1d00 */
[----:B------:R-:W4:Y:S04]  /*03b0*/  LDG.E.128 R12, desc[UR6][R34.64+0x2000] ;  /* 0x00200006220c7981 */ /* 0x000f28000c1e1d00 */
[----:B------:R-:W5:Y:S04]  /*03c0*/  LDG.E.128 R16, desc[UR6][R34.64+0x3000] ;  /* 0x0030000622107981 */ /* 0x000f68000c1e1d00 */
[----:B------:R-:W5:Y:S04]  /*03d0*/  LDG.E.128 R20, desc[UR6][R34.64+0x4000] ;  /* 0x0040000622147981 */ /* 0x000f68000c1e1d00 */
[----:B------:R-:W5:Y:S01]  /*03e0*/  LDG.E.128 R24, desc[UR6][R34.64+0x5000] ;  /* 0x0050000622187981 */ /* 0x000f62000c1e1d00 */
[----:B------:R-:W0:Y:S01]  /*03f0*/  S2UR UR5, SR_CgaCtaId ;  /* 0x00000000000579c3 */ /* 0x000e220000008800 */
[----:B------:R-:W-:Y:S01]  /*0400*/  UMOV UR4, 0x400 ;  /* 0x0000040000047882 */ /* 0x000fe20000000000 */
[----:B------:R-:W-:-:S02]  /*0410*/  VIADDMNMX R32, R29, -R32, 0x40, PT ;  /* 0x000000401d207446 */ /* 0x000fc40003800920 */
[----:B------:R-:W-:Y:S02]  /*0420*/  SHF.R.U32.HI R29, RZ, 0x2, R30 ;  /* 0x00000002ff1d7819 */ /* 0x000fe4000001161e */
[----:B------:R-:W-:Y:S02]  /*0430*/  LOP3.LUT R36, R31, 0x40, RZ, 0xc0, !PT ;  /* 0x000000401f247812 */ /* 0x000fe400078ec0ff */
[----:B------:R-:W-:Y:S01]  /*0440*/  ISETP.GE.AND P0, PT, R29, R32, PT ;  /* 0x000000201d00720c */ /* 0x000fe20003f06270 */
[----:B0-----:R-:W-:Y:S01]  /*0450*/  ULEA UR4, UR5, UR4, 0x18 ;  /* 0x0000000405047291 */ /* 0x001fe2000f8ec0ff */
[----:B------:R-:W0:Y:S05]  /*0460*/  LDCU UR5, c[0x0][0x3d8] ;  /* 0x00007b00ff0577ac */ /* 0x000e2a0008000800 */
[----:B------:R-:W-:-:S05]  /*0470*/  LEA R37, R30, UR4, 0x4 ;  /* 0x000000041e257c11 */ /* 0x000fca000f8e20ff */
[C---:B------:R-:W-:Y:S01]  /*0480*/  IMAD R32, R30.reuse, -0xc, R37 ;  /* 0xfffffff41e207824 */ /* 0x040fe200078e0225 */
[----:B--2---:R1:W-:Y:S04]  /*0490*/  STS.128 [R37], R4 ;  /* 0x0000000425007388 */ /* 0x0043e80000000c00 */
[----:B---3--:R2:W-:Y:S04]  /*04a0*/  STS.128 [R37+0x1000], R8 ;  /* 0x0010000825007388 */ /* 0x0085e80000000c00 */
[----:B----4-:R-:W-:Y:S04]  /*04b0*/  STS.128 [R37+0x2000], R12 ;  /* 0x0020000c25007388 */ /* 0x010fe80000000c00 */
[----:B-----5:R3:W-:Y:S04]  /*04c0*/  STS.128 [R37+0x3000], R16 ;  /* 0x0030001025007388 */ /* 0x0207e80000000c00 */
[----:B------:R4:W-:Y:S01]  /*04d0*/  STS.128 [R37+0x4000], R20 ;  /* 0x0040001425007388 */ /* 0x0009e20000000c00 */
[----:B-1----:R-:W-:Y:S01]  /*04e0*/  IMAD.SHL.U32 R4, R30, 0x8, RZ ;  /* 0x000000081e047824 */ /* 0x002fe200078e00ff */
[----:B------:R-:W-:-:S02]  /*04f0*/  SHF.R.U32.HI R7, RZ, 0x3, R30 ;  /* 0x00000003ff077819 */ /* 0x000fc4000001161e */
[----:B------:R1:W-:Y:S01]  /*0500*/  STS.128 [R37+0x5000], R24 ;  /* 0x0050001825007388 */ /* 0x0003e20000000c00 */
[----:B--2---:R-:W-:Y:S01]  /*0510*/  IMAD.SHL.U32 R8, R30, 0x2, RZ ;  /* 0x000000021e087824 */ /* 0x004fe200078e00ff */
[----:B------:R-:W-:Y:S04]  /*0520*/  BAR.SYNC.DEFER_BLOCKING 0x0 ;  /* 0x0000000000007b1d */ /* 0x000fe80000010000 */
[----:B---3--:R-:W-:Y:S02]  /*0530*/  LOP3.LUT R19, R8, 0x6, RZ, 0xc0, !PT ;  /* 0x0000000608137812 */ /* 0x008fe400078ec0ff */
[----:B------:R-:W-:Y:S02]  /*0540*/  LOP3.LUT R18, R36, 0x8, R7, 0xf8, !PT ;  /* 0x0000000824127812 */ /* 0x000fe400078ef807 */
[----:B----4-:R-:W-:-:S02]  /*0550*/  LOP3.LUT R21, R19, 0x1c00, R4, 0xf8, !PT ;  /* 0x00001c0013157812 */ /* 0x010fc400078ef804 */
[----:B------:R-:W-:Y:S01]  /*0560*/  SHF.R.U32.HI R19, RZ, 0x1, R30 ;  /* 0x00000001ff137819 */ /* 0x000fe2000001161e */
[----:B------:R-:W-:Y:S01]  /*0570*/  IMAD.SHL.U32 R30, R30, 0x200, RZ ;  /* 0x000002001e1e7824 */ /* 0x000fe200078e00ff */
[----:B-1----:R-:W-:Y:S02]  /*0580*/  LOP3.LUT R24, R21, 0x100, R4, 0xf8, !PT ;  /* 0x0000010015187812 */ /* 0x002fe400078ef804 */
[----:B------:R-:W-:Y:S02]  /*0590*/  LOP3.LUT R19, R19, 0x8, RZ, 0xc0, !PT ;  /* 0x0000000813137812 */ /* 0x000fe400078ec0ff */
[----:B------:R-:W-:Y:S02]  /*05a0*/  LOP3.LUT R24, R24, 0x30, R31, 0xf8, !PT ;  /* 0x0000003018187812 */ /* 0x000fe400078ef81f */
[----:B------:R-:W-:Y:S02]  /*05b0*/  LOP3.LUT R36, R4, 0x8, RZ, 0xc0, !PT ;  /* 0x0000000804247812 */ /* 0x000fe400078ec0ff */
[----:B------:R-:W-:-:S02]  /*05c0*/  LOP3.LUT R18, R24, R18, R19, 0xf6, !PT ;  /* 0x0000001218127212 */ /* 0x000fc400078ef613 */
[----:B------:R-:W-:Y:S01]  /*05d0*/  LOP3.LUT R36, R36, 0x40, R31, 0xf8, !PT ;  /* 0x0000004024247812 */ /* 0x000fe200078ef81f */
[----:B------:R-:W0:Y:S01]  /*05e0*/  LDS R15, [R32+0x2400] ;  /* 0x00240000200f7984 */ /* 0x000e220000000800 */
[----:B------:R-:W-:Y:S02]  /*05f0*/  LOP3.LUT R31, R31, 0xfb0, RZ, 0xc0, !PT ;  /* 0x00000fb01f1f7812 */ /* 0x000fe400078ec0ff */
[----:B------:R-:W-:Y:S01]  /*0600*/  LOP3.LUT R30, R30, 0x400, RZ, 0xc0, !PT ;  /* 0x000004001e1e7812 */ /* 0x000fe200078ec0ff */
[----:B------:R-:W1:Y:S01]  /*0610*/  LDS R14, [R32+0x2c00] ;  /* 0x002c0000200e7984 */ /* 0x000e620000000800 */
[----:B------:R-:W-:-:S03]  /*0620*/  LOP3.LUT R36, R36, R19, RZ, 0x3c, !PT ;  /* 0x0000001324247212 */ /* 0x000fc600078e3cff */
[----:B------:R-:W2:Y:S01]  /*0630*/  LDS R9, [R32+0x3000] ;  /* 0x0030000020097984 */ /* 0x000ea20000000800 */
[----:B------:R-:W-:-:S03]  /*0640*/  IADD3 R30, PT, PT, R36, R31, R30 ;  /* 0x0000001f241e7210 */ /* 0x000fc60007ffe01e */
[----:B------:R-:W3:Y:S04]  /*0650*/  LDS R13, [R32+0x3400] ;  /* 0x00340000200d7984 */ /* 0x000ee80000000800 */
[----:B------:R-:W4:Y:S04]  /*0660*/  LDS R10, [R32+0x2800] ;  /* 0x00280000200a7984 */ /* 0x000f280000000800 */
[----:B------:R-:W5:Y:S04]  /*0670*/  LDS R8, [R32+0x3800] ;  /* 0x0038000020087984 */ /* 0x000f680000000800 */
[----:B------:R-:W5:Y:S04]  /*0680*/  LDS R12, [R32+0x3c00] ;  /* 0x003c0000200c7984 */ /* 0x000f680000000800 */
[----:B------:R-:W5:Y:S04]  /*0690*/  LDS R35, [R32] ;  /* 0x0000000020237984 */ /* 0x000f680000000800 */
[----:B------:R-:W5:Y:S04]  /*06a0*/  LDS R34, [R32+0x400] ;  /* 0x0004000020227984 */ /* 0x000f680000000800 */
[----:B------:R-:W5:Y:S04]  /*06b0*/  LDS R6, [R32+0x800] ;  /* 0x0008000020067984 */ /* 0x000f680000000800 */
[----:B------:R-:W5:Y:S01]  /*06c0*/  LDS R33, [R32+0xc00] ;  /* 0x000c000020217984 */ /* 0x000f620000000800 */
[----:B0-----:R-:W-:-:S03]  /*06d0*/  FMUL.FTZ R24, R15, UR5 ;  /* 0x000000050f187c20 */ /* 0x001fc60008410000 */
[----:B------:R-:W0:Y:S01]  /*06e0*/  LDS R5, [R32+0x1000] ;  /* 0x0010000020057984 */ /* 0x000e220000000800 */
[----:B-1----:R-:W-:-:S03]  /*06f0*/  FMUL.FTZ R15, R14, UR5 ;  /* 0x000000050e0f7c20 */ /* 0x002fc60008410000 */
[----:B------:R-:W-:Y:S01]  /*0700*/  LDS R17, [R32+0x1400] ;  /* 0x0014000020117984 */ /* 0x000fe20000000800 */
[----:B--2---:R-:W-:-:S03]  /*0710*/  FMUL.FTZ R9, R9, UR5 ;  /* 0x0000000509097c20 */ /* 0x004fc60008410000 */
[----:B------:R-:W1:Y:S01]  /*0720*/  LDS R11, [R32+0x1800] ;  /* 0x00180000200b7984 */ /* 0x000e620000000800 */
[----:B---3--:R-:W-:-:S03]  /*0730*/  FMUL.FTZ R14, R13, UR5 ;  /* 0x000000050d0e7c20 */ /* 0x008fc60008410000 */
[----:B------:R-:W2:Y:S01]  /*0740*/  LDS R16, [R32+0x1c00] ;  /* 0x001c000020107984 */ /* 0x000ea20000000800 */
[----:B----4-:R-:W-:Y:S01]  /*0750*/  FMUL.FTZ R10, R10, UR5 ;  /* 0x000000050a0a7c20 */ /* 0x010fe20008410000 */
[----:B------:R-:W-:Y:S02]  /*0760*/  F2FP.BF16.F32.PACK_AB R9, R14, R9 ;  /* 0x000000090e09723e */ /* 0x000fe400000010ff */
[----:B------:R-:W3:Y:S01]  /*0770*/  LDS R7, [R32+0x2000] ;  /* 0x0020000020077984 */ /* 0x000ee20000000800 */
[----:B-----5:R-:W-:Y:S01]  /*0780*/  FMUL.FTZ R13, R8, UR5 ;  /* 0x00000005080d7c20 */ /* 0x020fe20008410000 */
[----:B------:R-:W-:Y:S02]  /*0790*/  F2FP.BF16.F32.PACK_AB R8, R15, R10 ;  /* 0x0000000a0f08723e */ /* 0x000fe400000010ff */
[----:B------:R-:W4:Y:S01]  /*07a0*/  LDS R23, [R32+0x4000] ;  /* 0x0040000020177984 */ /* 0x000f220000000800 */
[----:B------:R-:W-:Y:S01]  /*07b0*/  FMUL.FTZ R12, R12, UR5 ;  /* 0x000000050c0c7c20 */ /* 0x000fe20008410000 */
[----:B------:R-:W-:Y:S01]  /*07c0*/  LEA R15, R18, UR4, 0x1 ;  /* 0x00000004120f7c11 */ /* 0x000fe2000f8e08ff */
[----:B------:R-:W-:Y:S01]  /*07d0*/  UIADD3 UR4, UPT, UPT, UR4, 0x6000, URZ ;  /* 0x0000600004047890 */ /* 0x000fe2000fffe0ff */
[----:B------:R-:W5:Y:S01]  /*07e0*/  LDS R27, [R32+0x4400] ;  /* 0x00440000201b7984 */ /* 0x000f620000000800 */
[----:B------:R-:W-:Y:S01]  /*07f0*/  FMUL.FTZ R35, R35, UR5 ;  /* 0x0000000523237c20 */ /* 0x000fe20008410000 */
[----:B------:R-:W-:-:S02]  /*0800*/  F2FP.BF16.F32.PACK_AB R14, R12, R13 ;  /* 0x0000000d0c0e723e */ /* 0x000fc400000010ff */
[----:B------:R-:W5:Y:S01]  /*0810*/  LDS R20, [R32+0x4800] ;  /* 0x0048000020147984 */ /* 0x000f620000000800 */
[----:B------:R-:W-:Y:S01]  /*0820*/  FMUL.FTZ R34, R34, UR5 ;  /* 0x0000000522227c20 */ /* 0x000fe20008410000 */
[----:B------:R-:W-:Y:S02]  /*0830*/  LEA R30, R30, UR4, 0x1 ;  /* 0x000000041e1e7c11 */ /* 0x000fe4000f8e08ff */
[----:B------:R-:W5:Y:S01]  /*0840*/  LDS R26, [R32+0x4c00] ;  /* 0x004c0000201a7984 */ /* 0x000f620000000800 */
[----:B------:R-:W-:Y:S01]  /*0850*/  FMUL.FTZ R6, R6, UR5 ;  /* 0x0000000506067c20 */ /* 0x000fe20008410000 */
[----:B------:R-:W-:Y:S02]  /*0860*/  F2FP.BF16.F32.PACK_AB R34, R34, R35 ;  /* 0x000000232222723e */ /* 0x000fe400000010ff */
[----:B------:R-:W5:Y:S01]  /*0870*/  LDS R22, [R32+0x5000] ;  /* 0x0050000020167984 */ /* 0x000f620000000800 */
[----:B------:R-:W-:-:S03]  /*0880*/  FMUL.FTZ R33, R33, UR5 ;  /* 0x0000000521217c20 */ /* 0x000fc60008410000 */
[----:B------:R-:W5:Y:S01]  /*0890*/  LDS R25, [R32+0x5400] ;  /* 0x0054000020197984 */ /* 0x000f620000000800 */
[----:B0-----:R-:W-:Y:S01]  /*08a0*/  FMUL.FTZ R5, R5, UR5 ;  /* 0x0000000505057c20 */ /* 0x001fe20008410000 */
[----:B------:R-:W-:Y:S02]  /*08b0*/  F2FP.BF16.F32.PACK_AB R6, R33, R6 ;  /* 0x000000062106723e */ /* 0x000fe400000010ff */
[----:B------:R-:W0:Y:S04]  /*08c0*/  LDS R21, [R32+0x5800] ;  /* 0x0058000020157984 */ /* 0x000e280000000800 */
[----:B------:R3:W0:Y:S01]  /*08d0*/  LDS R37, [R32+0x5c00] ;  /* 0x005c000020257984 */ /* 0x0006220000000800 */
[----:B-1----:R-:W-:Y:S01]  /*08e0*/  FMUL.FTZ R11, R11, UR5 ;  /* 0x000000050b0b7c20 */ /* 0x002fe20008410000 */
[----:B--2---:R-:W-:-:S02]  /*08f0*/  FMUL.FTZ R16, R16, UR5 ;  /* 0x0000000510107c20 */ /* 0x004fc40008410000 */
[----:B------:R1:W-:Y:S01]  /*0900*/  STS [R15+0x6000], R34 ;  /* 0x006000220f007388 */ /* 0x0003e20000000800 */
[----:B---3--:R-:W-:Y:S01]  /*0910*/  FMUL.FTZ R32, R17, UR5 ;  /* 0x0000000511207c20 */ /* 0x008fe20008410000 */
[----:B------:R-:W-:Y:S01]  /*0920*/  FMUL.FTZ R7, R7, UR5 ;  /* 0x0000000507077c20 */ /* 0x000fe20008410000 */
[----:B------:R-:W-:Y:S01]  /*0930*/  F2FP.BF16.F32.PACK_AB R11, R16, R11 ;  /* 0x0000000b100b723e */ /* 0x000fe200000010ff */
[----:B------:R1:W-:Y:S01]  /*0940*/  STS [R15+0x6100], R6 ;  /* 0x006100060f007388 */ /* 0x0003e20000000800 */
[----:B----4-:R-:W-:Y:S01]  /*0950*/  FMUL.FTZ R23, R23, UR5 ;  /* 0x0000000517177c20 */ /* 0x010fe20008410000 */
[----:B------:R-:W-:Y:S02]  /*0960*/  F2FP.BF16.F32.PACK_AB R5, R32, R5 ;  /* 0x000000052005723e */ /* 0x000fe400000010ff */
[----:B------:R-:W-:Y:S01]  /*0970*/  F2FP.BF16.F32.PACK_AB R7, R24, R7 ;  /* 0x000000071807723e */ /* 0x000fe200000010ff */
[----:B-----5:R-:W-:Y:S01]  /*0980*/  FMUL.FTZ R10, R27, UR5 ;  /* 0x000000051b0a7c20 */ /* 0x020fe20008410000 */
[----:B------:R1:W-:Y:S01]  /*0990*/  STS [R15+0x6500], R11 ;  /* 0x0065000b0f007388 */ /* 0x0003e20000000800 */
[----:B------:R-:W-:-:S03]  /*09a0*/  FMUL.FTZ R20, R20, UR5 ;  /* 0x0000000514147c20 */ /* 0x000fc60008410000 */
[----:B------:R-:W-:Y:S01]  /*09b0*/  F2FP.BF16.F32.PACK_AB R10, R10, R23 ;  /* 0x000000170a0a723e */ /* 0x000fe200000010ff */
[----:B------:R1:W-:Y:S01]  /*09c0*/  STS [R15+0x6400], R5 ;  /* 0x006400050f007388 */ /* 0x0003e20000000800 */
[----:B------:R-:W-:-:S03]  /*09d0*/  FMUL.FTZ R13, R26, UR5 ;  /* 0x000000051a0d7c20 */ /* 0x000fc60008410000 */
[----:B------:R1:W-:Y:S01]  /*09e0*/  STS [R15+0x7000], R7 ;  /* 0x007000070f007388 */ /* 0x0003e20000000800 */
[----:B------:R-:W-:Y:S01]  /*09f0*/  FMUL.FTZ R22, R22, UR5 ;  /* 0x0000000516167c20 */ /* 0x000fe20008410000 */
[----:B------:R-:W-:Y:S02]  /*0a00*/  F2FP.BF16.F32.PACK_AB R13, R13, R20 ;  /* 0x000000140d0d723e */ /* 0x000fe400000010ff */
[----:B------:R1:W-:Y:S01]  /*0a10*/  STS [R15+0x7100], R8 ;  /* 0x007100080f007388 */ /* 0x0003e20000000800 */
[----:B------:R-:W-:-:S03]  /*0a20*/  FMUL.FTZ R25, R25, UR5 ;  /* 0x0000000519197c20 */ /* 0x000fc60008410000 */
[----:B------:R1:W-:Y:S01]  /*0a30*/  STS [R15+0x7400], R9 ;  /* 0x007400090f007388 */ /* 0x0003e20000000800 */
[----:B0-----:R-:W-:Y:S01]  /*0a40*/  FMUL.FTZ R21, R21, UR5 ;  /* 0x0000000515157c20 */ /* 0x001fe20008410000 */
[----:B------:R-:W-:Y:S02]  /*0a50*/  F2FP.BF16.F32.PACK_AB R22, R25, R22 ;  /* 0x000000161916723e */ /* 0x000fe400000010ff */
[----:B------:R1:W-:Y:S01]  /*0a60*/  STS [R15+0x7500], R14 ;  /* 0x0075000e0f007388 */ /* 0x0003e20000000800 */
[----:B------:R-:W-:-:S03]  /*0a70*/  FMUL.FTZ R12, R37, UR5 ;  /* 0x00000005250c7c20 */ /* 0x000fc60008410000 */
[----:B------:R1:W-:Y:S02]  /*0a80*/  STS [R15+0x8000], R10 ;  /* 0x0080000a0f007388 */ /* 0x0003e40000000800 */
[----:B------:R-:W-:Y:S02]  /*0a90*/  F2FP.BF16.F32.PACK_AB R12, R12, R21 ;  /* 0x000000150c0c723e */ /* 0x000fe400000010ff */
[----:B------:R1:W-:Y:S04]  /*0aa0*/  STS [R15+0x8100], R13 ;  /* 0x0081000d0f007388 */ /* 0x0003e80000000800 */
[----:B------:R1:W-:Y:S04]  /*0ab0*/  STS [R15+0x8400], R22 ;  /* 0x008400160f007388 */ /* 0x0003e80000000800 */
[----:B------:R1:W-:Y:S01]  /*0ac0*/  STS [R15+0x8500], R12 ;  /* 0x0085000c0f007388 */ /* 0x0003e20000000800 */
[----:B------:R-:W-:Y:S06]  /*0ad0*/  BAR.SYNC.DEFER_BLOCKING 0x0 ;  /* 0x0000000000007b1d */ /* 0x000fec0000010000 */
[----:B------:R-:W-:Y:S05]  /*0ae0*/  @P0 EXIT ;  /* 0x000000000000094d */ /* 0x000fea0003800000 */
[----:B------:R-:W0:Y:S01]  /*0af0*/  LDCU UR4, c[0x0][0x3b4] ;  /* 0x00007680ff0477ac */ /* 0x000e220008000800 */
[----:B------:R-:W2:Y:S01]  /*0b00*/  LDC.64 R18, c[0x0][0x3c8] ;  /* 0x0000f200ff127b82 */ /* 0x000ea20000000a00 */
[----:B-1----:R-:W-:Y:S01]  /*0b10*/  LOP3.LUT R12, R4, 0x18, RZ, 0xc0, !PT ;  /* 0x00000018040c7812 */ /* 0x002fe200078ec0ff */
[----:B------:R-:W-:Y:S01]  /*0b20*/  IMAD.MOV.U32 R13, RZ, RZ, RZ ;  /* 0x000000ffff0d7224 */ /* 0x000fe200078e00ff */
[----:B------:R-:W1:Y:S01]  /*0b30*/  LDCU.64 UR10, c[0x0][0x3d0] ;  /* 0x00007a00ff0a77ac */ /* 0x000e620008000a00 */
[----:B------:R-:W3:Y:S01]  /*0b40*/  LDS.128 R4, [R30+0x1000] ;  /* 0x001000001e047984 */ /* 0x000ee20000000c00 */
[----:B------:R-:W-:Y:S01]  /*0b50*/  IADD3 R2, P1, PT, R29, R2, RZ ;  /* 0x000000021d027210 */ /* 0x000fe20007f3e0ff */
[----:B------:R-:W4:Y:S02]  /*0b60*/  LDCU.64 UR12, c[0x0][0x3a8] ;  /* 0x00007500ff0c77ac */ /* 0x000f240008000a00 */
[----:B------:R-:W5:Y:S02]  /*0b70*/  LDC.64 R14, c[0x0][0x3c0] ;  /* 0x0000f000ff0e7b82 */ /* 0x000f640000000a00 */
[----:B------:R-:W-:-:S02]  /*0b80*/  IMAD.X R3, RZ, RZ, R3, P1 ;  /* 0x000000ffff037224 */ /* 0x000fc400008e0603 */
[----:B------:R-:W-:Y:S01]  /*0b90*/  IMAD.WIDE.U32 R2, R0, 0x40, R2 ;  /* 0x0000004000027825 */ /* 0x000fe200078e0002 */
[----:B0-----:R-:W-:-:S03]  /*0ba0*/  ISETP.GE.AND P0, PT, R12, UR4, PT ;  /* 0x000000040c007c0c */ /* 0x001fc6000bf06270 */
[----:B--2---:R-:W-:-:S04]  /*0bb0*/  IMAD.WIDE.U32 R16, R18, UR8, R12 ;  /* 0x0000000812107c25 */ /* 0x004fc8000f8e000c */
[----:B------:R-:W-:-:S06]  /*0bc0*/  IMAD R17, R19, UR8, R17 ;  /* 0x0000000813117c24 */ /* 0x000fcc000f8e0211 */
[----:B------:R-:W0:Y:S01]  /*0bd0*/  @!P0 LDS.128 R8, [R30] ;  /* 0x000000001e088984 */ /* 0x000e220000000c00 */
[----:B-1----:R-:W-:-:S04]  /*0be0*/  IMAD.WIDE.U32 R16, R28, UR10, R16 ;  /* 0x0000000a1c107c25 */ /* 0x002fc8000f8e0010 */
[-C--:B-----5:R-:W-:Y:S02]  /*0bf0*/  IMAD R0, R3, R14.reuse, RZ ;  /* 0x0000000e03007224 */ /* 0x0a0fe400078e02ff */
[----:B------:R-:W-:Y:S02]  /*0c00*/  IMAD R17, R28, UR11, R17 ;  /* 0x0000000b1c117c24 */ /* 0x000fe4000f8e0211 */
[----:B------:R-:W-:Y:S01]  /*0c10*/  IMAD R15, R2, R15, R0 ;  /* 0x0000000f020f7224 */ /* 0x000fe200078e0200 */
[----:B------:R-:W-:Y:S01]  /*0c20*/  LOP3.LUT R0, R12, 0x20, RZ, 0xfc, !PT ;  /* 0x000000200c007812 */ /* 0x000fe200078efcff */
[----:B------:R-:W-:Y:S01]  /*0c30*/  IMAD.WIDE.U32 R2, R2, R14, R16 ;  /* 0x0000000e02027225 */ /* 0x000fe200078e0010 */
[----:B------:R-:W-:Y:S02]  /*0c40*/  LOP3.LUT R12, R12, 0x40, RZ, 0xfc, !PT ;  /* 0x000000400c0c7812 */ /* 0x000fe400078efcff */
[----:B------:R-:W-:Y:S01]  /*0c50*/  ISETP.GE.AND P1, PT, R0, UR4, PT ;  /* 0x0000000400007c0c */ /* 0x000fe2000bf26270 */
[----:B------:R-:W-:Y:S01]  /*0c60*/  IMAD.IADD R3, R3, 0x1, R15 ;  /* 0x0000000103037824 */ /* 0x000fe200078e020f */
[----:B----4-:R-:W-:-:S04]  /*0c70*/  LEA R14, P2, R2, UR12, 0x1 ;  /* 0x0000000c020e7c11 */ /* 0x010fc8000f8408ff */
[----:B------:R-:W-:Y:S02]  /*0c80*/  LEA.HI.X R15, R2, UR13, R3, 0x1, P2 ;  /* 0x0000000d020f7c11 */ /* 0x000fe400090f0c03 */
[----:B------:R-:W-:-:S05]  /*0c90*/  ISETP.GE.AND P2, PT, R12, UR4, PT ;  /* 0x000000040c007c0c */ /* 0x000fca000bf46270 */
[----:B---3--:R1:W-:Y:S04]  /*0ca0*/  @!P1 STG.E.128 desc[UR6][R14.64+0x40], R4 ;  /* 0x000040040e009986 */ /* 0x0083e8000c101d06 */
[----:B0-----:R1:W-:Y:S04]  /*0cb0*/  @!P0 STG.E.128 desc[UR6][R14.64], R8 ;  /* 0x000000080e008986 */ /* 0x0013e8000c101d06 */
[----:B------:R-:W-:Y:S05]  /*0cc0*/  @P2 EXIT ;  /* 0x000000000000294d */ /* 0x000fea0003800000 */
[----:B------:R-:W0:Y:S04]  /*0cd0*/  LDS.128 R28, [R30+0x2000] ;  /* 0x002000001e1c7984 */ /* 0x000e280000000c00 */
[----:B0-----:R-:W-:Y:S01]  /*0ce0*/  STG.E.128 desc[UR6][R14.64+0x80], R28 ;  /* 0x0000801c0e007986 */ /* 0x001fe2000c101d06 */
[----:B------:R-:W-:Y:S05]  /*0cf0*/  EXIT ;  /* 0x000000000000794d */ /* 0x000fea0003800000 */
.L_x_67:
        /* <DEDUP_REMOVED lines=16> */
.L_x_131:


//--------------------- .text._ZN7cutlass13device_kernelIN5flash19enable_sm80_to_sm89INS1_16FlashAttnBwdSm80INS1_25CollectiveMainloopBwdSm80ILi2ELi2EN4cute5tupleIJNS5_1CILi64EEENS7_ILi128EEENS7_ILi96EEEEEENS_10bfloat16_tEfNS_4arch4Sm80ELb1ELb0ELb1ELb1ELb1ELb0ELb0ELb0ELi2ELi2ELi4ELi2ELb0EEENS1_24CollectiveEpilogueBwdGQAISB_fSE_Li256ELb1ELb1EEENS1_25SingleTileBwdLPTSchedulerILb1ELi128ELb1EEEEEEEEEvNT_6ParamsE --------------------------
	.section	.text._ZN7cutlass13device_kernelIN5flash19enable_sm80_to_sm89INS1_16FlashAttnBwdSm80INS1_25CollectiveMainloopBwdSm80ILi2ELi2EN4cute5tupleIJNS5_1CILi64EEENS7_ILi128EEENS7_ILi96EEEEEENS_10bfloat16_tEfNS_4arch4Sm80ELb1ELb0ELb1ELb1ELb1ELb0ELb0ELb0ELi2ELi2ELi4ELi2ELb0EEENS1_24CollectiveEpilogueBwdGQAISB_fSE_Li256ELb1ELb1EEENS1_25SingleTileBwdLPTSchedulerILb1ELi128ELb1EEEEEEEEEvNT_6ParamsE,"ax",@progbits
	.align	128
.text._ZN7cutlass13device_kernelIN5flash19enable_sm80_to_sm89INS1_16FlashAttnBwdSm80INS1_25CollectiveMainloopBwdSm80ILi2ELi2EN4cute5tupleIJNS5_1CILi64EEENS7_ILi128EEENS7_ILi96EEEEEENS_10bfloat16_tEfNS_4arch4Sm80ELb1ELb0ELb1ELb1ELb1ELb0ELb0ELb0ELi2ELi2ELi4ELi2ELb0EEENS1_24CollectiveEpilogueBwdGQAISB_fSE_Li256ELb1ELb1EEENS1_25SingleTileBwdLPTSchedulerILb1ELi128ELb1EEEEEEEEEvNT_6ParamsE:
        .type           _ZN7cutlass13device_kernelIN5flash19enable_sm80_to_sm89INS1_16FlashAttnBwdSm80INS1_25CollectiveMainloopBwdSm80ILi2ELi2EN4cute5tupleIJNS5_1CILi64EEENS7_ILi128EEENS7_ILi96EEEEEENS_10bfloat16_tEfNS_4arch4Sm80ELb1ELb0ELb1ELb1ELb1ELb0ELb0ELb0ELi2ELi2ELi4ELi2ELb0EEENS1_24CollectiveEpilogueBwdGQAISB_fSE_Li256ELb1ELb1EEENS1_25SingleTileBwdLPTSchedulerILb1ELi128ELb1EEEEEEEEEvNT_6ParamsE,@function
        .size           _ZN7cutlass13device_kernelIN5flash19enable_sm80_to_sm89INS1_16FlashAttnBwdSm80INS1_25CollectiveMainloopBwdSm80ILi2ELi2EN4cute5tupleIJNS5_1CILi64EEENS7_ILi128EEENS7_ILi96EEEEEENS_10bfloat16_tEfNS_4arch4Sm80ELb1ELb0ELb1ELb1ELb1ELb0ELb0ELb0ELi2ELi2ELi4ELi2ELb0EEENS1_24CollectiveEpilogueBwdGQAISB_fSE_Li256ELb1ELb1EEENS1_25SingleTileBwdLPTSchedulerILb1ELi128ELb1EEEEEEEEEvNT_6ParamsE,(.L_x_132 - _ZN7cutlass13device_kernelIN5flash19enable_sm80_to_sm89INS1_16FlashAttnBwdSm80INS1_25CollectiveMainloopBwdSm80ILi2ELi2EN4cute5tupleIJNS5_1CILi64EEENS7_ILi128EEENS7_ILi96EEEEEENS_10bfloat16_tEfNS_4arch4Sm80ELb1ELb0ELb1ELb1ELb1ELb0ELb0ELb0ELi2ELi2ELi4ELi2ELb0EEENS1_24CollectiveEpilogueBwdGQAISB_fSE_Li256ELb1ELb1EEENS1_25SingleTileBwdLPTSchedulerILb1ELi128ELb1EEEEEEEEEvNT_6ParamsE)
        .other          _ZN7cutlass13device_kernelIN5flash19enable_sm80_to_sm89INS1_16FlashAttnBwdSm80INS1_25CollectiveMainloopBwdSm80ILi2ELi2EN4cute5tupleIJNS5_1CILi64EEENS7_ILi128EEENS7_ILi96EEEEEENS_10bfloat16_tEfNS_4arch4Sm80ELb1ELb0ELb1ELb1ELb1ELb0ELb0ELb0ELi2ELi2ELi4ELi2ELb0EEENS1_24CollectiveEpilogueBwdGQAISB_fSE_Li256ELb1ELb1EEENS1_25SingleTileBwdLPTSchedulerILb1ELi128ELb1EEEEEEEEEvNT_6ParamsE,@"STO_CUDA_ENTRY STV_DEFAULT"
_ZN7cutlass13device_kernelIN5flash19enable_sm80_to_sm89INS1_16FlashAttnBwdSm80INS1_25CollectiveMainloopBwdSm80ILi2ELi2EN4cute5tupleIJNS5_1CILi64EEENS7_ILi128EEENS7_ILi96EEEEEENS_10bfloat16_tEfNS_4arch4Sm80ELb1ELb0ELb1ELb1ELb1ELb0ELb0ELb0ELi2ELi2ELi4ELi2ELb0EEENS1_24CollectiveEpilogueBwdGQAISB_fSE_Li256ELb1ELb1EEENS1_25SingleTileBwdLPTSchedulerILb1ELi128ELb1EEEEEEEEEvNT_6ParamsE:
[----:B------:R-:W-:Y:S01]  /*0000*/  LDC R1, c[0x0][0x37c] ;  /* 0x0000df00ff017b82 */ /* 0x000fe20000000800 */
[----:B------:R-:W-:Y:S05]  /*0010*/  EXIT ;  /* 0x000000000000794d */ /* 0x000fea0003800000 */
.L_x_68:
        /* <DEDUP_REMOVED lines=14> */
.L_x_132:


//--------------------- .text._ZN7cutlass13device_kernelIN5flash22FlashAttnBwdPreprocessIN4cute5tupleIJNS3_1CILi64EEENS5_ILi96EEEEEENS_10bfloat16_tEfNS_4arch4Sm80ELb1ELb1EEEEEvNT_6ParamsE --------------------------
	.section	.text._ZN7cutlass13device_kernelIN5flash22FlashAttnBwdPreprocessIN4cute5tupleIJNS3_1CILi64EEENS5_ILi96EEEEEENS_10bfloat16_tEfNS_4arch4Sm80ELb1ELb1EEEEEvNT_6ParamsE,"ax",@progbits
	.align	128
.text._ZN7cutlass13device_kernelIN5flash22FlashAttnBwdPreprocessIN4cute5tupleIJNS3_1CILi64EEENS5_ILi96EEEEEENS_10bfloat16_tEfNS_4arch4Sm80ELb1ELb1EEEEEvNT_6ParamsE:
        .type           _ZN7cutlass13device_kernelIN5flash22FlashAttnBwdPreprocessIN4cute5tupleIJNS3_1CILi64EEENS5_ILi96EEEEEENS_10bfloat16_tEfNS_4arch4Sm80ELb1ELb1EEEEEvNT_6ParamsE,@function
        .size           _ZN7cutlass13device_kernelIN5flash22FlashAttnBwdPreprocessIN4cute5tupleIJNS3_1CILi64EEENS5_ILi96EEEEEENS_10bfloat16_tEfNS_4arch4Sm80ELb1ELb1EEEEEvNT_6ParamsE,(.L_x_133 - _ZN7cutlass13device_kernelIN5flash22FlashAttnBwdPreprocessIN4cute5tupleIJNS3_1CILi64EEENS5_ILi96EEEEEENS_10bfloat16_tEfNS_4arch4Sm80ELb1ELb1EEEEEvNT_6ParamsE)
        .other          _ZN7cutlass13device_kernelIN5flash22FlashAttnBwdPreprocessIN4cute5tupleIJNS3_1CILi64EEENS5_ILi96EEEEEENS_10bfloat16_tEfNS_4arch4Sm80ELb1ELb1EEEEEvNT_6ParamsE,@"STO_CUDA_ENTRY STV_DEFAULT"
_ZN7cutlass13device_kernelIN5flash22FlashAttnBwdPreprocessIN4cute5tupleIJNS3_1CILi64EEENS5_ILi96EEEEEENS_10bfloat16_tEfNS_4arch4Sm80ELb1ELb1EEEEEvNT_6ParamsE:
[----:B------:R-:W-:Y:S08]  /*0000*/  LDC R1, c[0x0][0x37c] ;  /* 0x0000df00ff017b82 */ /* 0x000ff00000000800 */
[----:B------:R-:W0:Y:S01]  /*0010*/  LDC.64 R8, c[0x0][0x460] ;  /* 0x00011800ff087b82 */ /* 0x000e220000000a00 */
[----:B------:R-:W1:Y:S01]  /*0020*/  S2R R0, SR_CTAID.X ;  /* 0x0000000000007919 */ /* 0x000e620000002500 */
[----:B------:R-:W2:Y:S01]  /*0030*/  LDCU.64 UR4, c[0x0][0x358] ;  /* 0x00006b00ff0477ac */ /* 0x000ea20008000a00 */
[----:B------:R-:W3:Y:S05]  /*0040*/  S2R R3, SR_CTAID.Z ;  /* 0x0000000000037919 */ /* 0x000eea0000002700 */
[----:B------:R-:W4:Y:S01]  /*0050*/  S2UR UR6, SR_CTAID.Y ;  /* 0x00000000000679c3 */ /* 0x000f220000002600 */
[----:B0-----:R-:W-:-:S04]  /*0060*/  ISETP.NE.U32.AND P0, PT, R8, RZ, PT ;  /* 0x000000ff0800720c */ /* 0x001fc80003f05070 */
[----:B------:R-:W-:-:S13]  /*0070*/  ISETP.NE.AND.EX P1, PT, R9, RZ, PT, P0 ;  /* 0x000000ff0900720c */ /* 0x000fda0003f25300 */
[----:B-1234-:R-:W-:Y:S05]  /*0080*/  @P1 BRA `(.L_x_69) ;  /* 0x0000000000241947 */ /* 0x01efea0003800000 */
[----:B------:R-:W0:Y:S01]  /*0090*/  LDCU.64 UR8, c[0x0][0x468] ;  /* 0x00008d00ff0877ac */ /* 0x000e220008000a00 */
[----:B------:R-:W-:Y:S01]  /*00a0*/  IMAD.MOV.U32 R2, RZ, RZ, RZ ;  /* 0x000000ffff027224 */ /* 0x000fe200078e00ff */
[----:B------:R-:W-:Y:S01]  /*00b0*/  CS2R R34, SRZ ;  /* 0x0000000000227805 */ /* 0x000fe2000001ff00 */
[----:B------:R-:W1:Y:S01]  /*00c0*/  LDCU UR7, c[0x0][0x388] ;  /* 0x00007100ff0777ac */ /* 0x000e620008000800 */
[----:B0-----:R-:W-:-:S04]  /*00d0*/  UISETP.NE.U32.AND UP0, UPT, UR8, URZ, UPT ;  /* 0x000000ff0800728c */ /* 0x001fc8000bf05070 */
[----:B------:R-:W-:Y:S01]  /*00e0*/  UISETP.NE.AND.EX UP0, UPT, UR9, URZ, UPT, UP0 ;  /* 0x000000ff0900728c */ /* 0x000fe2000bf05300 */
[----:B-1----:R-:W-:-:S08]  /*00f0*/  IMAD.U32 R4, RZ, RZ, UR7 ;  /* 0x00000007ff047e24 */ /* 0x002fd0000f8e00ff */
[----:B------:R-:W-:Y:S05]  /*0100*/  BRA.U !UP0, `(.L_x_70) ;  /* 0x00000001084c7547 */ /* 0x000fea000b800000 */
[----:B------:R-:W-:Y:S05]  /*0110*/  BRA `(.L_x_71) ;  /* 0x0000000000307947 */ /* 0x000fea0003800000 */
.L_x_69:
[----:B------:R-:W0:Y:S01]  /*0120*/  LDC.64 R6, c[0x0][0x460] ;  /* 0x00011800ff067b82 */ /* 0x000e220000000a00 */
[----:B------:R-:W1:Y:S01]  /*0130*/  LDCU.64 UR8, c[0x0][0x468] ;  /* 0x00008d00ff0877ac */ /* 0x000e620008000a00 */
[----:B0-----:R-:W-:-:S05]  /*0140*/  IMAD.WIDE.U32 R6, R3, 0x4, R6 ;  /* 0x0000000403067825 */ /* 0x001fca00078e0006 */
[----:B------:R-:W2:Y:S01]  /*0150*/  LDG.E R34, desc[UR4][R6.64] ;  /* 0x0000000406227981 */ /* 0x000ea2000c1e1900 */
[----:B-1----:R-:W-:-:S04]  /*0160*/  UISETP.NE.U32.AND UP0, UPT, UR8, URZ, UPT ;  /* 0x000000ff0800728c */ /* 0x002fc8000bf05070 */
[----:B------:R-:W-:Y:S01]  /*0170*/  UISETP.NE.AND.EX UP0, UPT, UR9, URZ, UPT, UP0 ;  /* 0x000000ff0900728c */ /* 0x000fe2000bf05300 */
[--C-:B--2---:R-:W-:Y:S01]  /*0180*/  IMAD R2, R3, 0x40, R34.reuse ;  /* 0x0000004003027824 */ /* 0x104fe200078e0222 */
[----:B------:R-:W-:-:S04]  /*0190*/  SHF.R.S32.HI R35, RZ, 0x1f, R34 ;  /* 0x0000001fff237819 */ /* 0x000fc80000011422 */
[----:B------:R-:W-:-:S04]  /*01a0*/  SHF.R.S32.HI R5, RZ, 0x1f, R2 ;  /* 0x0000001fff057819 */ /* 0x000fc80000011402 */
[----:B------:R-:W-:-:S04]  /*01b0*/  LEA.HI R2, R5, R2, RZ, 0x6 ;  /* 0x0000000205027211 */ /* 0x000fc800078f30ff */
[----:B------:R-:W-:Y:S01]  /*01c0*/  LOP3.LUT R2, R2, 0xffffffc0, RZ, 0xc0, !PT ;  /* 0xffffffc002027812 */ /* 0x000fe200078ec0ff */
[----:B------:R-:W-:Y:S06]  /*01d0*/  BRA.U !UP0, `(.L_x_72) ;  /* 0x0000000108107547 */ /* 0x000fec000b800000 */
.L_x_71:
[----:B------:R-:W0:Y:S02]  /*01e0*/  LDC.64 R4, c[0x0][0x468] ;  /* 0x00011a00ff047b82 */ /* 0x000e240000000a00 */
[----:B0-----:R-:W-:-:S06]  /*01f0*/  IMAD.WIDE.U32 R4, R3, 0x4, R4 ;  /* 0x0000000403047825 */ /* 0x001fcc00078e0004 */
[----:B------:R0:W5:Y:S01]  /*0200*/  LDG.E R4, desc[UR4][R4.64] ;  /* 0x0000000404047981 */ /* 0x000162000c1e1900 */
[----:B------:R-:W-:Y:S05]  /*0210*/  BRA `(.L_x_70) ;  /* 0x0000000000087947 */ /* 0x000fea0003800000 */
.L_x_72:
[----:B------:R-:W2:Y:S02]  /*0220*/  LDG.E R7, desc[UR4][R6.64+0x4] ;  /* 0x0000040406077981 */ /* 0x000ea4000c1e1900 */
[----:B--2---:R-:W-:-:S07]  /*0230*/  IMAD.IADD R4, R7, 0x1, -R34 ;  /* 0x0000000107047824 */ /* 0x004fce00078e0a22 */
.L_x_70:
[----:B0-----:R-:W0:Y:S01]  /*0240*/  S2R R5, SR_TID.X ;  /* 0x0000000000057919 */ /* 0x001e220000002100 */
[----:B------:R-:W-:Y:S02]  /*0250*/  SHF.L.U32 R6, R0, 0x6, RZ ;  /* 0x0000000600067819 */ /* 0x000fe400000006ff */
[----:B------:R-:W-:Y:S02]  /*0260*/  ISETP.NE.AND.EX P0, PT, R9, RZ, PT, P0 ;  /* 0x000000ff0900720c */ /* 0x000fe40003f05300 */
[----:B-----5:R-:W-:-:S13]  /*0270*/  ISETP.GT.AND P2, PT, R4, R6, PT ;  /* 0x000000060400720c */ /* 0x020fda0003f44270 */
[----:B------:R-:W-:Y:S05]  /*0280*/  @!P2 EXIT P0 ;  /* 0x000000000000a94d */ /* 0x000fea0000000000 */
[----:B------:R-:W-:Y:S01]  /*0290*/  IMAD.IADD R32, R4, 0x1, -R6 ;  /* 0x0000000104207824 */ /* 0x000fe200078e0a06 */
[----:B------:R-:W1:Y:S01]  /*02a0*/  LDC.64 R10, c[0x0][0x400] ;  /* 0x00010000ff0a7b82 */ /* 0x000e620000000a00 */
[----:B------:R-:W-:Y:S02]  /*02b0*/  SEL R7, R3, RZ, !P1 ;  /* 0x000000ff03077207 */ /* 0x000fe40004800000 */
[----:B------:R-:W-:Y:S02]  /*02c0*/  MOV R33, 0x7f800000 ;  /* 0x7f80000000217802 */ /* 0x000fe40000000f00 */
[----:B0-----:R-:W-:-:S03]  /*02d0*/  ISETP.GE.AND P0, PT, R5, R32, PT ;  /* 0x000000200500720c */ /* 0x001fc60003f06270 */
[----:B------:R-:W0:Y:S01]  /*02e0*/  LDC.64 R12, c[0x0][0x408] ;  /* 0x00010200ff0c7b82 */ /* 0x000e220000000a00 */
[----:B------:R-:W-:-:S13]  /*02f0*/  ISETP.GT.U32.OR P0, PT, R5, 0x3f, P0 ;  /* 0x0000003f0500780c */ /* 0x000fda0000704470 */
[----:B------:R-:W-:Y:S01]  /*0300*/  @!P0 IMAD.IADD R9, R6, 0x1, R5 ;  /* 0x0000000106098824 */ /* 0x000fe200078e0205 */
[----:B------:R-:W2:Y:S04]  /*0310*/  @!P0 LDC.64 R16, c[0x0][0x3f8] ;  /* 0x0000fe00ff108b82 */ /* 0x000ea80000000a00 */
[----:B------:R-:W-:-:S05]  /*0320*/  @!P0 IADD3 R8, P2, PT, R9, R34, RZ ;  /* 0x0000002209088210 */ /* 0x000fca0007f5e0ff */
[----:B------:R-:W-:Y:S02]  /*0330*/  @!P0 IMAD.X R9, RZ, RZ, R35, P2 ;  /* 0x000000ffff098224 */ /* 0x000fe400010e0623 */
[----:B-1----:R-:W-:-:S04]  /*0340*/  @!P0 IMAD.WIDE.U32 R8, R10, UR6, R8 ;  /* 0x000000060a088c25 */ /* 0x002fc8000f8e0008 */
[----:B------:R-:W-:Y:S02]  /*0350*/  @!P0 IMAD R9, R11, UR6, R9 ;  /* 0x000000060b098c24 */ /* 0x000fe4000f8e0209 */
[----:B0-----:R-:W-:-:S04]  /*0360*/  @!P0 IMAD.WIDE.U32 R8, R7, R12, R8 ;  /* 0x0000000c07088225 */ /* 0x001fc800078e0008 */
[----:B------:R-:W-:Y:S01]  /*0370*/  @!P0 IMAD R9, R7, R13, R9 ;  /* 0x0000000d07098224 */ /* 0x000fe200078e0209 */
[C---:B--2---:R-:W-:Y:S02]  /*0380*/  @!P0 LEA R16, P1, R8.reuse, R16, 0x2 ;  /* 0x0000001008108211 */ /* 0x044fe400078210ff */
[----:B------:R-:W-:Y:S02]  /*0390*/  SHF.R.U32.HI R45, RZ, 0x2, R5 ;  /* 0x00000002ff2d7819 */ /* 0x000fe40000011605 */
[----:B------:R-:W-:-:S05]  /*03a0*/  @!P0 LEA.HI.X R17, R8, R17, R9, 0x2, P1 ;  /* 0x0000001108118211 */ /* 0x000fca00008f1409 */
[----:B------:R0:W5:Y:S01]  /*03b0*/  @!P0 LDG.E R33, desc[UR4][R16.64] ;  /* 0x0000000410218981 */ /* 0x000162000c1e1900 */
        /* <DEDUP_REMOVED lines=15> */
[----:B------:R-:W-:Y:S02]  /*04b0*/  CS2R R30, SRZ ;  /* 0x00000000001e7805 */ /* 0x000fe4000001ff00 */
[C---:B------:R-:W-:Y:S02]  /*04c0*/  LOP3.LUT R44, R36.reuse, 0x20, RZ, 0xfc, !PT ;  /* 0x00000020242c7812 */ /* 0x040fe400078efcff */
[----:B------:R-:W-:Y:S01]  /*04d0*/  LOP3.LUT R46, R36, 0x40, RZ, 0xfc, !PT ;  /* 0x00000040242e7812 */ /* 0x000fe200078efcff */
[----:B------:R-:W-:Y:S06]  /*04e0*/  @P0 BRA `(.L_x_74) ;  /* 0x0000000000640947 */ /* 0x000fec0003800000 */
[----:B------:R-:W0:Y:S01]  /*04f0*/  LDC.64 R38, c[0x0][0x3a0] ;  /* 0x0000e800ff267b82 */ /* 0x000e220000000a00 */
[----:B------:R-:W-:Y:S01]  /*0500*/  IMAD.MOV.U32 R37, RZ, RZ, RZ ;  /* 0x000000ffff257224 */ /* 0x000fe200078e00ff */
[----:B------:R-:W1:Y:S01]  /*0510*/  LDCU.64 UR8, c[0x0][0x398] ;  /* 0x00007300ff0877ac */ /* 0x000e620008000a00 */
[----:B------:R-:W2:Y:S05]  /*0520*/  LDCU UR7, c[0x0][0x38c] ;  /* 0x00007180ff0777ac */ /* 0x000eaa0008000800 */
[----:B------:R-:W3:Y:S01]  /*0530*/  LDC.64 R40, c[0x0][0x3a8] ;  /* 0x0000ea00ff287b82 */ /* 0x000ee20000000a00 */
[----:B------:R-:W4:Y:S01]  /*0540*/  LDCU.64 UR10, c[0x0][0x380] ;  /* 0x00007000ff0a77ac */ /* 0x000f220008000a00 */
[----:B0-----:R-:W-:Y:S01]  /*0550*/  IMAD.WIDE.U32 R42, R38, UR6, R36 ;  /* 0x00000006262a7c25 */ /* 0x001fe2000f8e0024 */
[----:B------:R-:W-:-:S02]  /*0560*/  IADD3 R38, P1, PT, R45, R34, RZ ;  /* 0x000000222d267210 */ /* 0x000fc40007f3e0ff */
[----:B--2---:R-:W-:Y:S01]  /*0570*/  ISETP.GE.AND P2, PT, R44, UR7, PT ;  /* 0x000000072c007c0c */ /* 0x004fe2000bf46270 */
[----:B------:R-:W-:Y:S01]  /*0580*/  IMAD R43, R39, UR6, R43 ;  /* 0x00000006272b7c24 */ /* 0x000fe2000f8e022b */
[----:B------:R-:W-:Y:S01]  /*0590*/  ISETP.GE.AND P3, PT, R46, UR7, PT ;  /* 0x000000072e007c0c */ /* 0x000fe2000bf66270 */
[----:B------:R-:W-:Y:S01]  /*05a0*/  IMAD.X R39, RZ, RZ, R35, P1 ;  /* 0x000000ffff277224 */ /* 0x000fe200008e0623 */
[----:B------:R-:W-:Y:S01]  /*05b0*/  ISETP.GE.AND P1, PT, R36, UR7, PT ;  /* 0x0000000724007c0c */ /* 0x000fe2000bf26270 */
[----:B---3--:R-:W-:-:S04]  /*05c0*/  IMAD.WIDE.U32 R42, R7, R40, R42 ;  /* 0x00000028072a7225 */ /* 0x008fc800078e002a */
[----:B------:R-:W-:-:S04]  /*05d0*/  IMAD.WIDE.U32 R38, R0, 0x40, R38 ;  /* 0x0000004000267825 */ /* 0x000fc800078e0026 */
[----:B------:R-:W-:Y:S02]  /*05e0*/  IMAD R43, R7, R41, R43 ;  /* 0x00000029072b7224 */ /* 0x000fe400078e022b */
[----:B-1----:R-:W-:Y:S02]  /*05f0*/  IMAD R39, R39, UR8, RZ ;  /* 0x0000000827277c24 */ /* 0x002fe4000f8e02ff */
[----:B------:R-:W-:-:S04]  /*0600*/  IMAD.WIDE.U32 R42, R38, UR8, R42 ;  /* 0x00000008262a7c25 */ /* 0x000fc8000f8e002a */
[----:B------:R-:W-:Y:S01]  /*0610*/  IMAD R39, R38, UR9, R39 ;  /* 0x0000000926277c24 */ /* 0x000fe2000f8e0227 */
[----:B----4-:R-:W-:-:S04]  /*0620*/  LEA R38, P4, R42, UR10, 0x1 ;  /* 0x0000000a2a267c11 */ /* 0x010fc8000f8808ff */
[----:B------:R-:W-:-:S04]  /*0630*/  IADD3 R39, PT, PT, R43, R39, RZ ;  /* 0x000000272b277210 */ /* 0x000fc80007ffe0ff */
[----:B------:R-:W-:-:S05]  /*0640*/  LEA.HI.X R39, R42, UR11, R39, 0x1, P4 ;  /* 0x0000000b2a277c11 */ /* 0x000fca000a0f0c27 */
[----:B------:R0:W5:Y:S04]  /*0650*/  @!P1 LDG.E.128 R8, desc[UR4][R38.64] ;  /* 0x0000000426089981 */ /* 0x000168000c1e1d00 */
[----:B------:R0:W5:Y:S04]  /*0660*/  @!P2 LDG.E.128 R12, desc[UR4][R38.64+0x40] ;  /* 0x00004004260ca981 */ /* 0x000168000c1e1d00 */
[----:B------:R0:W5:Y:S02]  /*0670*/  @!P3 LDG.E.128 R16, desc[UR4][R38.64+0x80] ;  /* 0x000080042610b981 */ /* 0x000164000c1e1d00 */
.L_x_74:
[----:B------:R-:W-:Y:S05]  /*0680*/  BSYNC.RECONVERGENT B0 ;  /* 0x0000000000007941 */ /* 0x000fea0003800200 */
.L_x_73:
[----:B------:R-:W-:Y:S04]  /*0690*/  BSSY.RECONVERGENT B0, `(.L_x_75) ;  /* 0x000001b000007945 */ /* 0x000fe80003800200 */
[----:B------:R-:W-:Y:S05]  /*06a0*/  @P0 BRA `(.L_x_76) ;  /* 0x0000000000640947 */ /* 0x000fea0003800000 */
[----:B0-----:R-:W0:Y:S01]  /*06b0*/  LDC.64 R38, c[0x0][0x3c0] ;  /* 0x0000f000ff267b82 */ /* 0x001e220000000a00 */
[----:B------:R-:W1:Y:S01]  /*06c0*/  LDCU.128 UR8, c[0x0][0x3b0] ;  /* 0x00007600ff0877ac */ /* 0x000e620008000c00 */
[----:B------:R-:W-:Y:S01]  /*06d0*/  IMAD.MOV.U32 R42, RZ, RZ, R36 ;  /* 0x000000ffff2a7224 */ /* 0x000fe200078e0024 */
[----:B------:R-:W-:Y:S01]  /*06e0*/  IADD3 R34, P0, PT, R45, R34, RZ ;  /* 0x000000222d227210 */ /* 0x000fe20007f1e0ff */
[----:B------:R-:W-:Y:S01]  /*06f0*/  IMAD.MOV.U32 R43, RZ, RZ, RZ ;  /* 0x000000ffff2b7224 */ /* 0x000fe200078e00ff */
[----:B------:R-:W2:Y:S03]  /*0700*/  LDCU UR7, c[0x0][0x38c] ;  /* 0x00007180ff0777ac */ /* 0x000ea60008000800 */
[----:B------:R-:W3:Y:S01]  /*0710*/  LDC.64 R40, c[0x0][0x3c8] ;  /* 0x0000f200ff287b82 */ /* 0x000ee20000000a00 */
[----:B------:R-:W-:Y:S02]  /*0720*/  IMAD.X R35, RZ, RZ, R35, P0 ;  /* 0x000000ffff237224 */ /* 0x000fe400000e0623 */
[----:B------:R-:W-:-:S04]  /*0730*/  IMAD.WIDE.U32 R34, R0, 0x40, R34 ;  /* 0x0000004000227825 */ /* 0x000fc800078e0022 */
[----:B-1----:R-:W-:-:S04]  /*0740*/  IMAD R35, R35, UR10, RZ ;  /* 0x0000000a23237c24 */ /* 0x002fc8000f8e02ff */
[----:B------:R-:W-:Y:S01]  /*0750*/  IMAD R35, R34, UR11, R35 ;  /* 0x0000000b22237c24 */ /* 0x000fe2000f8e0223 */
[----:B--2---:R-:W-:Y:S01]  /*0760*/  ISETP.GE.AND P2, PT, R44, UR7, PT ;  /* 0x000000072c007c0c */ /* 0x004fe2000bf46270 */
[----:B0-----:R-:W-:Y:S01]  /*0770*/  IMAD.WIDE.U32 R42, R38, UR6, R42 ;  /* 0x00000006262a7c25 */ /* 0x001fe2000f8e002a */
[----:B------:R-:W-:Y:S02]  /*0780*/  ISETP.GE.AND P1, PT, R36, UR7, PT ;  /* 0x0000000724007c0c */ /* 0x000fe4000bf26270 */
[----:B------:R-:W-:Y:S01]  /*0790*/  ISETP.GE.AND P3, PT, R46, UR7, PT ;  /* 0x000000072e007c0c */ /* 0x000fe2000bf66270 */
[----:B------:R-:W-:Y:S02]  /*07a0*/  IMAD R43, R39, UR6, R43 ;  /* 0x00000006272b7c24 */ /* 0x000fe4000f8e022b */
[----:B---3--:R-:W-:-:S04]  /*07b0*/  IMAD.WIDE.U32 R42, R7, R40, R42 ;  /* 0x00000028072a7225 */ /* 0x008fc800078e002a */
[----:B------:R-:W-:Y:S02]  /*07c0*/  IMAD R43, R7, R41, R43 ;  /* 0x00000029072b7224 */ /* 0x000fe400078e022b */
[----:B------:R-:W-:-:S03]  /*07d0*/  IMAD.WIDE.U32 R42, R34, UR10, R42 ;  /* 0x0000000a222a7c25 */ /* 0x000fc6000f8e002a */
[----:B------:R-:W-:Y:S02]  /*07e0*/  LEA R34, P0, R42, UR8, 0x1 ;  /* 0x000000082a227c11 */ /* 0x000fe4000f8008ff */
[----:B------:R-:W-:-:S04]  /*07f0*/  IADD3 R35, PT, PT, R43, R35, RZ ;  /* 0x000000232b237210 */ /* 0x000fc80007ffe0ff */
[----:B------:R-:W-:-:S05]  /*0800*/  LEA.HI.X R35, R42, UR9, R35, 0x1, P0 ;  /* 0x000000092a237c11 */ /* 0x000fca00080f0c23 */
[----:B------:R1:W5:Y:S04]  /*0810*/  @!P1 LDG.E.128 R20, desc[UR4][R34.64] ;  /* 0x0000000422149981 */ /* 0x000368000c1e1d00 */
[----:B------:R1:W5:Y:S04]  /*0820*/  @!P2 LDG.E.128 R24, desc[UR4][R34.64+0x40] ;  /* 0x000040042218a981 */ /* 0x000368000c1e1d00 */
[----:B------:R1:W5:Y:S02]  /*0830*/  @!P3 LDG.E.128 R28, desc[UR4][R34.64+0x80] ;  /* 0x00008004221cb981 */ /* 0x000364000c1e1d00 */
.L_x_76:
[----:B------:R-:W-:Y:S05]  /*0840*/  BSYNC.RECONVERGENT B0 ;  /* 0x0000000000007941 */ /* 0x000fea0003800200 */
.L_x_75:
[C---:B-1---5:R-:W-:Y:S01]  /*0850*/  LOP3.LUT R34, R8.reuse, 0xffff0000, RZ, 0xc0, !PT ;  /* 0xffff000008227812 */ /* 0x062fe200078ec0ff */
[----:B------:R-:W-:Y:S01]  /*0860*/  IMAD.U32 R8, R8, 0x10000, RZ ;  /* 0x0001000008087824 */ /* 0x000fe200078e00ff */
[C---:B------:R-:W-:Y:S01]  /*0870*/  LOP3.LUT R37, R20.reuse, 0xffff0000, RZ, 0xc0, !PT ;  /* 0xffff000014257812 */ /* 0x040fe200078ec0ff */
[----:B------:R-:W-:Y:S01]  /*0880*/  IMAD.U32 R35, R20, 0x10000, RZ ;  /* 0x0001000014237824 */ /* 0x000fe200078e00ff */
[----:B------:R-:W-:Y:S01]  /*0890*/  ISETP.NE.AND P1, PT, R36, RZ, PT ;  /* 0x000000ff2400720c */ /* 0x000fe20003f25270 */
[C---:B------:R-:W-:Y:S01]  /*08a0*/  IMAD.U32 R20, R9.reuse, 0x10000, RZ ;  /* 0x0001000009147824 */ /* 0x040fe200078e00ff */
[----:B------:R-:W-:Y:S01]  /*08b0*/  LOP3.LUT R9, R9, 0xffff0000, RZ, 0xc0, !PT ;  /* 0xffff000009097812 */ /* 0x000fe200078ec0ff */
[----:B0-----:R-:W-:Y:S01]  /*08c0*/  FMUL.FTZ R39, R34, R37 ;  /* 0x0000002522277220 */ /* 0x001fe20000410000 */
[C---:B------:R-:W-:Y:S01]  /*08d0*/  SHF.L.U32 R37, R21.reuse, 0x10, RZ ;  /* 0x0000001015257819 */ /* 0x040fe200000006ff */
[----:B------:R-:W-:Y:S01]  /*08e0*/  BSSY.RECONVERGENT B0, `(.L_x_77) ;  /* 0x0000064000007945 */ /* 0x000fe20003800200 */
[----:B------:R-:W-:Y:S01]  /*08f0*/  LOP3.LUT R34, R21, 0xffff0000, RZ, 0xc0, !PT ;  /* 0xffff000015227812 */ /* 0x000fe200078ec0ff */
[----:B------:R-:W-:Y:S01]  /*0900*/  FFMA.FTZ R35, R8, R35, R39 ;  /* 0x0000002308237223 */ /* 0x000fe20000010027 */
[C---:B------:R-:W-:Y:S01]  /*0910*/  IMAD.U32 R8, R10.reuse, 0x10000, RZ ;  /* 0x000100000a087824 */ /* 0x040fe200078e00ff */
[----:B------:R-:W-:Y:S01]  /*0920*/  LOP3.LUT R10, R10, 0xffff0000, RZ, 0xc0, !PT ;  /* 0xffff00000a0a7812 */ /* 0x000fe200078ec0ff */
[----:B------:R-:W-:-:S02]  /*0930*/  IMAD.U32 R21, R22, 0x10000, RZ ;  /* 0x0001000016157824 */ /* 0x000fc400078e00ff */
[----:B------:R-:W-:-:S04]  /*0940*/  FFMA.FTZ R20, R20, R37, R35 ;  /* 0x0000002514147223 */ /* 0x000fc80000010023 */
[----:B------:R-:W-:Y:S01]  /*0950*/  FFMA.FTZ R35, R9, R34, R20 ;  /* 0x0000002209237223 */ /* 0x000fe20000010014 */
[----:B------:R-:W-:-:S03]  /*0960*/  LOP3.LUT R9, R22, 0xffff0000, RZ, 0xc0, !PT ;  /* 0xffff000016097812 */ /* 0x000fc600078ec0ff */
[----:B------:R-:W-:Y:S01]  /*0970*/  FFMA.FTZ R35, R8, R21, R35 ;  /* 0x0000001508237223 */ /* 0x000fe20000010023 */
[----:B------:R-:W-:Y:S01]  /*0980*/  SHF.L.U32 R21, R23, 0x10, RZ ;  /* 0x0000001017157819 */ /* 0x000fe200000006ff */
[C---:B------:R-:W-:Y:S01]  /*0990*/  IMAD.U32 R8, R11.reuse, 0x10000, RZ ;  /* 0x000100000b087824 */ /* 0x040fe200078e00ff */
[----:B------:R-:W-:Y:S01]  /*09a0*/  LOP3.LUT R11, R11, 0xffff0000, RZ, 0xc0, !PT ;  /* 0xffff00000b0b7812 */ /* 0x000fe200078ec0ff */
[----:B------:R-:W-:Y:S01]  /*09b0*/  FFMA.FTZ R9, R10, R9, R35 ;  /* 0x000000090a097223 */ /* 0x000fe20000010023 */
[----:B------:R-:W-:-:S03]  /*09c0*/  LOP3.LUT R10, R23, 0xffff0000, RZ, 0xc0, !PT ;  /* 0xffff0000170a7812 */ /* 0x000fc600078ec0ff */
[----:B------:R-:W-:Y:S01]  /*09d0*/  FFMA.FTZ R20, R8, R21, R9 ;  /* 0x0000001508147223 */ /* 0x000fe20000010009 */
[C---:B------:R-:W-:Y:S01]  /*09e0*/  IMAD.U32 R8, R12.reuse, 0x10000, RZ ;  /* 0x000100000c087824 */ /* 0x040fe200078e00ff */
[----:B------:R-:W-:Y:S01]  /*09f0*/  LOP3.LUT R12, R12, 0xffff0000, RZ, 0xc0, !PT ;  /* 0xffff00000c0c7812 */ /* 0x000fe200078ec0ff */
[C---:B------:R-:W-:Y:S02]  /*0a00*/  IMAD.U32 R9, R24.reuse, 0x10000, RZ ;  /* 0x0001000018097824 */ /* 0x040fe400078e00ff */
[----:B------:R-:W-:Y:S01]  /*0a10*/  FFMA.FTZ R21, R11, R10, R20 ;  /* 0x0000000a0b157223 */ /* 0x000fe20000010014 */
[----:B------:R-:W-:Y:S02]  /*0a20*/  LOP3.LUT R11, R24, 0xffff0000, RZ, 0xc0, !PT ;  /* 0xffff0000180b7812 */ /* 0x000fe400078ec0ff */
[C---:B------:R-:W-:Y:S01]  /*0a30*/  LOP3.LUT R10, R25.reuse, 0xffff0000, RZ, 0xc0, !PT ;  /* 0xffff0000190a7812 */ /* 0x040fe200078ec0ff */
[----:B------:R-:W-:Y:S01]  /*0a40*/  FFMA.FTZ R21, R8, R9, R21 ;  /* 0x0000000908157223 */ /* 0x000fe20000010015 */
[----:B------:R-:W-:Y:S01]  /*0a50*/  SHF.L.U32 R9, R25, 0x10, RZ ;  /* 0x0000001019097819 */ /* 0x000fe200000006ff */
[C---:B------:R-:W-:Y:S01]  /*0a60*/  IMAD.U32 R8, R13.reuse, 0x10000, RZ ;  /* 0x000100000d087824 */ /* 0x040fe200078e00ff */
[----:B------:R-:W-:Y:S01]  /*0a70*/  LOP3.LUT R13, R13, 0xffff0000, RZ, 0xc0, !PT ;  /* 0xffff00000d0d7812 */ /* 0x000fe200078ec0ff */
[----:B------:R-:W-:Y:S01]  /*0a80*/  FFMA.FTZ R11, R12, R11, R21 ;  /* 0x0000000b0c0b7223 */ /* 0x000fe20000010015 */
[----:B------:R-:W-:-:S03]  /*0a90*/  SHF.R.S32.HI R20, RZ, 0x1f, R2 ;  /* 0x0000001fff147819 */ /* 0x000fc60000011402 */
        /* <DEDUP_REMOVED lines=12> */
[----:B------:R-:W-:-:S03]  /*0b60*/  IMAD R14, R2, 0x60, RZ ;  /* 0x00000060020e7824 */ /* 0x000fc600078e02ff */
        /* <DEDUP_REMOVED lines=12> */
[----:B------:R-:W-:-:S03]  /*0c30*/  VIADD R15, R4, 0x3f ;  /* 0x0000003f040f7836 */ /* 0x000fc60000000000 */
        /* <DEDUP_REMOVED lines=12> */
[----:B------:R-:W-:-:S04]  /*0d00*/  FFMA.FTZ R8, R8, R9, R11 ;  /* 0x0000000908087223 */ /* 0x000fc8000001000b */
[----:B------:R-:W-:Y:S01]  /*0d10*/  FFMA.FTZ R19, R19, R10, R8 ;  /* 0x0000000a13137223 */ /* 0x000fe20000010008 */
[----:B------:R-:W-:-:S04]  /*0d20*/  SHF.R.S32.HI R10, RZ, 0x1f, R15 ;  /* 0x0000001fff0a7819 */ /* 0x000fc8000001140f */
[----:B------:R-:W0:Y:S01]  /*0d30*/  SHFL.BFLY PT, R8, R19, 0x2, 0x1f ;  /* 0x0c401f0013087f89 */ /* 0x000e2200000e0000 */
[----:B------:R-:W-:-:S04]  /*0d40*/  LEA.HI R10, R10, R15, RZ, 0x6 ;  /* 0x0000000f0a0a7211 */ /* 0x000fc800078f30ff */
[----:B------:R-:W-:-:S04]  /*0d50*/  LOP3.LUT R10, R10, 0xffffffc0, RZ, 0xc0, !PT ;  /* 0xffffffc00a0a7812 */ /* 0x000fc800078ec0ff */
[----:B------:R-:W-:Y:S02]  /*0d60*/  IADD3 R12, PT, PT, R6, R15, -R10 ;  /* 0x0000000f060c7210 */ /* 0x000fe40007ffe80a */
[----:B------:R-:W1:Y:S03]  /*0d70*/  LDC.64 R10, c[0x0][0x440] ;  /* 0x00011000ff0a7b82 */ /* 0x000e660000000a00 */
[----:B------:R-:W-:Y:S02]  /*0d80*/  IMAD.IADD R12, R15, 0x1, -R12 ;  /* 0x000000010f0c7824 */ /* 0x000fe400078e0a0c */
[----:B------:R-:W-:-:S03]  /*0d90*/  IMAD R15, R0, 0x600, R5 ;  /* 0x00000600000f7824 */ /* 0x000fc600078e0205 */
[----:B------:R-:W-:Y:S02]  /*0da0*/  ISETP.GE.AND P0, PT, R5, R12, PT ;  /* 0x0000000c0500720c */ /* 0x000fe40003f06270 */
[----:B------:R-:W-:Y:S02]  /*0db0*/  LEA R12, P2, R15, R14, 0x2 ;  /* 0x0000000e0f0c7211 */ /* 0x000fe400078410ff */
[----:B------:R-:W-:Y:S01]  /*0dc0*/  ISETP.GT.U32.OR P0, PT, R5, 0x3f, P0 ;  /* 0x0000003f0500780c */ /* 0x000fe20000704470 */
[----:B0-----:R-:W-:Y:S02]  /*0dd0*/  FADD.FTZ R4, R19, R8 ;  /* 0x0000000813047221 */ /* 0x001fe40000010000 */
[----:B------:R-:W0:Y:S03]  /*0de0*/  LDC.64 R8, c[0x0][0x448] ;  /* 0x00011200ff087b82 */ /* 0x000e260000000a00 */
[----:B------:R-:W2:Y:S02]  /*0df0*/  SHFL.BFLY PT, R13, R4, 0x1, 0x1f ;  /* 0x0c201f00040d7f89 */ /* 0x000ea400000e0000 */
[----:B--2---:R-:W-:Y:S01]  /*0e00*/  FADD.FTZ R4, R4, R13 ;  /* 0x0000000d04047221 */ /* 0x004fe20000010000 */
[----:B------:R-:W-:Y:S01]  /*0e10*/  LEA.HI.X.SX32 R13, R14, RZ, 0x1, P2 ;  /* 0x000000ff0e0d7211 */ /* 0x000fe200010f0eff */
[----:B------:R-:W-:Y:S06]  /*0e20*/  @P1 BRA `(.L_x_78) ;  /* 0x00000000003c1947 */ /* 0x000fec0003800000 */
[----:B------:R-:W2:Y:S01]  /*0e30*/  LDC.64 R16, c[0x0][0x3e8] ;  /* 0x0000fa00ff107b82 */ /* 0x000ea20000000a00 */
[----:B------:R-:W-:Y:S01]  /*0e40*/  IMAD.IADD R15, R6, 0x1, R45 ;  /* 0x00000001060f7824 */ /* 0x000fe200078e022d */
[----:B------:R-:W3:Y:S04]  /*0e50*/  LDCU.64 UR8, c[0x0][0x3f0] ;  /* 0x00007e00ff0877ac */ /* 0x000ee80008000a00 */
[----:B------:R-:W-:Y:S01]  /*0e60*/  IADD3 R14, P1, PT, R15, R2, RZ ;  /* 0x000000020f0e7210 */ /* 0x000fe20007f3e0ff */
[----:B------:R-:W4:Y:S03]  /*0e70*/  LDCU.64 UR10, c[0x0][0x3d0] ;  /* 0x00007a00ff0a77ac */ /* 0x000f260008000a00 */
[----:B------:R-:W-:-:S02]  /*0e80*/  IADD3.X R15, PT, PT, RZ, R20, RZ, P1, !PT ;  /* 0x00000014ff0f7210 */ /* 0x000fc40000ffe4ff */
[----:B------:R-:W-:Y:S01]  /*0e90*/  ISETP.GE.AND P1, PT, R45, R32, PT ;  /* 0x000000202d00720c */ /* 0x000fe20003f26270 */
[----:B--2---:R-:W-:-:S04]  /*0ea0*/  IMAD.WIDE.U32 R14, R16, UR6, R14 ;  /* 0x00000006100e7c25 */ /* 0x004fc8000f8e000e */
[----:B------:R-:W-:Y:S02]  /*0eb0*/  IMAD R15, R17, UR6, R15 ;  /* 0x00000006110f7c24 */ /* 0x000fe4000f8e020f */
[----:B---3--:R-:W-:-:S04]  /*0ec0*/  IMAD.WIDE.U32 R14, R7, UR8, R14 ;  /* 0x00000008070e7c25 */ /* 0x008fc8000f8e000e */
[----:B------:R-:W-:Y:S01]  /*0ed0*/  IMAD R15, R7, UR9, R15 ;  /* 0x00000009070f7c24 */ /* 0x000fe2000f8e020f */
[----:B----4-:R-:W-:-:S04]  /*0ee0*/  LEA R16, P2, R14, UR10, 0x2 ;  /* 0x0000000a0e107c11 */ /* 0x010fc8000f8410ff */
[----:B------:R-:W-:Y:S02]  /*0ef0*/  LEA.HI.X R17, R14, UR11, R15, 0x2, P2 ;  /* 0x0000000b0e117c11 */ /* 0x000fe400090f140f */
[----:B------:R-:W-:-:S05]  /*0f00*/  FSEL R15, R4, RZ, !P1 ;  /* 0x000000ff040f7208 */ /* 0x000fca0004800000 */
[----:B------:R2:W-:Y:S02]  /*0f10*/  STG.E desc[UR4][R16.64], R15 ;  /* 0x0000000f10007986 */ /* 0x0005e4000c101904 */
.L_x_78:
[----:B------:R-:W-:Y:S05]  /*0f20*/  BSYNC.RECONVERGENT B0 ;  /* 0x0000000000007941 */ /* 0x000fea0003800200 */
.L_x_77:
[----:B------:R-:W-:Y:S04]  /*0f30*/  BSSY.RECONVERGENT B0, `(.L_x_79) ;  /* 0x0000012000007945 */ /* 0x000fe80003800200 */
[----:B------:R-:W-:Y:S05]  /*0f40*/  @P0 BRA `(.L_x_80) ;  /* 0x0000000000400947 */ /* 0x000fea0003800000 */
[----:B--2---:R-:W2:Y:S01]  /*0f50*/  LDC.64 R16, c[0x0][0x418] ;  /* 0x00010600ff107b82 */ /* 0x004ea20000000a00 */
[----:B------:R-:W-:Y:S01]  /*0f60*/  IMAD.IADD R15, R6, 0x1, R5 ;  /* 0x00000001060f7824 */ /* 0x000fe200078e0205 */
[----:B------:R-:W3:Y:S04]  /*0f70*/  LDCU.64 UR8, c[0x0][0x420] ;  /* 0x00008400ff0877ac */ /* 0x000ee80008000a00 */
[----:B------:R-:W-:Y:S01]  /*0f80*/  IADD3 R14, P0, PT, R15, R2, RZ ;  /* 0x000000020f0e7210 */ /* 0x000fe20007f1e0ff */
[C---:B------:R-:W-:Y:S01]  /*0f90*/  FMUL.FTZ R2, R33.reuse, 1.4426950216293334961 ;  /* 0x3fb8aa3b21027820 */ /* 0x040fe20000410000 */
[----:B------:R-:W4:Y:S03]  /*0fa0*/  LDC.64 R18, c[0x0][0x410] ;  /* 0x00010400ff127b82 */ /* 0x000f260000000a00 */
[----:B------:R-:W-:Y:S01]  /*0fb0*/  IMAD.X R15, RZ, RZ, R20, P0 ;  /* 0x000000ffff0f7224 */ /* 0x000fe200000e0614 */
[----:B------:R-:W-:Y:S01]  /*0fc0*/  FSETP.NEU.FTZ.AND P0, PT, R33, -INF , PT ;  /* 0xff8000002100780b */ /* 0x000fe20003f1d000 */
[----:B--2---:R-:W-:-:S04]  /*0fd0*/  IMAD.WIDE.U32 R14, R16, UR6, R14 ;  /* 0x00000006100e7c25 */ /* 0x004fc8000f8e000e */
[----:B------:R-:W-:Y:S02]  /*0fe0*/  IMAD R15, R17, UR6, R15 ;  /* 0x00000006110f7c24 */ /* 0x000fe4000f8e020f */
[----:B---3--:R-:W-:-:S04]  /*0ff0*/  IMAD.WIDE.U32 R14, R7, UR8, R14 ;  /* 0x00000008070e7c25 */ /* 0x008fc8000f8e000e */
[----:B------:R-:W-:Y:S01]  /*1000*/  IMAD R4, R7, UR9, R15 ;  /* 0x0000000907047c24 */ /* 0x000fe2000f8e020f */
[----:B----4-:R-:W-:Y:S02]  /*1010*/  LEA R16, P1, R14, R18, 0x2 ;  /* 0x000000120e107211 */ /* 0x010fe400078210ff */
[----:B------:R-:W-:Y:S02]  /*1020*/  FSEL R15, R2, RZ, P0 ;  /* 0x000000ff020f7208 */ /* 0x000fe40000000000 */
[----:B------:R-:W-:-:S05]  /*1030*/  LEA.HI.X R17, R14, R19, R4, 0x2, P1 ;  /* 0x000000130e117211 */ /* 0x000fca00008f1404 */
[----:B------:R3:W-:Y:S04]  /*1040*/  STG.E desc[UR4][R16.64], R15 ;  /* 0x0000000f10007986 */ /* 0x0007e8000c101904 */
.L_x_80:
[----:B------:R-:W-:Y:S05]  /*1050*/  BSYNC.RECONVERGENT B0 ;  /* 0x0000000000007941 */ /* 0x000fea0003800200 */
.L_x_79:
[----:B------:R-:W4:Y:S01]  /*1060*/  LDCU.64 UR10, c[0x0][0x458] ;  /* 0x00008b00ff0a77ac */ /* 0x000f220008000a00 */
[----:B-1----:R-:W-:Y:S01]  /*1070*/  IMAD.WIDE.U32 R12, R10, UR6, R12 ;  /* 0x000000060a0c7c25 */ /* 0x002fe2000f8e000c */
[----:B------:R-:W1:Y:S03]  /*1080*/  LDCU.64 UR8, c[0x0][0x428] ;  /* 0x00008500ff0877ac */ /* 0x000e660008000a00 */
[----:B------:R-:W-:Y:S02]  /*1090*/  IMAD R13, R11, UR6, R13 ;  /* 0x000000060b0d7c24 */ /* 0x000fe4000f8e020d */
[----:B0-----:R-:W-:-:S04]  /*10a0*/  IMAD.WIDE.U32 R10, R7, R8, R12 ;  /* 0x00000008070a7225 */ /* 0x001fc800078e000c */
[----:B------:R-:W-:Y:S01]  /*10b0*/  IMAD R9, R7, R9, R11 ;  /* 0x0000000907097224 */ /* 0x000fe200078e020b */
[----:B----4-:R-:W-:-:S04]  /*10c0*/  ISETP.NE.U32.AND P0, PT, RZ, UR10, PT ;  /* 0x0000000aff007c0c */ /* 0x010fc8000bf05070 */
[----:B------:R-:W-:Y:S02]  /*10d0*/  ISETP.NE.AND.EX P0, PT, RZ, UR11, PT, P0 ;  /* 0x0000000bff007c0c */ /* 0x000fe4000bf05300 */
[C---:B-1----:R-:W-:Y:S02]  /*10e0*/  LEA R6, P1, R10.reuse, UR8, 0x2 ;  /* 0x000000080a067c11 */ /* 0x042fe4000f8210ff */
        /* <DEDUP_REMOVED lines=9> */
[----:B0-----:R-:W0:Y:S01]  /*1180*/  LDC R7, c[0x0][0x390] ;  /* 0x0000e400ff077b82 */ /* 0x001e220000000800 */
[----:B------:R-:W1:Y:S07]  /*1190*/  LDCU UR7, c[0x0][0x450] ;  /* 0x00008a00ff0777ac */ /* 0x000e6e0008000800 */
[----:B------:R-:W4:Y:S01]  /*11a0*/  LDC.64 R4, c[0x0][0x458] ;  /* 0x00011600ff047b82 */ /* 0x000f220000000a00 */
[----:B-1----:R-:W-:-:S04]  /*11b0*/  IMAD R0, R0, UR7, R3 ;  /* 0x0000000700007c24 */ /* 0x002fc8000f8e0203 */
[----:B0-----:R-:W-:-:S04]  /*11c0*/  IMAD R3, R0, R7, UR6 ;  /* 0x0000000600037e24 */ /* 0x001fc8000f8e0207 */
[----:B----4-:R-:W-:-:S05]  /*11d0*/  IMAD.WIDE R2, R3, 0x4, R4 ;  /* 0x0000000403027825 */ /* 0x010fca00078e0204 */
[----:B------:R-:W-:Y:S01]  /*11e0*/  STG.E desc[UR4][R2.64], RZ ;  /* 0x000000ff02007986 */ /* 0x000fe2000c101904 */
[----:B------:R-:W-:Y:S05]  /*11f0*/  EXIT ;  /* 0x000000000000794d */ /* 0x000fea0003800000 */
.L_x_81:
        /* <DEDUP_REMOVED lines=16> */
.L_x_133:


//--------------------- .nv.shared._ZN7cutlass13device_kernelIN5flash19enable_sm80_to_sm89INS1_16FlashAttnBwdSm80INS1_25CollectiveMainloopBwdSm80ILi2ELi1EN4cute5tupleIJNS5_1CILi64EEENS7_ILi128EEENS7_ILi96EEEEEENS_10bfloat16_tEfNS_4arch4Sm80ELb0ELb0ELb1ELb0ELb0ELb0ELb0ELb0ELi2ELi2ELi4ELi2ELb1EEENS1_21CollectiveEpilogueBwdISB_SC_SE_Li256ELb0ELb0ELi2EEENS1_19SingleTileSchedulerILb0ELb0ELb0ELi128EEEEEEEEEvNT_6ParamsE --------------------------
	.section	.nv.shared._ZN7cutlass13device_kernelIN5flash19enable_sm80_to_sm89INS1_16FlashAttnBwdSm80INS1_25CollectiveMainloopBwdSm80ILi2ELi1EN4cute5tupleIJNS5_1CILi64EEENS7_ILi128EEENS7_ILi96EEEEEENS_10bfloat16_tEfNS_4arch4Sm80ELb0ELb0ELb1ELb0ELb0ELb0ELb0ELb0ELi2ELi2ELi4ELi2ELb1EEENS1_21CollectiveEpilogueBwdISB_SC_SE_Li256ELb0ELb0ELi2EEENS1_19SingleTileSchedulerILb0ELb0ELb0ELi128EEEEEEEEEvNT_6ParamsE,"aw",@nobits
	.sectionflags	@""
	.align	16
	.zero		1024


//--------------------- .nv.shared.reserved.0     --------------------------
	.section	.nv.shared.reserved.0,"aw",@nobits
	.weak		__nv_reservedSMEM_offset_0_alias
	.size		__nv_reservedSMEM_offset_0_alias, 0, 64
	.other		__nv_reservedSMEM_offset_0_alias,@"STO_CUDA_RESERVED_SHARED STV_DEFAULT"
__nv_reservedSMEM_offset_0_alias:
	.zero		0
	.zero		64


//--------------------- .nv.global                --------------------------
	.section	.nv.global,"aw",@nobits
.nv.global:
	.type		_ZN73_INTERNAL_7cad860e_37_flash_bwd_hdim96_bf16_softcap_sm80_cu_744032ad_32964cute1_E,@object
	.size		_ZN73_INTERNAL_7cad860e_37_flash_bwd_hdim96_bf16_softcap_sm80_cu_744032ad_32964cute1_E,(_ZN73_INTERNAL_7cad860e_37_flash_bwd_hdim96_bf16_softcap_sm80_cu_744032ad_32964cuda3std3__45__cpo6cbeginE - _ZN73_INTERNAL_7cad860e_37_flash_bwd_hdim96_bf16_softcap_sm80_cu_744032ad_32964cute1_E)
_ZN73_INTERNAL_7cad860e_37_flash_bwd_hdim96_bf16_softcap_sm80_cu_744032ad_32964cute1_E:
	.zero		1
	.type		_ZN73_INTERNAL_7cad860e_37_flash_bwd_hdim96_bf16_softcap_sm80_cu_744032ad_32964cuda3std3__45__cpo6cbeginE,@object
	.size		_ZN73_INTERNAL_7cad860e_37_flash_bwd_hdim96_bf16_softcap_sm80_cu_744032ad_32964cuda3std3__45__cpo6cbeginE,(_ZN73_INTERNAL_7cad860e_37_flash_bwd_hdim96_bf16_softcap_sm80_cu_744032ad_32964cuda3std3__48in_placeE - _ZN73_INTERNAL_7cad860e_37_flash_bwd_hdim96_bf16_softcap_sm80_cu_744032ad_32964cuda3std3__45__cpo6cbeginE)
_ZN73_INTERNAL_7cad860e_37_flash_bwd_hdim96_bf16_softcap_sm80_cu_744032ad_32964cuda3std3__45__cpo6cbeginE:
	.zero		1
	.type		_ZN73_INTERNAL_7cad860e_37_flash_bwd_hdim96_bf16_softcap_sm80_cu_744032ad_32964cuda3std3__48in_placeE,@object
	.size		_ZN73_INTERNAL_7cad860e_37_flash_bwd_hdim96_bf16_softcap_sm80_cu_744032ad_32964cuda3std3__48in_placeE,(_ZN73_INTERNAL_7cad860e_37_flash_bwd_hdim96_bf16_softcap_sm80_cu_744032ad_32964cuda3std6ranges3__45__cpo9iter_moveE - _ZN73_INTERNAL_7cad860e_37_flash_bwd_hdim96_bf16_softcap_sm80_cu_744032ad_32964cuda3std3__48in_placeE)
_ZN73_INTERNAL_7cad860e_37_flash_bwd_hdim96_bf16_softcap_sm80_cu_744032ad_32964cuda3std3__48in_placeE:
	.zero		1
	.type		_ZN73_INTERNAL_7cad860e_37_flash_bwd_hdim96_bf16_softcap_sm80_cu_744032ad_32964cuda3std6ranges3__45__cpo9iter_moveE,@object
	.size		_ZN73_INTERNAL_7cad860e_37_flash_bwd_hdim96_bf16_softcap_sm80_cu_744032ad_32964cuda3std6ranges3__45__cpo9iter_moveE,(_ZN73_INTERNAL_7cad860e_37_flash_bwd_hdim96_bf16_softcap_sm80_cu_744032ad_32964cuda3std3__45__cpo5beginE - _ZN73_INTERNAL_7cad860e_37_flash_bwd_hdim96_bf16_softcap_sm80_cu_744032ad_32964cuda3std6ranges3__45__cpo9iter_moveE)
_ZN73_INTERNAL_7cad860e_37_flash_bwd_hdim96_bf16_softcap_sm80_cu_744032ad_32964cuda3std6ranges3__45__cpo9iter_moveE:
	.zero		1
	.type		_ZN73_INTERNAL_7cad860e_37_flash_bwd_hdim96_bf16_softcap_sm80_cu_744032ad_32964cuda3std3__45__cpo5beginE,@object
	.size		_ZN73_INTERNAL_7cad860e_37_flash_bwd_hdim96_bf16_softcap_sm80_cu_744032ad_32964cuda3std3__45__cpo5beginE,(_ZN73_INTERNAL_7cad860e_37_flash_bwd_hdim96_bf16_softcap_sm80_cu_744032ad_32964cuda3std3__475_GLOBAL__N__7cad860e_37_flash_bwd_hdim96_bf16_softcap_sm80_cu_744032ad_32966ignoreE - _ZN73_INTERNAL_7cad860e_37_flash_bwd_hdim96_bf16_softcap_sm80_cu_744032ad_32964cuda3std3__45__cpo5beginE)
_ZN73_INTERNAL_7cad860e_37_flash_bwd_hdim96_bf16_softcap_sm80_cu_744032ad_32964cuda3std3__45__cpo5beginE:
	.zero		1
	.type		_ZN73_INTERNAL_7cad860e_37_flash_bwd_hdim96_bf16_softcap_sm80_cu_744032ad_32964cuda3std3__475_GLOBAL__N__7cad860e_37_flash_bwd_hdim96_bf16_softcap_sm80_cu_744032ad_32966ignoreE,@object
	.size		_ZN73_INTERNAL_7cad860e_37_flash_bwd_hdim96_bf16_softcap_sm80_cu_744032ad_32964cuda3std3__475_GLOBAL__N__7cad860e_37_flash_bwd_hdim96_bf16_softcap_sm80_cu_744032ad_32966ignoreE,(_ZN73_INTERNAL_7cad860e_37_flash_bwd_hdim96_bf16_softcap_sm80_cu_744032ad_32964cute7productE - _ZN73_INTERNAL_7cad860e_37_flash_bwd_hdim96_bf16_softcap_sm80_cu_744032ad_32964cuda3std3__475_GLOBAL__N__7cad860e_37_flash_bwd_hdim96_bf16_softcap_sm80_cu_744032ad_32966ignoreE)
_ZN73_INTERNAL_7cad860e_37_flash_bwd_hdim96_bf16_softcap_sm80_cu_744032ad_32964cuda3std3__475_GLOBAL__N__7cad860e_37_flash_bwd_hdim96_bf16_softcap_sm80_cu_744032ad_32966ignoreE:
	.zero		1
	.type		_ZN73_INTERNAL_7cad860e_37_flash_bwd_hdim96_bf16_softcap_sm80_cu_744032ad_32964cute7productE,@object
	.size		_ZN73_INTERNAL_7cad860e_37_flash_bwd_hdim96_bf16_softcap_sm80_cu_744032ad_32964cute7productE,(_ZN73_INTERNAL_7cad860e_37_flash_bwd_hdim96_bf16_softcap_sm80_cu_744032ad_32964cuda3std3__45__cpo3endE - _ZN73_INTERNAL_7cad860e_37_flash_bwd_hdim96_bf16_softcap_sm80_cu_744032ad_32964cute7productE)
_ZN73_INTERNAL_7cad860e_37_flash_bwd_hdim96_bf16_softcap_sm80_cu_744032ad_32964cute7productE:
	.zero		1
	.type		_ZN73_INTERNAL_7cad860e_37_flash_bwd_hdim96_bf16_softcap_sm80_cu_744032ad_32964cuda3std3__45__cpo3endE,@object
	.size		_ZN73_INTERNAL_7cad860e_37_flash_bwd_hdim96_bf16_softcap_sm80_cu_744032ad_32964cuda3std3__45__cpo3endE,(_ZN73_INTERNAL_7cad860e_37_flash_bwd_hdim96_bf16_softcap_sm80_cu_744032ad_32964cuda3std3__419piecewise_constructE - _ZN73_INTERNAL_7cad860e_37_flash_bwd_hdim96_bf16_softcap_sm80_cu_744032ad_32964cuda3std3__45__cpo3endE)
_ZN73_INTERNAL_7cad860e_37_flash_bwd_hdim96_bf16_softcap_sm80_cu_744032ad_32964cuda3std3__45__cpo3endE:
	.zero		1
	.type		_ZN73_INTERNAL_7cad860e_37_flash_bwd_hdim96_bf16_softcap_sm80_cu_744032ad_32964cuda3std3__419piecewise_constructE,@object
	.size		_ZN73_INTERNAL_7cad860e_37_flash_bwd_hdim96_bf16_softcap_sm80_cu_744032ad_32964cuda3std3__419piecewise_constructE,(_ZN73_INTERNAL_7cad860e_37_flash_bwd_hdim96_bf16_softcap_sm80_cu_744032ad_32964cuda3std3__45__cpo4cendE - _ZN73_INTERNAL_7cad860e_37_flash_bwd_hdim96_bf16_softcap_sm80_cu_744032ad_32964cuda3std3__419piecewise_constructE)
_ZN73_INTERNAL_7cad860e_37_flash_bwd_hdim96_bf16_softcap_sm80_cu_744032ad_32964cuda3std3__419piecewise_constructE:
	.zero		1
	.type		_ZN73_INTERNAL_7cad860e_37_flash_bwd_hdim96_bf16_softcap_sm80_cu_744032ad_32964cuda3std3__45__cpo4cendE,@object
	.size		_ZN73_INTERNAL_7cad860e_37_flash_bwd_hdim96_bf16_softcap_sm80_cu_744032ad_32964cuda3std3__45__cpo4cendE,(_ZN73_INTERNAL_7cad860e_37_flash_bwd_hdim96_bf16_softcap_sm80_cu_744032ad_32964cuda3std6ranges3__45__cpo4swapE - _ZN73_INTERNAL_7cad860e_37_flash_bwd_hdim96_bf16_softcap_sm80_cu_744032ad_32964cuda3std3__45__cpo4cendE)
_ZN73_INTERNAL_7cad860e_37_flash_bwd_hdim96_bf16_softcap_sm80_cu_744032ad_32964cuda3std3__45__cpo4cendE:
	.zero		1
	.type		_ZN73_INTERNAL_7cad860e_37_flash_bwd_hdim96_bf16_softcap_sm80_cu_744032ad_32964cuda3std6ranges3__45__cpo4swapE,@object
	.size		_ZN73_INTERNAL_7cad860e_37_flash_bwd_hdim96_bf16_softcap_sm80_cu_744032ad_32964cuda3std6ranges3__45__cpo4swapE,(.L_7 - _ZN73_INTERNAL_7cad860e_37_flash_bwd_hdim96_bf16_softcap_sm80_cu_744032ad_32964cuda3std6ranges3__45__cpo4swapE)
_ZN73_INTERNAL_7cad860e_37_flash_bwd_hdim96_bf16_softcap_sm80_cu_744032ad_32964cuda3std6ranges3__45__cpo4swapE:
	.zero		1
.L_7:


//--------------------- .nv.shared._ZN7cutlass13device_kernelIN5flash19enable_sm80_to_sm89INS1_16FlashAttnBwdSm80INS1_25CollectiveMainloopBwdSm80ILi2ELi1EN4cute5tupleIJNS5_1CILi64EEENS7_ILi128EEENS7_ILi96EEEEEENS_10bfloat16_tEfNS_4arch4Sm80ELb0ELb0ELb1ELb0ELb1ELb0ELb0ELb0ELi2ELi2ELi4ELi2ELb1EEENS1_21CollectiveEpilogueBwdISB_SC_SE_Li256ELb0ELb0ELi2EEENS1_19SingleTileSchedulerILb0ELb0ELb0ELi128EEEEEEEEEvNT_6ParamsE --------------------------
	.section	.nv.shared._ZN7cutlass13device_kernelIN5flash19enable_sm80_to_sm89INS1_16FlashAttnBwdSm80INS1_25CollectiveMainloopBwdSm80ILi2ELi1EN4cute5tupleIJNS5_1CILi64EEENS7_ILi128EEENS7_ILi96EEEEEENS_10bfloat16_tEfNS_4arch4Sm80ELb0ELb0ELb1ELb0ELb1ELb0ELb0ELb0ELi2ELi2ELi4ELi2ELb1EEENS1_21CollectiveEpilogueBwdISB_SC_SE_Li256ELb0ELb0ELi2EEENS1_19SingleTileSchedulerILb0ELb0ELb0ELi128EEEEEEEEEvNT_6ParamsE,"aw",@nobits
	.sectionflags	@""
	.align	16
	.zero		1024


//--------------------- .nv.shared._ZN7cutlass13device_kernelIN5flash19enable_sm80_to_sm89INS1_16FlashAttnBwdSm80INS1_25CollectiveMainloopBwdSm80ILi2ELi1EN4cute5tupleIJNS5_1CILi64EEENS7_ILi128EEENS7_ILi96EEEEEENS_10bfloat16_tEfNS_4arch4Sm80ELb0ELb0ELb1ELb0ELb0ELb0ELb0ELb0ELi2ELi2ELi4ELi2ELb1EEENS1_24CollectiveEpilogueBwdGQAISB_fSE_Li256ELb0ELb0EEENS1_19SingleTileSchedulerILb0ELb0ELb0ELi128EEEEEEEEEvNT_6ParamsE --------------------------
	.section	.nv.shared._ZN7cutlass13device_kernelIN5flash19enable_sm80_to_sm89INS1_16FlashAttnBwdSm80INS1_25CollectiveMainloopBwdSm80ILi2ELi1EN4cute5tupleIJNS5_1CILi64EEENS7_ILi128EEENS7_ILi96EEEEEENS_10bfloat16_tEfNS_4arch4Sm80ELb0ELb0ELb1ELb0ELb0ELb0ELb0ELb0ELi2ELi2ELi4ELi2ELb1EEENS1_24CollectiveEpilogueBwdGQAISB_fSE_Li256ELb0ELb0EEENS1_19SingleTileSchedulerILb0ELb0ELb0ELi128EEEEEEEEEvNT_6ParamsE,"aw",@nobits
	.sectionflags	@""
	.align	16
	.zero		1024


//--------------------- .nv.shared._ZN7cutlass13device_kernelIN5flash19enable_sm80_to_sm89INS1_16FlashAttnBwdSm80INS1_25CollectiveMainloopBwdSm80ILi2ELi1EN4cute5tupleIJNS5_1CILi64EEENS7_ILi128EEENS7_ILi96EEEEEENS_10bfloat16_tEfNS_4arch4Sm80ELb0ELb0ELb1ELb0ELb1ELb0ELb0ELb0ELi2ELi2ELi4ELi2ELb1EEENS1_24CollectiveEpilogueBwdGQAISB_fSE_Li256ELb0ELb1EEENS1_19SingleTileSchedulerILb0ELb0ELb0ELi128EEEEEEEEEvNT_6ParamsE --------------------------
	.section	.nv.shared._ZN7cutlass13device_kernelIN5flash19enable_sm80_to_sm89INS1_16FlashAttnBwdSm80INS1_25CollectiveMainloopBwdSm80ILi2ELi1EN4cute5tupleIJNS5_1CILi64EEENS7_ILi128EEENS7_ILi96EEEEEENS_10bfloat16_tEfNS_4arch4Sm80ELb0ELb0ELb1ELb0ELb1ELb0ELb0ELb0ELi2ELi2ELi4ELi2ELb1EEENS1_24CollectiveEpilogueBwdGQAISB_fSE_Li256ELb0ELb1EEENS1_19SingleTileSchedulerILb0ELb0ELb0ELi128EEEEEEEEEvNT_6ParamsE,"aw",@nobits
	.sectionflags	@""
	.align	16
	.zero		1024


//--------------------- .nv.shared._ZN7cutlass13device_kernelIN5flash19enable_sm80_to_sm89INS1_16FlashAttnBwdSm80INS1_25CollectiveMainloopBwdSm80ILi2ELi1EN4cute5tupleIJNS5_1CILi64EEENS7_ILi128EEENS7_ILi96EEEEEENS_10bfloat16_tEfNS_4arch4Sm80ELb0ELb0ELb1ELb1ELb0ELb0ELb0ELb0ELi2ELi2ELi4ELi2ELb1EEENS1_21CollectiveEpilogueBwdISB_SC_SE_Li256ELb1ELb0ELi2EEENS1_19SingleTileSchedulerILb1ELb0ELb0ELi128EEEEEEEEEvNT_6ParamsE --------------------------
	.section	.nv.shared._ZN7cutlass13device_kernelIN5flash19enable_sm80_to_sm89INS1_16FlashAttnBwdSm80INS1_25CollectiveMainloopBwdSm80ILi2ELi1EN4cute5tupleIJNS5_1CILi64EEENS7_ILi128EEENS7_ILi96EEEEEENS_10bfloat16_tEfNS_4arch4Sm80ELb0ELb0ELb1ELb1ELb0ELb0ELb0ELb0ELi2ELi2ELi4ELi2ELb1EEENS1_21CollectiveEpilogueBwdISB_SC_SE_Li256ELb1ELb0ELi2EEENS1_19SingleTileSchedulerILb1ELb0ELb0ELi128EEEEEEEEEvNT_6ParamsE,"aw",@nobits
	.sectionflags	@""
	.align	16
	.zero		1024


//--------------------- .nv.shared._ZN7cutlass13device_kernelIN5flash19enable_sm80_to_sm89INS1_16FlashAttnBwdSm80INS1_25CollectiveMainloopBwdSm80ILi2ELi1EN4cute5tupleIJNS5_1CILi64EEENS7_ILi128EEENS7_ILi96EEEEEENS_10bfloat16_tEfNS_4arch4Sm80ELb0ELb0ELb1ELb1ELb1ELb0ELb0ELb0ELi2ELi2ELi4ELi2ELb1EEENS1_21CollectiveEpilogueBwdISB_SC_SE_Li256ELb1ELb0ELi2EEENS1_19SingleTileSchedulerILb1ELb0ELb0ELi128EEEEEEEEEvNT_6ParamsE --------------------------
	.section	.nv.shared._ZN7cutlass13device_kernelIN5flash19enable_sm80_to_sm89INS1_16FlashAttnBwdSm80INS1_25CollectiveMainloopBwdSm80ILi2ELi1EN4cute5tupleIJNS5_1CILi64EEENS7_ILi128EEENS7_ILi96EEEEEENS_10bfloat16_tEfNS_4arch4Sm80ELb0ELb0ELb1ELb1ELb1ELb0ELb0ELb0ELi2ELi2ELi4ELi2ELb1EEENS1_21CollectiveEpilogueBwdISB_SC_SE_Li256ELb1ELb0ELi2EEENS1_19SingleTileSchedulerILb1ELb0ELb0ELi128EEEEEEEEEvNT_6ParamsE,"aw",@nobits
	.sectionflags	@""
	.align	16
	.zero		1024


//--------------------- .nv.shared._ZN7cutlass13device_kernelIN5flash19enable_sm80_to_sm89INS1_16FlashAttnBwdSm80INS1_25CollectiveMainloopBwdSm80ILi2ELi1EN4cute5tupleIJNS5_1CILi64EEENS7_ILi128EEENS7_ILi96EEEEEENS_10bfloat16_tEfNS_4arch4Sm80ELb0ELb0ELb1ELb1ELb0ELb0ELb0ELb0ELi2ELi2ELi4ELi2ELb1EEENS1_24CollectiveEpilogueBwdGQAISB_fSE_Li256ELb1ELb0EEENS1_19SingleTileSchedulerILb1ELb0ELb0ELi128EEEEEEEEEvNT_6ParamsE --------------------------
	.section	.nv.shared._ZN7cutlass13device_kernelIN5flash19enable_sm80_to_sm89INS1_16FlashAttnBwdSm80INS1_25CollectiveMainloopBwdSm80ILi2ELi1EN4cute5tupleIJNS5_1CILi64EEENS7_ILi128EEENS7_ILi96EEEEEENS_10bfloat16_tEfNS_4arch4Sm80ELb0ELb0ELb1ELb1ELb0ELb0ELb0ELb0ELi2ELi2ELi4ELi2ELb1EEENS1_24CollectiveEpilogueBwdGQAISB_fSE_Li256ELb1ELb0EEENS1_19SingleTileSchedulerILb1ELb0ELb0ELi128EEEEEEEEEvNT_6ParamsE,"aw",@nobits
	.sectionflags	@""
	.align	16
	.zero		1024


//--------------------- .nv.shared._ZN7cutlass13device_kernelIN5flash19enable_sm80_to_sm89INS1_16FlashAttnBwdSm80INS1_25CollectiveMainloopBwdSm80ILi2ELi1EN4cute5tupleIJNS5_1CILi64EEENS7_ILi128EEENS7_ILi96EEEEEENS_10bfloat16_tEfNS_4arch4Sm80ELb0ELb0ELb1ELb1ELb1ELb0ELb0ELb0ELi2ELi2ELi4ELi2ELb1EEENS1_24CollectiveEpilogueBwdGQAISB_fSE_Li256ELb1ELb1EEENS1_19SingleTileSchedulerILb1ELb0ELb0ELi128EEEEEEEEEvNT_6ParamsE --------------------------
	.section	.nv.shared._ZN7cutlass13device_kernelIN5flash19enable_sm80_to_sm89INS1_16FlashAttnBwdSm80INS1_25CollectiveMainloopBwdSm80ILi2ELi1EN4cute5tupleIJNS5_1CILi64EEENS7_ILi128EEENS7_ILi96EEEEEENS_10bfloat16_tEfNS_4arch4Sm80ELb0ELb0ELb1ELb1ELb1ELb0ELb0ELb0ELi2ELi2ELi4ELi2ELb1EEENS1_24CollectiveEpilogueBwdGQAISB_fSE_Li256ELb1ELb1EEENS1_19SingleTileSchedulerILb1ELb0ELb0ELi128EEEEEEEEEvNT_6ParamsE,"aw",@nobits
	.sectionflags	@""
	.align	16
	.zero		1024


//--------------------- .nv.shared._ZN7cutlass13device_kernelIN5flash19enable_sm80_to_sm89INS1_16FlashAttnBwdSm80INS1_25CollectiveMainloopBwdSm80ILi2ELi1EN4cute5tupleIJNS5_1CILi64EEENS7_ILi128EEENS7_ILi96EEEEEENS_10bfloat16_tEfNS_4arch4Sm80ELb0ELb1ELb1ELb0ELb0ELb0ELb0ELb0ELi2ELi2ELi4ELi2ELb1EEENS1_21CollectiveEpilogueBwdISB_SC_SE_Li256ELb0ELb0ELi2EEENS1_19SingleTileSchedulerILb0ELb0ELb0ELi128EEEEEEEEEvNT_6ParamsE --------------------------
	.section	.nv.shared._ZN7cutlass13device_kernelIN5flash19enable_sm80_to_sm89INS1_16FlashAttnBwdSm80INS1_25CollectiveMainloopBwdSm80ILi2ELi1EN4cute5tupleIJNS5_1CILi64EEENS7_ILi128EEENS7_ILi96EEEEEENS_10bfloat16_tEfNS_4arch4Sm80ELb0ELb1ELb1ELb0ELb0ELb0ELb0ELb0ELi2ELi2ELi4ELi2ELb1EEENS1_21CollectiveEpilogueBwdISB_SC_SE_Li256ELb0ELb0ELi2EEENS1_19SingleTileSchedulerILb0ELb0ELb0ELi128EEEEEEEEEvNT_6ParamsE,"aw",@nobits
	.sectionflags	@""
	.align	16
	.zero		1024


//--------------------- .nv.shared._ZN7cutlass13device_kernelIN5flash19enable_sm80_to_sm89INS1_16FlashAttnBwdSm80INS1_25CollectiveMainloopBwdSm80ILi2ELi1EN4cute5tupleIJNS5_1CILi64EEENS7_ILi128EEENS7_ILi96EEEEEENS_10bfloat16_tEfNS_4arch4Sm80ELb0ELb1ELb1ELb0ELb1ELb0ELb0ELb0ELi2ELi2ELi4ELi2ELb1EEENS1_21CollectiveEpilogueBwdISB_SC_SE_Li256ELb0ELb0ELi2EEENS1_19SingleTileSchedulerILb0ELb0ELb0ELi128EEEEEEEEEvNT_6ParamsE --------------------------
	.section	.nv.shared._ZN7cutlass13device_kernelIN5flash19enable_sm80_to_sm89INS1_16FlashAttnBwdSm80INS1_25CollectiveMainloopBwdSm80ILi2ELi1EN4cute5tupleIJNS5_1CILi64EEENS7_ILi128EEENS7_ILi96EEEEEENS_10bfloat16_tEfNS_4arch4Sm80ELb0ELb1ELb1ELb0ELb1ELb0ELb0ELb0ELi2ELi2ELi4ELi2ELb1EEENS1_21CollectiveEpilogueBwdISB_SC_SE_Li256ELb0ELb0ELi2EEENS1_19SingleTileSchedulerILb0ELb0ELb0ELi128EEEEEEEEEvNT_6ParamsE,"aw",@nobits
	.sectionflags	@""
	.align	16
	.zero		1024


//--------------------- .nv.shared._ZN7cutlass13device_kernelIN5flash19enable_sm80_to_sm89INS1_16FlashAttnBwdSm80INS1_25CollectiveMainloopBwdSm80ILi2ELi1EN4cute5tupleIJNS5_1CILi64EEENS7_ILi128EEENS7_ILi96EEEEEENS_10bfloat16_tEfNS_4arch4Sm80ELb0ELb1ELb1ELb0ELb0ELb0ELb0ELb0ELi2ELi2ELi4ELi2ELb1EEENS1_24CollectiveEpilogueBwdGQAISB_fSE_Li256ELb0ELb0EEENS1_19SingleTileSchedulerILb0ELb0ELb0ELi128EEEEEEEEEvNT_6ParamsE --------------------------
	.section	.nv.shared._ZN7cutlass13device_kernelIN5flash19enable_sm80_to_sm89INS1_16FlashAttnBwdSm80INS1_25CollectiveMainloopBwdSm80ILi2ELi1EN4cute5tupleIJNS5_1CILi64EEENS7_ILi128EEENS7_ILi96EEEEEENS_10bfloat16_tEfNS_4arch4Sm80ELb0ELb1ELb1ELb0ELb0ELb0ELb0ELb0ELi2ELi2ELi4ELi2ELb1EEENS1_24CollectiveEpilogueBwdGQAISB_fSE_Li256ELb0ELb0EEENS1_19SingleTileSchedulerILb0ELb0ELb0ELi128EEEEEEEEEvNT_6ParamsE,"aw",@nobits
	.sectionflags	@""
	.align	16
	.zero		1024


//--------------------- .nv.shared._ZN7cutlass13device_kernelIN5flash19enable_sm80_to_sm89INS1_16FlashAttnBwdSm80INS1_25CollectiveMainloopBwdSm80ILi2ELi1EN4cute5tupleIJNS5_1CILi64EEENS7_ILi128EEENS7_ILi96EEEEEENS_10bfloat16_tEfNS_4arch4Sm80ELb0ELb1ELb1ELb0ELb1ELb0ELb0ELb0ELi2ELi2ELi4ELi2ELb1EEENS1_24CollectiveEpilogueBwdGQAISB_fSE_Li256ELb0ELb1EEENS1_19SingleTileSchedulerILb0ELb0ELb0ELi128EEEEEEEEEvNT_6ParamsE --------------------------
	.section	.nv.shared._ZN7cutlass13device_kernelIN5flash19enable_sm80_to_sm89INS1_16FlashAttnBwdSm80INS1_25CollectiveMainloopBwdSm80ILi2ELi1EN4cute5tupleIJNS5_1CILi64EEENS7_ILi128EEENS7_ILi96EEEEEENS_10bfloat16_tEfNS_4arch4Sm80ELb0ELb1ELb1ELb0ELb1ELb0ELb0ELb0ELi2ELi2ELi4ELi2ELb1EEENS1_24CollectiveEpilogueBwdGQAISB_fSE_Li256ELb0ELb1EEENS1_19SingleTileSchedulerILb0ELb0ELb0ELi128EEEEEEEEEvNT_6ParamsE,"aw",@nobits
	.sectionflags	@""
	.align	16
	.zero		1024


//--------------------- .nv.shared._ZN7cutlass13device_kernelIN5flash19enable_sm80_to_sm89INS1_16FlashAttnBwdSm80INS1_25CollectiveMainloopBwdSm80ILi2ELi1EN4cute5tupleIJNS5_1CILi64EEENS7_ILi128EEENS7_ILi96EEEEEENS_10bfloat16_tEfNS_4arch4Sm80ELb0ELb1ELb1ELb1ELb0ELb0ELb0ELb0ELi2ELi2ELi4ELi2ELb1EEENS1_21CollectiveEpilogueBwdISB_SC_SE_Li256ELb1ELb0ELi2EEENS1_19SingleTileSchedulerILb1ELb0ELb0ELi128EEEEEEEEEvNT_6ParamsE --------------------------
	.section	.nv.shared._ZN7cutlass13device_kernelIN5flash19enable_sm80_to_sm89INS1_16FlashAttnBwdSm80INS1_25CollectiveMainloopBwdSm80ILi2ELi1EN4cute5tupleIJNS5_1CILi64EEENS7_ILi128EEENS7_ILi96EEEEEENS_10bfloat16_tEfNS_4arch4Sm80ELb0ELb1ELb1ELb1ELb0ELb0ELb0ELb0ELi2ELi2ELi4ELi2ELb1EEENS1_21CollectiveEpilogueBwdISB_SC_SE_Li256ELb1ELb0ELi2EEENS1_19SingleTileSchedulerILb1ELb0ELb0ELi128EEEEEEEEEvNT_6ParamsE,"aw",@nobits
	.sectionflags	@""
	.align	16
	.zero		1024


//--------------------- .nv.shared._ZN7cutlass13device_kernelIN5flash19enable_sm80_to_sm89INS1_16FlashAttnBwdSm80INS1_25CollectiveMainloopBwdSm80ILi2ELi1EN4cute5tupleIJNS5_1CILi64EEENS7_ILi128EEENS7_ILi96EEEEEENS_10bfloat16_tEfNS_4arch4Sm80ELb0ELb1ELb1ELb1ELb1ELb0ELb0ELb0ELi2ELi2ELi4ELi2ELb1EEENS1_21CollectiveEpilogueBwdISB_SC_SE_Li256ELb1ELb0ELi2EEENS1_19SingleTileSchedulerILb1ELb0ELb0ELi128EEEEEEEEEvNT_6ParamsE --------------------------
	.section	.nv.shared._ZN7cutlass13device_kernelIN5flash19enable_sm80_to_sm89INS1_16FlashAttnBwdSm80INS1_25CollectiveMainloopBwdSm80ILi2ELi1EN4cute5tupleIJNS5_1CILi64EEENS7_ILi128EEENS7_ILi96EEEEEENS_10bfloat16_tEfNS_4arch4Sm80ELb0ELb1ELb1ELb1ELb1ELb0ELb0ELb0ELi2ELi2ELi4ELi2ELb1EEENS1_21CollectiveEpilogueBwdISB_SC_SE_Li256ELb1ELb0ELi2EEENS1_19SingleTileSchedulerILb1ELb0ELb0ELi128EEEEEEEEEvNT_6ParamsE,"aw",@nobits
	.sectionflags	@""
	.align	16
	.zero		1024


//--------------------- .nv.shared._ZN7cutlass13device_kernelIN5flash19enable_sm80_to_sm89INS1_16FlashAttnBwdSm80INS1_25CollectiveMainloopBwdSm80ILi2ELi1EN4cute5tupleIJNS5_1CILi64EEENS7_ILi128EEENS7_ILi96EEEEEENS_10bfloat16_tEfNS_4arch4Sm80ELb0ELb1ELb1ELb1ELb0ELb0ELb0ELb0ELi2ELi2ELi4ELi2ELb1EEENS1_24CollectiveEpilogueBwdGQAISB_fSE_Li256ELb1ELb0EEENS1_19SingleTileSchedulerILb1ELb0ELb0ELi128EEEEEEEEEvNT_6ParamsE --------------------------
	.section	.nv.shared._ZN7cutlass13device_kernelIN5flash19enable_sm80_to_sm89INS1_16FlashAttnBwdSm80INS1_25CollectiveMainloopBwdSm80ILi2ELi1EN4cute5tupleIJNS5_1CILi64EEENS7_ILi128EEENS7_ILi96EEEEEENS_10bfloat16_tEfNS_4arch4Sm80ELb0ELb1ELb1ELb1ELb0ELb0ELb0ELb0ELi2ELi2ELi4ELi2ELb1EEENS1_24CollectiveEpilogueBwdGQAISB_fSE_Li256ELb1ELb0EEENS1_19SingleTileSchedulerILb1ELb0ELb0ELi128EEEEEEEEEvNT_6ParamsE,"aw",@nobits
	.sectionflags	@""
	.align	16
	.zero		1024


//--------------------- .nv.shared._ZN7cutlass13device_kernelIN5flash19enable_sm80_to_sm89INS1_16FlashAttnBwdSm80INS1_25CollectiveMainloopBwdSm80ILi2ELi1EN4cute5tupleIJNS5_1CILi64EEENS7_ILi128EEENS7_ILi96EEEEEENS_10bfloat16_tEfNS_4arch4Sm80ELb0ELb1ELb1ELb1ELb1ELb0ELb0ELb0ELi2ELi2ELi4ELi2ELb1EEENS1_24CollectiveEpilogueBwdGQAISB_fSE_Li256ELb1ELb1EEENS1_19SingleTileSchedulerILb1ELb0ELb0ELi128EEEEEEEEEvNT_6ParamsE --------------------------
	.section	.nv.shared._ZN7cutlass13device_kernelIN5flash19enable_sm80_to_sm89INS1_16FlashAttnBwdSm80INS1_25CollectiveMainloopBwdSm80ILi2ELi1EN4cute5tupleIJNS5_1CILi64EEENS7_ILi128EEENS7_ILi96EEEEEENS_10bfloat16_tEfNS_4arch4Sm80ELb0ELb1ELb1ELb1ELb1ELb0ELb0ELb0ELi2ELi2ELi4ELi2ELb1EEENS1_24CollectiveEpilogueBwdGQAISB_fSE_Li256ELb1ELb1EEENS1_19SingleTileSchedulerILb1ELb0ELb0ELi128EEEEEEEEEvNT_6ParamsE,"aw",@nobits
	.sectionflags	@""
	.align	16
	.zero		1024


//--------------------- .nv.shared._ZN7cutlass13device_kernelIN5flash19enable_sm80_to_sm89INS1_16FlashAttnBwdSm80INS1_25CollectiveMainloopBwdSm80ILi2ELi1EN4cute5tupleIJNS5_1CILi64EEENS7_ILi128EEENS7_ILi96EEEEEENS_10bfloat16_tEfNS_4arch4Sm80ELb1ELb0ELb1ELb0ELb0ELb0ELb0ELb0ELi2ELi2ELi4ELi2ELb1EEENS1_21CollectiveEpilogueBwdISB_SC_SE_Li256ELb0ELb0ELi2EEENS1_25SingleTileBwdLPTSchedulerILb0ELi128ELb0EEEEEEEEEvNT_6ParamsE --------------------------
	.section	.nv.shared._ZN7cutlass13device_kernelIN5flash19enable_sm80_to_sm89INS1_16FlashAttnBwdSm80INS1_25CollectiveMainloopBwdSm80ILi2ELi1EN4cute5tupleIJNS5_1CILi64EEENS7_ILi128EEENS7_ILi96EEEEEENS_10bfloat16_tEfNS_4arch4Sm80ELb1ELb0ELb1ELb0ELb0ELb0ELb0ELb0ELi2ELi2ELi4ELi2ELb1EEENS1_21CollectiveEpilogueBwdISB_SC_SE_Li256ELb0ELb0ELi2EEENS1_25SingleTileBwdLPTSchedulerILb0ELi128ELb0EEEEEEEEEvNT_6ParamsE,"aw",@nobits
	.sectionflags	@""
	.align	16
	.zero		1024


//--------------------- .nv.shared._ZN7cutlass13device_kernelIN5flash19enable_sm80_to_sm89INS1_16FlashAttnBwdSm80INS1_25CollectiveMainloopBwdSm80ILi2ELi1EN4cute5tupleIJNS5_1CILi64EEENS7_ILi128EEENS7_ILi96EEEEEENS_10bfloat16_tEfNS_4arch4Sm80ELb1ELb0ELb1ELb0ELb1ELb0ELb0ELb0ELi2ELi2ELi4ELi2ELb1EEENS1_21CollectiveEpilogueBwdISB_SC_SE_Li256ELb0ELb0ELi2EEENS1_25SingleTileBwdLPTSchedulerILb0ELi128ELb1EEEEEEEEEvNT_6ParamsE --------------------------
	.section	.nv.shared._ZN7cutlass13device_kernelIN5flash19enable_sm80_to_sm89INS1_16FlashAttnBwdSm80INS1_25CollectiveMainloopBwdSm80ILi2ELi1EN4cute5tupleIJNS5_1CILi64EEENS7_ILi128EEENS7_ILi96EEEEEENS_10bfloat16_tEfNS_4arch4Sm80ELb1ELb0ELb1ELb0ELb1ELb0ELb0ELb0ELi2ELi2ELi4ELi2ELb1EEENS1_21CollectiveEpilogueBwdISB_SC_SE_Li256ELb0ELb0ELi2EEENS1_25SingleTileBwdLPTSchedulerILb0ELi128ELb1EEEEEEEEEvNT_6ParamsE,"aw",@nobits
	.sectionflags	@""
	.align	16
	.zero		1024


//--------------------- .nv.shared._ZN7cutlass13device_kernelIN5flash19enable_sm80_to_sm89INS1_16FlashAttnBwdSm80INS1_25CollectiveMainloopBwdSm80ILi2ELi1EN4cute5tupleIJNS5_1CILi64EEENS7_ILi128EEENS7_ILi96EEEEEENS_10bfloat16_tEfNS_4arch4Sm80ELb1ELb0ELb1ELb0ELb0ELb0ELb0ELb0ELi2ELi2ELi4ELi2ELb1EEENS1_24CollectiveEpilogueBwdGQAISB_fSE_Li256ELb0ELb0EEENS1_25SingleTileBwdLPTSchedulerILb0ELi128ELb0EEEEEEEEEvNT_6ParamsE --------------------------
	.section	.nv.shared._ZN7cutlass13device_kernelIN5flash19enable_sm80_to_sm89INS1_16FlashAttnBwdSm80INS1_25CollectiveMainloopBwdSm80ILi2ELi1EN4cute5tupleIJNS5_1CILi64EEENS7_ILi128EEENS7_ILi96EEEEEENS_10bfloat16_tEfNS_4arch4Sm80ELb1ELb0ELb1ELb0ELb0ELb0ELb0ELb0ELi2ELi2ELi4ELi2ELb1EEENS1_24CollectiveEpilogueBwdGQAISB_fSE_Li256ELb0ELb0EEENS1_25SingleTileBwdLPTSchedulerILb0ELi128ELb0EEEEEEEEEvNT_6ParamsE,"aw",@nobits
	.sectionflags	@""
	.align	16
	.zero		1024


//--------------------- .nv.shared._ZN7cutlass13device_kernelIN5flash19enable_sm80_to_sm89INS1_16FlashAttnBwdSm80INS1_25CollectiveMainloopBwdSm80ILi2ELi1EN4cute5tupleIJNS5_1CILi64EEENS7_ILi128EEENS7_ILi96EEEEEENS_10bfloat16_tEfNS_4arch4Sm80ELb1ELb0ELb1ELb0ELb1ELb0ELb0ELb0ELi2ELi2ELi4ELi2ELb1EEENS1_24CollectiveEpilogueBwdGQAISB_fSE_Li256ELb0ELb1EEENS1_25SingleTileBwdLPTSchedulerILb0ELi128ELb1EEEEEEEEEvNT_6ParamsE --------------------------
	.section	.nv.shared._ZN7cutlass13device_kernelIN5flash19enable_sm80_to_sm89INS1_16FlashAttnBwdSm80INS1_25CollectiveMainloopBwdSm80ILi2ELi1EN4cute5tupleIJNS5_1CILi64EEENS7_ILi128EEENS7_ILi96EEEEEENS_10bfloat16_tEfNS_4arch4Sm80ELb1ELb0ELb1ELb0ELb1ELb0ELb0ELb0ELi2ELi2ELi4ELi2ELb1EEENS1_24CollectiveEpilogueBwdGQAISB_fSE_Li256ELb0ELb1EEENS1_25SingleTileBwdLPTSchedulerILb0ELi128ELb1EEEEEEEEEvNT_6ParamsE,"aw",@nobits
	.sectionflags	@""
	.align	16
	.zero		1024


//--------------------- .nv.shared._ZN7cutlass13device_kernelIN5flash19enable_sm80_to_sm89INS1_16FlashAttnBwdSm80INS1_25CollectiveMainloopBwdSm80ILi2ELi1EN4cute5tupleIJNS5_1CILi64EEENS7_ILi128EEENS7_ILi96EEEEEENS_10bfloat16_tEfNS_4arch4Sm80ELb1ELb0ELb1ELb1ELb0ELb0ELb0ELb0ELi2ELi2ELi4ELi2ELb1EEENS1_21CollectiveEpilogueBwdISB_SC_SE_Li256ELb1ELb0ELi2EEENS1_25SingleTileBwdLPTSchedulerILb1ELi128ELb0EEEEEEEEEvNT_6ParamsE --------------------------
	.section	.nv.shared._ZN7cutlass13device_kernelIN5flash19enable_sm80_to_sm89INS1_16FlashAttnBwdSm80INS1_25CollectiveMainloopBwdSm80ILi2ELi1EN4cute5tupleIJNS5_1CILi64EEENS7_ILi128EEENS7_ILi96EEEEEENS_10bfloat16_tEfNS_4arch4Sm80ELb1ELb0ELb1ELb1ELb0ELb0ELb0ELb0ELi2ELi2ELi4ELi2ELb1EEENS1_21CollectiveEpilogueBwdISB_SC_SE_Li256ELb1ELb0ELi2EEENS1_25SingleTileBwdLPTSchedulerILb1ELi128ELb0EEEEEEEEEvNT_6ParamsE,"aw",@nobits
	.sectionflags	@""
	.align	16
	.zero		1024


//--------------------- .nv.shared._ZN7cutlass13device_kernelIN5flash19enable_sm80_to_sm89INS1_16FlashAttnBwdSm80INS1_25CollectiveMainloopBwdSm80ILi2ELi1EN4cute5tupleIJNS5_1CILi64EEENS7_ILi128EEENS7_ILi96EEEEEENS_10bfloat16_tEfNS_4arch4Sm80ELb1ELb0ELb1ELb1ELb1ELb0ELb0ELb0ELi2ELi2ELi4ELi2ELb1EEENS1_21CollectiveEpilogueBwdISB_SC_SE_Li256ELb1ELb0ELi2EEENS1_25SingleTileBwdLPTSchedulerILb1ELi128ELb1EEEEEEEEEvNT_6ParamsE --------------------------
	.section	.nv.shared._ZN7cutlass13device_kernelIN5flash19enable_sm80_to_sm89INS1_16FlashAttnBwdSm80INS1_25CollectiveMainloopBwdSm80ILi2ELi1EN4cute5tupleIJNS5_1CILi64EEENS7_ILi128EEENS7_ILi96EEEEEENS_10bfloat16_tEfNS_4arch4Sm80ELb1ELb0ELb1ELb1ELb1ELb0ELb0ELb0ELi2ELi2ELi4ELi2ELb1EEENS1_21CollectiveEpilogueBwdISB_SC_SE_Li256ELb1ELb0ELi2EEENS1_25SingleTileBwdLPTSchedulerILb1ELi128ELb1EEEEEEEEEvNT_6ParamsE,"aw",@nobits
	.sectionflags	@""
	.align	16
	.zero		1024


//--------------------- .nv.shared._ZN7cutlass13device_kernelIN5flash19enable_sm80_to_sm89INS1_16FlashAttnBwdSm80INS1_25CollectiveMainloopBwdSm80ILi2ELi1EN4cute5tupleIJNS5_1CILi64EEENS7_ILi128EEENS7_ILi96EEEEEENS_10bfloat16_tEfNS_4arch4Sm80ELb1ELb0ELb1ELb1ELb0ELb0ELb0ELb0ELi2ELi2ELi4ELi2ELb1EEENS1_24CollectiveEpilogueBwdGQAISB_fSE_Li256ELb1ELb0EEENS1_25SingleTileBwdLPTSchedulerILb1ELi128ELb0EEEEEEEEEvNT_6ParamsE --------------------------
	.section	.nv.shared._ZN7cutlass13device_kernelIN5flash19enable_sm80_to_sm89INS1_16FlashAttnBwdSm80INS1_25CollectiveMainloopBwdSm80ILi2ELi1EN4cute5tupleIJNS5_1CILi64EEENS7_ILi128EEENS7_ILi96EEEEEENS_10bfloat16_tEfNS_4arch4Sm80ELb1ELb0ELb1ELb1ELb0ELb0ELb0ELb0ELi2ELi2ELi4ELi2ELb1EEENS1_24CollectiveEpilogueBwdGQAISB_fSE_Li256ELb1ELb0EEENS1_25SingleTileBwdLPTSchedulerILb1ELi128ELb0EEEEEEEEEvNT_6ParamsE,"aw",@nobits
	.sectionflags	@""
	.align	16
	.zero		1024


//--------------------- .nv.shared._ZN7cutlass13device_kernelIN5flash19enable_sm80_to_sm89INS1_16FlashAttnBwdSm80INS1_25CollectiveMainloopBwdSm80ILi2ELi1EN4cute5tupleIJNS5_1CILi64EEENS7_ILi128EEENS7_ILi96EEEEEENS_10bfloat16_tEfNS_4arch4Sm80ELb1ELb0ELb1ELb1ELb1ELb0ELb0ELb0ELi2ELi2ELi4ELi2ELb1EEENS1_24CollectiveEpilogueBwdGQAISB_fSE_Li256ELb1ELb1EEENS1_25SingleTileBwdLPTSchedulerILb1ELi128ELb1EEEEEEEEEvNT_6ParamsE --------------------------
	.section	.nv.shared._ZN7cutlass13device_kernelIN5flash19enable_sm80_to_sm89INS1_16FlashAttnBwdSm80INS1_25CollectiveMainloopBwdSm80ILi2ELi1EN4cute5tupleIJNS5_1CILi64EEENS7_ILi128EEENS7_ILi96EEEEEENS_10bfloat16_tEfNS_4arch4Sm80ELb1ELb0ELb1ELb1ELb1ELb0ELb0ELb0ELi2ELi2ELi4ELi2ELb1EEENS1_24CollectiveEpilogueBwdGQAISB_fSE_Li256ELb1ELb1EEENS1_25SingleTileBwdLPTSchedulerILb1ELi128ELb1EEEEEEEEEvNT_6ParamsE,"aw",@nobits
	.sectionflags	@""
	.align	16
	.zero		1024


//--------------------- .nv.shared._ZN7cutlass13device_kernelIN5flash19enable_sm80_to_sm89INS1_16FlashAttnBwdSm80INS1_25CollectiveMainloopBwdSm80ILi2ELi2EN4cute5tupleIJNS5_1CILi64EEENS7_ILi128EEENS7_ILi96EEEEEENS_10bfloat16_tEfNS_4arch4Sm80ELb0ELb0ELb1ELb0ELb0ELb0ELb0ELb0ELi2ELi2ELi4ELi2ELb0EEENS1_21CollectiveEpilogueBwdISB_SC_SE_Li256ELb0ELb0ELi2EEENS1_19SingleTileSchedulerILb0ELb0ELb0ELi128EEEEEEEEEvNT_6ParamsE --------------------------
	.section	.nv.shared._ZN7cutlass13device_kernelIN5flash19enable_sm80_to_sm89INS1_16FlashAttnBwdSm80INS1_25CollectiveMainloopBwdSm80ILi2ELi2EN4cute5tupleIJNS5_1CILi64EEENS7_ILi128EEENS7_ILi96EEEEEENS_10bfloat16_tEfNS_4arch4Sm80ELb0ELb0ELb1ELb0ELb0ELb0ELb0ELb0ELi2ELi2ELi4ELi2ELb0EEENS1_21CollectiveEpilogueBwdISB_SC_SE_Li256ELb0ELb0ELi2EEENS1_19SingleTileSchedulerILb0ELb0ELb0ELi128EEEEEEEEEvNT_6ParamsE,"aw",@nobits
	.sectionflags	@""
	.align	16
	.zero		1024


//--------------------- .nv.shared._ZN7cutlass13device_kernelIN5flash19enable_sm80_to_sm89INS1_16FlashAttnBwdSm80INS1_25CollectiveMainloopBwdSm80ILi2ELi2EN4cute5tupleIJNS5_1CILi64EEENS7_ILi128EEENS7_ILi96EEEEEENS_10bfloat16_tEfNS_4arch4Sm80ELb0ELb0ELb1ELb0ELb1ELb0ELb0ELb0ELi2ELi2ELi4ELi2ELb0EEENS1_21CollectiveEpilogueBwdISB_SC_SE_Li256ELb0ELb0ELi2EEENS1_19SingleTileSchedulerILb0ELb0ELb0ELi128EEEEEEEEEvNT_6ParamsE --------------------------
	.section	.nv.shared._ZN7cutlass13device_kernelIN5flash19enable_sm80_to_sm89INS1_16FlashAttnBwdSm80INS1_25CollectiveMainloopBwdSm80ILi2ELi2EN4cute5tupleIJNS5_1CILi64EEENS7_ILi128EEENS7_ILi96EEEEEENS_10bfloat16_tEfNS_4arch4Sm80ELb0ELb0ELb1ELb0ELb1ELb0ELb0ELb0ELi2ELi2ELi4ELi2ELb0EEENS1_21CollectiveEpilogueBwdISB_SC_SE_Li256ELb0ELb0ELi2EEENS1_19SingleTileSchedulerILb0ELb0ELb0ELi128EEEEEEEEEvNT_6ParamsE,"aw",@nobits
	.sectionflags	@""
	.align	16
	.zero		1024


//--------------------- .nv.shared._ZN7cutlass13device_kernelIN5flash19enable_sm80_to_sm89INS1_16FlashAttnBwdSm80INS1_25CollectiveMainloopBwdSm80ILi2ELi2EN4cute5tupleIJNS5_1CILi64EEENS7_ILi128EEENS7_ILi96EEEEEENS_10bfloat16_tEfNS_4arch4Sm80ELb0ELb0ELb1ELb0ELb0ELb0ELb0ELb0ELi2ELi2ELi4ELi2ELb0EEENS1_24CollectiveEpilogueBwdGQAISB_fSE_Li256ELb0ELb0EEENS1_19SingleTileSchedulerILb0ELb0ELb0ELi128EEEEEEEEEvNT_6ParamsE --------------------------
	.section	.nv.shared._ZN7cutlass13device_kernelIN5flash19enable_sm80_to_sm89INS1_16FlashAttnBwdSm80INS1_25CollectiveMainloopBwdSm80ILi2ELi2EN4cute5tupleIJNS5_1CILi64EEENS7_ILi128EEENS7_ILi96EEEEEENS_10bfloat16_tEfNS_4arch4Sm80ELb0ELb0ELb1ELb0ELb0ELb0ELb0ELb0ELi2ELi2ELi4ELi2ELb0EEENS1_24CollectiveEpilogueBwdGQAISB_fSE_Li256ELb0ELb0EEENS1_19SingleTileSchedulerILb0ELb0ELb0ELi128EEEEEEEEEvNT_6ParamsE,"aw",@nobits
	.sectionflags	@""
	.align	16
	.zero		1024


//--------------------- .nv.shared._ZN7cutlass13device_kernelIN5flash19enable_sm80_to_sm89INS1_16FlashAttnBwdSm80INS1_25CollectiveMainloopBwdSm80ILi2ELi2EN4cute5tupleIJNS5_1CILi64EEENS7_ILi128EEENS7_ILi96EEEEEENS_10bfloat16_tEfNS_4arch4Sm80ELb0ELb0ELb1ELb0ELb1ELb0ELb0ELb0ELi2ELi2ELi4ELi2ELb0EEENS1_24CollectiveEpilogueBwdGQAISB_fSE_Li256ELb0ELb1EEENS1_19SingleTileSchedulerILb0ELb0ELb0ELi128EEEEEEEEEvNT_6ParamsE --------------------------
	.section	.nv.shared._ZN7cutlass13device_kernelIN5flash19enable_sm80_to_sm89INS1_16FlashAttnBwdSm80INS1_25CollectiveMainloopBwdSm80ILi2ELi2EN4cute5tupleIJNS5_1CILi64EEENS7_ILi128EEENS7_ILi96EEEEEENS_10bfloat16_tEfNS_4arch4Sm80ELb0ELb0ELb1ELb0ELb1ELb0ELb0ELb0ELi2ELi2ELi4ELi2ELb0EEENS1_24CollectiveEpilogueBwdGQAISB_fSE_Li256ELb0ELb1EEENS1_19SingleTileSchedulerILb0ELb0ELb0ELi128EEEEEEEEEvNT_6ParamsE,"aw",@nobits
	.sectionflags	@""
	.align	16
	.zero		1024


//--------------------- .nv.shared._ZN7cutlass13device_kernelIN5flash19enable_sm80_to_sm89INS1_16FlashAttnBwdSm80INS1_25CollectiveMainloopBwdSm80ILi2ELi2EN4cute5tupleIJNS5_1CILi64EEENS7_ILi128EEENS7_ILi96EEEEEENS_10bfloat16_tEfNS_4arch4Sm80ELb0ELb0ELb1ELb1ELb0ELb0ELb0ELb0ELi2ELi2ELi4ELi2ELb0EEENS1_21CollectiveEpilogueBwdISB_SC_SE_Li256ELb1ELb0ELi2EEENS1_19SingleTileSchedulerILb1ELb0ELb0ELi128EEEEEEEEEvNT_6ParamsE --------------------------
	.section	.nv.shared._ZN7cutlass13device_kernelIN5flash19enable_sm80_to_sm89INS1_16FlashAttnBwdSm80INS1_25CollectiveMainloopBwdSm80ILi2ELi2EN4cute5tupleIJNS5_1CILi64EEENS7_ILi128EEENS7_ILi96EEEEEENS_10bfloat16_tEfNS_4arch4Sm80ELb0ELb0ELb1ELb1ELb0ELb0ELb0ELb0ELi2ELi2ELi4ELi2ELb0EEENS1_21CollectiveEpilogueBwdISB_SC_SE_Li256ELb1ELb0ELi2EEENS1_19SingleTileSchedulerILb1ELb0ELb0ELi128EEEEEEEEEvNT_6ParamsE,"aw",@nobits
	.sectionflags	@""
	.align	16
	.zero		1024


//--------------------- .nv.shared._ZN7cutlass13device_kernelIN5flash19enable_sm80_to_sm89INS1_16FlashAttnBwdSm80INS1_25CollectiveMainloopBwdSm80ILi2ELi2EN4cute5tupleIJNS5_1CILi64EEENS7_ILi128EEENS7_ILi96EEEEEENS_10bfloat16_tEfNS_4arch4Sm80ELb0ELb0ELb1ELb1ELb1ELb0ELb0ELb0ELi2ELi2ELi4ELi2ELb0EEENS1_21CollectiveEpilogueBwdISB_SC_SE_Li256ELb1ELb0ELi2EEENS1_19SingleTileSchedulerILb1ELb0ELb0ELi128EEEEEEEEEvNT_6ParamsE --------------------------
	.section	.nv.shared._ZN7cutlass13device_kernelIN5flash19enable_sm80_to_sm89INS1_16FlashAttnBwdSm80INS1_25CollectiveMainloopBwdSm80ILi2ELi2EN4cute5tupleIJNS5_1CILi64EEENS7_ILi128EEENS7_ILi96EEEEEENS_10bfloat16_tEfNS_4arch4Sm80ELb0ELb0ELb1ELb1ELb1ELb0ELb0ELb0ELi2ELi2ELi4ELi2ELb0EEENS1_21CollectiveEpilogueBwdISB_SC_SE_Li256ELb1ELb0ELi2EEENS1_19SingleTileSchedulerILb1ELb0ELb0ELi128EEEEEEEEEvNT_6ParamsE,"aw",@nobits
	.sectionflags	@""
	.align	16
	.zero		1024


//--------------------- .nv.shared._ZN7cutlass13device_kernelIN5flash19enable_sm80_to_sm89INS1_16FlashAttnBwdSm80INS1_25CollectiveMainloopBwdSm80ILi2ELi2EN4cute5tupleIJNS5_1CILi64EEENS7_ILi128EEENS7_ILi96EEEEEENS_10bfloat16_tEfNS_4arch4Sm80ELb0ELb0ELb1ELb1ELb0ELb0ELb0ELb0ELi2ELi2ELi4ELi2ELb0EEENS1_24CollectiveEpilogueBwdGQAISB_fSE_Li256ELb1ELb0EEENS1_19SingleTileSchedulerILb1ELb0ELb0ELi128EEEEEEEEEvNT_6ParamsE --------------------------
	.section	.nv.shared._ZN7cutlass13device_kernelIN5flash19enable_sm80_to_sm89INS1_16FlashAttnBwdSm80INS1_25CollectiveMainloopBwdSm80ILi2ELi2EN4cute5tupleIJNS5_1CILi64EEENS7_ILi128EEENS7_ILi96EEEEEENS_10bfloat16_tEfNS_4arch4Sm80ELb0ELb0ELb1ELb1ELb0ELb0ELb0ELb0ELi2ELi2ELi4ELi2ELb0EEENS1_24CollectiveEpilogueBwdGQAISB_fSE_Li256ELb1ELb0EEENS1_19SingleTileSchedulerILb1ELb0ELb0ELi128EEEEEEEEEvNT_6ParamsE,"aw",@nobits
	.sectionflags	@""
	.align	16
	.zero		1024


//--------------------- .nv.shared._ZN7cutlass13device_kernelIN5flash19enable_sm80_to_sm89INS1_16FlashAttnBwdSm80INS1_25CollectiveMainloopBwdSm80ILi2ELi2EN4cute5tupleIJNS5_1CILi64EEENS7_ILi128EEENS7_ILi96EEEEEENS_10bfloat16_tEfNS_4arch4Sm80ELb0ELb0ELb1ELb1ELb1ELb0ELb0ELb0ELi2ELi2ELi4ELi2ELb0EEENS1_24CollectiveEpilogueBwdGQAISB_fSE_Li256ELb1ELb1EEENS1_19SingleTileSchedulerILb1ELb0ELb0ELi128EEEEEEEEEvNT_6ParamsE --------------------------
	.section	.nv.shared._ZN7cutlass13device_kernelIN5flash19enable_sm80_to_sm89INS1_16FlashAttnBwdSm80INS1_25CollectiveMainloopBwdSm80ILi2ELi2EN4cute5tupleIJNS5_1CILi64EEENS7_ILi128EEENS7_ILi96EEEEEENS_10bfloat16_tEfNS_4arch4Sm80ELb0ELb0ELb1ELb1ELb1ELb0ELb0ELb0ELi2ELi2ELi4ELi2ELb0EEENS1_24CollectiveEpilogueBwdGQAISB_fSE_Li256ELb1ELb1EEENS1_19SingleTileSchedulerILb1ELb0ELb0ELi128EEEEEEEEEvNT_6ParamsE,"aw",@nobits
	.sectionflags	@""
	.align	16
	.zero		1024


//--------------------- .nv.shared._ZN7cutlass13device_kernelIN5flash19enable_sm80_to_sm89INS1_16FlashAttnBwdSm80INS1_25CollectiveMainloopBwdSm80ILi2ELi2EN4cute5tupleIJNS5_1CILi64EEENS7_ILi128EEENS7_ILi96EEEEEENS_10bfloat16_tEfNS_4arch4Sm80ELb0ELb1ELb1ELb0ELb0ELb0ELb0ELb0ELi2ELi2ELi4ELi2ELb0EEENS1_21CollectiveEpilogueBwdISB_SC_SE_Li256ELb0ELb0ELi2EEENS1_19SingleTileSchedulerILb0ELb0ELb0ELi128EEEEEEEEEvNT_6ParamsE --------------------------
	.section	.nv.shared._ZN7cutlass13device_kernelIN5flash19enable_sm80_to_sm89INS1_16FlashAttnBwdSm80INS1_25CollectiveMainloopBwdSm80ILi2ELi2EN4cute5tupleIJNS5_1CILi64EEENS7_ILi128EEENS7_ILi96EEEEEENS_10bfloat16_tEfNS_4arch4Sm80ELb0ELb1ELb1ELb0ELb0ELb0ELb0ELb0ELi2ELi2ELi4ELi2ELb0EEENS1_21CollectiveEpilogueBwdISB_SC_SE_Li256ELb0ELb0ELi2EEENS1_19SingleTileSchedulerILb0ELb0ELb0ELi128EEEEEEEEEvNT_6ParamsE,"aw",@nobits
	.sectionflags	@""
	.align	16
	.zero		1024


//--------------------- .nv.shared._ZN7cutlass13device_kernelIN5flash19enable_sm80_to_sm89INS1_16FlashAttnBwdSm80INS1_25CollectiveMainloopBwdSm80ILi2ELi2EN4cute5tupleIJNS5_1CILi64EEENS7_ILi128EEENS7_ILi96EEEEEENS_10bfloat16_tEfNS_4arch4Sm80ELb0ELb1ELb1ELb0ELb1ELb0ELb0ELb0ELi2ELi2ELi4ELi2ELb0EEENS1_21CollectiveEpilogueBwdISB_SC_SE_Li256ELb0ELb0ELi2EEENS1_19SingleTileSchedulerILb0ELb0ELb0ELi128EEEEEEEEEvNT_6ParamsE --------------------------
	.section	.nv.shared._ZN7cutlass13device_kernelIN5flash19enable_sm80_to_sm89INS1_16FlashAttnBwdSm80INS1_25CollectiveMainloopBwdSm80ILi2ELi2EN4cute5tupleIJNS5_1CILi64EEENS7_ILi128EEENS7_ILi96EEEEEENS_10bfloat16_tEfNS_4arch4Sm80ELb0ELb1ELb1ELb0ELb1ELb0ELb0ELb0ELi2ELi2ELi4ELi2ELb0EEENS1_21CollectiveEpilogueBwdISB_SC_SE_Li256ELb0ELb0ELi2EEENS1_19SingleTileSchedulerILb0ELb0ELb0ELi128EEEEEEEEEvNT_6ParamsE,"aw",@nobits
	.sectionflags	@""
	.align	16
	.zero		1024


//--------------------- .nv.shared._ZN7cutlass13device_kernelIN5flash19enable_sm80_to_sm89INS1_16FlashAttnBwdSm80INS1_25CollectiveMainloopBwdSm80ILi2ELi2EN4cute5tupleIJNS5_1CILi64EEENS7_ILi128EEENS7_ILi96EEEEEENS_10bfloat16_tEfNS_4arch4Sm80ELb0ELb1ELb1ELb0ELb0ELb0ELb0ELb0ELi2ELi2ELi4ELi2ELb0EEENS1_24CollectiveEpilogueBwdGQAISB_fSE_Li256ELb0ELb0EEENS1_19SingleTileSchedulerILb0ELb0ELb0ELi128EEEEEEEEEvNT_6ParamsE --------------------------
	.section	.nv.shared._ZN7cutlass13device_kernelIN5flash19enable_sm80_to_sm89INS1_16FlashAttnBwdSm80INS1_25CollectiveMainloopBwdSm80ILi2ELi2EN4cute5tupleIJNS5_1CILi64EEENS7_ILi128EEENS7_ILi96EEEEEENS_10bfloat16_tEfNS_4arch4Sm80ELb0ELb1ELb1ELb0ELb0ELb0ELb0ELb0ELi2ELi2ELi4ELi2ELb0EEENS1_24CollectiveEpilogueBwdGQAISB_fSE_Li256ELb0ELb0EEENS1_19SingleTileSchedulerILb0ELb0ELb0ELi128EEEEEEEEEvNT_6ParamsE,"aw",@nobits
	.sectionflags	@""
	.align	16
	.zero		1024


//--------------------- .nv.shared._ZN7cutlass13device_kernelIN5flash19enable_sm80_to_sm89INS1_16FlashAttnBwdSm80INS1_25CollectiveMainloopBwdSm80ILi2ELi2EN4cute5tupleIJNS5_1CILi64EEENS7_ILi128EEENS7_ILi96EEEEEENS_10bfloat16_tEfNS_4arch4Sm80ELb0ELb1ELb1ELb0ELb1ELb0ELb0ELb0ELi2ELi2ELi4ELi2ELb0EEENS1_24CollectiveEpilogueBwdGQAISB_fSE_Li256ELb0ELb1EEENS1_19SingleTileSchedulerILb0ELb0ELb0ELi128EEEEEEEEEvNT_6ParamsE --------------------------
	.section	.nv.shared._ZN7cutlass13device_kernelIN5flash19enable_sm80_to_sm89INS1_16FlashAttnBwdSm80INS1_25CollectiveMainloopBwdSm80ILi2ELi2EN4cute5tupleIJNS5_1CILi64EEENS7_ILi128EEENS7_ILi96EEEEEENS_10bfloat16_tEfNS_4arch4Sm80ELb0ELb1ELb1ELb0ELb1ELb0ELb0ELb0ELi2ELi2ELi4ELi2ELb0EEENS1_24CollectiveEpilogueBwdGQAISB_fSE_Li256ELb0ELb1EEENS1_19SingleTileSchedulerILb0ELb0ELb0ELi128EEEEEEEEEvNT_6ParamsE,"aw",@nobits
	.sectionflags	@""
	.align	16
	.zero		1024


//--------------------- .nv.shared._ZN7cutlass13device_kernelIN5flash19enable_sm80_to_sm89INS1_16FlashAttnBwdSm80INS1_25CollectiveMainloopBwdSm80ILi2ELi2EN4cute5tupleIJNS5_1CILi64EEENS7_ILi128EEENS7_ILi96EEEEEENS_10bfloat16_tEfNS_4arch4Sm80ELb0ELb1ELb1ELb1ELb0ELb0ELb0ELb0ELi2ELi2ELi4ELi2ELb0EEENS1_21CollectiveEpilogueBwdISB_SC_SE_Li256ELb1ELb0ELi2EEENS1_19SingleTileSchedulerILb1ELb0ELb0ELi128EEEEEEEEEvNT_6ParamsE --------------------------
	.section	.nv.shared._ZN7cutlass13device_kernelIN5flash19enable_sm80_to_sm89INS1_16FlashAttnBwdSm80INS1_25CollectiveMainloopBwdSm80ILi2ELi2EN4cute5tupleIJNS5_1CILi64EEENS7_ILi128EEENS7_ILi96EEEEEENS_10bfloat16_tEfNS_4arch4Sm80ELb0ELb1ELb1ELb1ELb0ELb0ELb0ELb0ELi2ELi2ELi4ELi2ELb0EEENS1_21CollectiveEpilogueBwdISB_SC_SE_Li256ELb1ELb0ELi2EEENS1_19SingleTileSchedulerILb1ELb0ELb0ELi128EEEEEEEEEvNT_6ParamsE,"aw",@nobits
	.sectionflags	@""
	.align	16
	.zero		1024


//--------------------- .nv.shared._ZN7cutlass13device_kernelIN5flash19enable_sm80_to_sm89INS1_16FlashAttnBwdSm80INS1_25CollectiveMainloopBwdSm80ILi2ELi2EN4cute5tupleIJNS5_1CILi64EEENS7_ILi128EEENS7_ILi96EEEEEENS_10bfloat16_tEfNS_4arch4Sm80ELb0ELb1ELb1ELb1ELb1ELb0ELb0ELb0ELi2ELi2ELi4ELi2ELb0EEENS1_21CollectiveEpilogueBwdISB_SC_SE_Li256ELb1ELb0ELi2EEENS1_19SingleTileSchedulerILb1ELb0ELb0ELi128EEEEEEEEEvNT_6ParamsE --------------------------
	.section	.nv.shared._ZN7cutlass13device_kernelIN5flash19enable_sm80_to_sm89INS1_16FlashAttnBwdSm80INS1_25CollectiveMainloopBwdSm80ILi2ELi2EN4cute5tupleIJNS5_1CILi64EEENS7_ILi128EEENS7_ILi96EEEEEENS_10bfloat16_tEfNS_4arch4Sm80ELb0ELb1ELb1ELb1ELb1ELb0ELb0ELb0ELi2ELi2ELi4ELi2ELb0EEENS1_21CollectiveEpilogueBwdISB_SC_SE_Li256ELb1ELb0ELi2EEENS1_19SingleTileSchedulerILb1ELb0ELb0ELi128EEEEEEEEEvNT_6ParamsE,"aw",@nobits
	.sectionflags	@""
	.align	16
	.zero		1024


//--------------------- .nv.shared._ZN7cutlass13device_kernelIN5flash19enable_sm80_to_sm89INS1_16FlashAttnBwdSm80INS1_25CollectiveMainloopBwdSm80ILi2ELi2EN4cute5tupleIJNS5_1CILi64EEENS7_ILi128EEENS7_ILi96EEEEEENS_10bfloat16_tEfNS_4arch4Sm80ELb0ELb1ELb1ELb1ELb0ELb0ELb0ELb0ELi2ELi2ELi4ELi2ELb0EEENS1_24CollectiveEpilogueBwdGQAISB_fSE_Li256ELb1ELb0EEENS1_19SingleTileSchedulerILb1ELb0ELb0ELi128EEEEEEEEEvNT_6ParamsE --------------------------
	.section	.nv.shared._ZN7cutlass13device_kernelIN5flash19enable_sm80_to_sm89INS1_16FlashAttnBwdSm80INS1_25CollectiveMainloopBwdSm80ILi2ELi2EN4cute5tupleIJNS5_1CILi64EEENS7_ILi128EEENS7_ILi96EEEEEENS_10bfloat16_tEfNS_4arch4Sm80ELb0ELb1ELb1ELb1ELb0ELb0ELb0ELb0ELi2ELi2ELi4ELi2ELb0EEENS1_24CollectiveEpilogueBwdGQAISB_fSE_Li256ELb1ELb0EEENS1_19SingleTileSchedulerILb1ELb0ELb0ELi128EEEEEEEEEvNT_6ParamsE,"aw",@nobits
	.sectionflags	@""
	.align	16
	.zero		1024


//--------------------- .nv.shared._ZN7cutlass13device_kernelIN5flash19enable_sm80_to_sm89INS1_16FlashAttnBwdSm80INS1_25CollectiveMainloopBwdSm80ILi2ELi2EN4cute5tupleIJNS5_1CILi64EEENS7_ILi128EEENS7_ILi96EEEEEENS_10bfloat16_tEfNS_4arch4Sm80ELb0ELb1ELb1ELb1ELb1ELb0ELb0ELb0ELi2ELi2ELi4ELi2ELb0EEENS1_24CollectiveEpilogueBwdGQAISB_fSE_Li256ELb1ELb1EEENS1_19SingleTileSchedulerILb1ELb0ELb0ELi128EEEEEEEEEvNT_6ParamsE --------------------------
	.section	.nv.shared._ZN7cutlass13device_kernelIN5flash19enable_sm80_to_sm89INS1_16FlashAttnBwdSm80INS1_25CollectiveMainloopBwdSm80ILi2ELi2EN4cute5tupleIJNS5_1CILi64EEENS7_ILi128EEENS7_ILi96EEEEEENS_10bfloat16_tEfNS_4arch4Sm80ELb0ELb1ELb1ELb1ELb1ELb0ELb0ELb0ELi2ELi2ELi4ELi2ELb0EEENS1_24CollectiveEpilogueBwdGQAISB_fSE_Li256ELb1ELb1EEENS1_19SingleTileSchedulerILb1ELb0ELb0ELi128EEEEEEEEEvNT_6ParamsE,"aw",@nobits
	.sectionflags	@""
	.align	16
	.zero		1024


//--------------------- .nv.shared._ZN7cutlass13device_kernelIN5flash19enable_sm80_to_sm89INS1_16FlashAttnBwdSm80INS1_25CollectiveMainloopBwdSm80ILi2ELi2EN4cute5tupleIJNS5_1CILi64EEENS7_ILi128EEENS7_ILi96EEEEEENS_10bfloat16_tEfNS_4arch4Sm80ELb1ELb0ELb1ELb0ELb0ELb0ELb0ELb0ELi2ELi2ELi4ELi2ELb0EEENS1_21CollectiveEpilogueBwdISB_SC_SE_Li256ELb0ELb0ELi2EEENS1_25SingleTileBwdLPTSchedulerILb0ELi128ELb0EEEEEEEEEvNT_6ParamsE --------------------------
	.section	.nv.shared._ZN7cutlass13device_kernelIN5flash19enable_sm80_to_sm89INS1_16FlashAttnBwdSm80INS1_25CollectiveMainloopBwdSm80ILi2ELi2EN4cute5tupleIJNS5_1CILi64EEENS7_ILi128EEENS7_ILi96EEEEEENS_10bfloat16_tEfNS_4arch4Sm80ELb1ELb0ELb1ELb0ELb0ELb0ELb0ELb0ELi2ELi2ELi4ELi2ELb0EEENS1_21CollectiveEpilogueBwdISB_SC_SE_Li256ELb0ELb0ELi2EEENS1_25SingleTileBwdLPTSchedulerILb0ELi128ELb0EEEEEEEEEvNT_6ParamsE,"aw",@nobits
	.sectionflags	@""
	.align	16
	.zero		1024


//--------------------- .nv.shared._ZN7cutlass13device_kernelIN5flash19enable_sm80_to_sm89INS1_16FlashAttnBwdSm80INS1_25CollectiveMainloopBwdSm80ILi2ELi2EN4cute5tupleIJNS5_1CILi64EEENS7_ILi128EEENS7_ILi96EEEEEENS_10bfloat16_tEfNS_4arch4Sm80ELb1ELb0ELb1ELb0ELb1ELb0ELb0ELb0ELi2ELi2ELi4ELi2ELb0EEENS1_21CollectiveEpilogueBwdISB_SC_SE_Li256ELb0ELb0ELi2EEENS1_25SingleTileBwdLPTSchedulerILb0ELi128ELb1EEEEEEEEEvNT_6ParamsE --------------------------
	.section	.nv.shared._ZN7cutlass13device_kernelIN5flash19enable_sm80_to_sm89INS1_16FlashAttnBwdSm80INS1_25CollectiveMainloopBwdSm80ILi2ELi2EN4cute5tupleIJNS5_1CILi64EEENS7_ILi128EEENS7_ILi96EEEEEENS_10bfloat16_tEfNS_4arch4Sm80ELb1ELb0ELb1ELb0ELb1ELb0ELb0ELb0ELi2ELi2ELi4ELi2ELb0EEENS1_21CollectiveEpilogueBwdISB_SC_SE_Li256ELb0ELb0ELi2EEENS1_25SingleTileBwdLPTSchedulerILb0ELi128ELb1EEEEEEEEEvNT_6ParamsE,"aw",@nobits
	.sectionflags	@""
	.align	16
	.zero		1024


//--------------------- .nv.shared._ZN7cutlass13device_kernelIN5flash19enable_sm80_to_sm89INS1_16FlashAttnBwdSm80INS1_25CollectiveMainloopBwdSm80ILi2ELi2EN4cute5tupleIJNS5_1CILi64EEENS7_ILi128EEENS7_ILi96EEEEEENS_10bfloat16_tEfNS_4arch4Sm80ELb1ELb0ELb1ELb0ELb0ELb0ELb0ELb0ELi2ELi2ELi4ELi2ELb0EEENS1_24CollectiveEpilogueBwdGQAISB_fSE_Li256ELb0ELb0EEENS1_25SingleTileBwdLPTSchedulerILb0ELi128ELb0EEEEEEEEEvNT_6ParamsE --------------------------
	.section	.nv.shared._ZN7cutlass13device_kernelIN5flash19enable_sm80_to_sm89INS1_16FlashAttnBwdSm80INS1_25CollectiveMainloopBwdSm80ILi2ELi2EN4cute5tupleIJNS5_1CILi64EEENS7_ILi128EEENS7_ILi96EEEEEENS_10bfloat16_tEfNS_4arch4Sm80ELb1ELb0ELb1ELb0ELb0ELb0ELb0ELb0ELi2ELi2ELi4ELi2ELb0EEENS1_24CollectiveEpilogueBwdGQAISB_fSE_Li256ELb0ELb0EEENS1_25SingleTileBwdLPTSchedulerILb0ELi128ELb0EEEEEEEEEvNT_6ParamsE,"aw",@nobits
	.sectionflags	@""
	.align	16
	.zero		1024


//--------------------- .nv.shared._ZN7cutlass13device_kernelIN5flash19enable_sm80_to_sm89INS1_16FlashAttnBwdSm80INS1_25CollectiveMainloopBwdSm80ILi2ELi2EN4cute5tupleIJNS5_1CILi64EEENS7_ILi128EEENS7_ILi96EEEEEENS_10bfloat16_tEfNS_4arch4Sm80ELb1ELb0ELb1ELb0ELb1ELb0ELb0ELb0ELi2ELi2ELi4ELi2ELb0EEENS1_24CollectiveEpilogueBwdGQAISB_fSE_Li256ELb0ELb1EEENS1_25SingleTileBwdLPTSchedulerILb0ELi128ELb1EEEEEEEEEvNT_6ParamsE --------------------------
	.section	.nv.shared._ZN7cutlass13device_kernelIN5flash19enable_sm80_to_sm89INS1_16FlashAttnBwdSm80INS1_25CollectiveMainloopBwdSm80ILi2ELi2EN4cute5tupleIJNS5_1CILi64EEENS7_ILi128EEENS7_ILi96EEEEEENS_10bfloat16_tEfNS_4arch4Sm80ELb1ELb0ELb1ELb0ELb1ELb0ELb0ELb0ELi2ELi2ELi4ELi2ELb0EEENS1_24CollectiveEpilogueBwdGQAISB_fSE_Li256ELb0ELb1EEENS1_25SingleTileBwdLPTSchedulerILb0ELi128ELb1EEEEEEEEEvNT_6ParamsE,"aw",@nobits
	.sectionflags	@""
	.align	16
	.zero		1024


//--------------------- .nv.shared._ZN7cutlass13device_kernelIN5flash22FlashAttnBwdPreprocessIN4cute5tupleIJNS3_1CILi64EEENS5_ILi96EEEEEENS_10bfloat16_tEfNS_4arch4Sm80ELb1ELb0EEEEEvNT_6ParamsE --------------------------
	.section	.nv.shared._ZN7cutlass13device_kernelIN5flash22FlashAttnBwdPreprocessIN4cute5tupleIJNS3_1CILi64EEENS5_ILi96EEEEEENS_10bfloat16_tEfNS_4arch4Sm80ELb1ELb0EEEEEvNT_6ParamsE,"aw",@nobits
	.sectionflags	@""
	.align	16
	.zero		1024


//--------------------- .nv.shared._ZN7cutlass13device_kernelIN5flash19enable_sm80_to_sm89INS1_16FlashAttnBwdSm80INS1_25CollectiveMainloopBwdSm80ILi2ELi2EN4cute5tupleIJNS5_1CILi64EEENS7_ILi128EEENS7_ILi96EEEEEENS_10bfloat16_tEfNS_4arch4Sm80ELb1ELb0ELb1ELb1ELb0ELb0ELb0ELb0ELi2ELi2ELi4ELi2ELb0EEENS1_21CollectiveEpilogueBwdISB_SC_SE_Li256ELb1ELb0ELi2EEENS1_25SingleTileBwdLPTSchedulerILb1ELi128ELb0EEEEEEEEEvNT_6ParamsE --------------------------
	.section	.nv.shared._ZN7cutlass13device_kernelIN5flash19enable_sm80_to_sm89INS1_16FlashAttnBwdSm80INS1_25CollectiveMainloopBwdSm80ILi2ELi2EN4cute5tupleIJNS5_1CILi64EEENS7_ILi128EEENS7_ILi96EEEEEENS_10bfloat16_tEfNS_4arch4Sm80ELb1ELb0ELb1ELb1ELb0ELb0ELb0ELb0ELi2ELi2ELi4ELi2ELb0EEENS1_21CollectiveEpilogueBwdISB_SC_SE_Li256ELb1ELb0ELi2EEENS1_25SingleTileBwdLPTSchedulerILb1ELi128ELb0EEEEEEEEEvNT_6ParamsE,"aw",@nobits
	.sectionflags	@""
	.align	16
	.zero		1024


//--------------------- .nv.shared._ZN7cutlass13device_kernelIN5flash19enable_sm80_to_sm89INS1_16FlashAttnBwdSm80INS1_25CollectiveMainloopBwdSm80ILi2ELi2EN4cute5tupleIJNS5_1CILi64EEENS7_ILi128EEENS7_ILi96EEEEEENS_10bfloat16_tEfNS_4arch4Sm80ELb1ELb0ELb1ELb1ELb1ELb0ELb0ELb0ELi2ELi2ELi4ELi2ELb0EEENS1_21CollectiveEpilogueBwdISB_SC_SE_Li256ELb1ELb0ELi2EEENS1_25SingleTileBwdLPTSchedulerILb1ELi128ELb1EEEEEEEEEvNT_6ParamsE --------------------------
	.section	.nv.shared._ZN7cutlass13device_kernelIN5flash19enable_sm80_to_sm89INS1_16FlashAttnBwdSm80INS1_25CollectiveMainloopBwdSm80ILi2ELi2EN4cute5tupleIJNS5_1CILi64EEENS7_ILi128EEENS7_ILi96EEEEEENS_10bfloat16_tEfNS_4arch4Sm80ELb1ELb0ELb1ELb1ELb1ELb0ELb0ELb0ELi2ELi2ELi4ELi2ELb0EEENS1_21CollectiveEpilogueBwdISB_SC_SE_Li256ELb1ELb0ELi2EEENS1_25SingleTileBwdLPTSchedulerILb1ELi128ELb1EEEEEEEEEvNT_6ParamsE,"aw",@nobits
	.sectionflags	@""
	.align	16
	.zero		1024


//--------------------- .nv.shared._ZN7cutlass13device_kernelIN5flash19enable_sm80_to_sm89INS1_16FlashAttnBwdSm80INS1_25CollectiveMainloopBwdSm80ILi2ELi2EN4cute5tupleIJNS5_1CILi64EEENS7_ILi128EEENS7_ILi96EEEEEENS_10bfloat16_tEfNS_4arch4Sm80ELb1ELb0ELb1ELb1ELb0ELb0ELb0ELb0ELi2ELi2ELi4ELi2ELb0EEENS1_24CollectiveEpilogueBwdGQAISB_fSE_Li256ELb1ELb0EEENS1_25SingleTileBwdLPTSchedulerILb1ELi128ELb0EEEEEEEEEvNT_6ParamsE --------------------------
	.section	.nv.shared._ZN7cutlass13device_kernelIN5flash19enable_sm80_to_sm89INS1_16FlashAttnBwdSm80INS1_25CollectiveMainloopBwdSm80ILi2ELi2EN4cute5tupleIJNS5_1CILi64EEENS7_ILi128EEENS7_ILi96EEEEEENS_10bfloat16_tEfNS_4arch4Sm80ELb1ELb0ELb1ELb1ELb0ELb0ELb0ELb0ELi2ELi2ELi4ELi2ELb0EEENS1_24CollectiveEpilogueBwdGQAISB_fSE_Li256ELb1ELb0EEENS1_25SingleTileBwdLPTSchedulerILb1ELi128ELb0EEEEEEEEEvNT_6ParamsE,"aw",@nobits
	.sectionflags	@""
	.align	16
	.zero		1024


//--------------------- .nv.shared._ZN7cutlass13device_kernelIN5flash32FlashAttnBwdPostprocessConvertdQIN4cute5tupleIJNS3_1CILi128EEENS5_ILi96EEEEEENS_10bfloat16_tEfNS_4arch4Sm80ELi256ENS3_8TiledMMAINS3_8MMA_AtomIJNS3_30SM80_16x8x16_F32BF16BF16F32_TNEEEENS3_6LayoutINS4_IJNS5_ILi4EEENS5_ILi2EEENS5_ILi1EEEEEENS4_IJSJ_SH_NS5_ILi0EEEEEEEENS4_IJNS5_ILi64EEENS5_ILi32EEENS5_ILi16EEEEEEEELb0EEEEEvNT_6ParamsE --------------------------
	.section	.nv.shared._ZN7cutlass13device_kernelIN5flash32FlashAttnBwdPostprocessConvertdQIN4cute5tupleIJNS3_1CILi128EEENS5_ILi96EEEEEENS_10bfloat16_tEfNS_4arch4Sm80ELi256ENS3_8TiledMMAINS3_8MMA_AtomIJNS3_30SM80_16x8x16_F32BF16BF16F32_TNEEEENS3_6LayoutINS4_IJNS5_ILi4EEENS5_ILi2EEENS5_ILi1EEEEEENS4_IJSJ_SH_NS5_ILi0EEEEEEEENS4_IJNS5_ILi64EEENS5_ILi32EEENS5_ILi16EEEEEEEELb0EEEEEvNT_6ParamsE,"aw",@nobits
	.sectionflags	@""
	.align	16
	.zero		1024


//--------------------- .nv.shared._ZN7cutlass13device_kernelIN5flash32FlashAttnBwdPostprocessConvertdQIN4cute5tupleIJNS3_1CILi64EEENS5_ILi96EEEEEENS_10bfloat16_tEfNS_4arch4Sm80ELi256ENS3_8TiledMMAINS3_8MMA_AtomIJNS3_30SM80_16x8x16_F32BF16BF16F32_TNEEEENS3_6LayoutINS4_IJNS5_ILi2EEENS5_ILi4EEENS5_ILi1EEEEEENS4_IJSJ_SH_NS5_ILi0EEEEEEEENS4_IJNS5_ILi32EEESO_NS5_ILi16EEEEEEEELb0EEEEEvNT_6ParamsE --------------------------
	.section	.nv.shared._ZN7cutlass13device_kernelIN5flash32FlashAttnBwdPostprocessConvertdQIN4cute5tupleIJNS3_1CILi64EEENS5_ILi96EEEEEENS_10bfloat16_tEfNS_4arch4Sm80ELi256ENS3_8TiledMMAINS3_8MMA_AtomIJNS3_30SM80_16x8x16_F32BF16BF16F32_TNEEEENS3_6LayoutINS4_IJNS5_ILi2EEENS5_ILi4EEENS5_ILi1EEEEEENS4_IJSJ_SH_NS5_ILi0EEEEEEEENS4_IJNS5_ILi32EEESO_NS5_ILi16EEEEEEEELb0EEEEEvNT_6ParamsE,"aw",@nobits
	.sectionflags	@""
	.align	16
	.zero		1024


//--------------------- .nv.shared._ZN7cutlass13device_kernelIN5flash19enable_sm80_to_sm89INS1_16FlashAttnBwdSm80INS1_25CollectiveMainloopBwdSm80ILi2ELi2EN4cute5tupleIJNS5_1CILi64EEENS7_ILi128EEENS7_ILi96EEEEEENS_10bfloat16_tEfNS_4arch4Sm80ELb1ELb0ELb1ELb1ELb1ELb0ELb0ELb0ELi2ELi2ELi4ELi2ELb0EEENS1_24CollectiveEpilogueBwdGQAISB_fSE_Li256ELb1ELb1EEENS1_25SingleTileBwdLPTSchedulerILb1ELi128ELb1EEEEEEEEEvNT_6ParamsE --------------------------
	.section	.nv.shared._ZN7cutlass13device_kernelIN5flash19enable_sm80_to_sm89INS1_16FlashAttnBwdSm80INS1_25CollectiveMainloopBwdSm80ILi2ELi2EN4cute5tupleIJNS5_1CILi64EEENS7_ILi128EEENS7_ILi96EEEEEENS_10bfloat16_tEfNS_4arch4Sm80ELb1ELb0ELb1ELb1ELb1ELb0ELb0ELb0ELi2ELi2ELi4ELi2ELb0EEENS1_24CollectiveEpilogueBwdGQAISB_fSE_Li256ELb1ELb1EEENS1_25SingleTileBwdLPTSchedulerILb1ELi128ELb1EEEEEEEEEvNT_6ParamsE,"aw",@nobits
	.sectionflags	@""
	.align	16
	.zero		1024


//--------------------- .nv.shared._ZN7cutlass13device_kernelIN5flash22FlashAttnBwdPreprocessIN4cute5tupleIJNS3_1CILi64EEENS5_ILi96EEEEEENS_10bfloat16_tEfNS_4arch4Sm80ELb1ELb1EEEEEvNT_6ParamsE --------------------------
	.section	.nv.shared._ZN7cutlass13device_kernelIN5flash22FlashAttnBwdPreprocessIN4cute5tupleIJNS3_1CILi64EEENS5_ILi96EEEEEENS_10bfloat16_tEfNS_4arch4Sm80ELb1ELb1EEEEEvNT_6ParamsE,"aw",@nobits
	.sectionflags	@""
	.align	16
	.zero		1024


//--------------------- .nv.constant0._ZN7cutlass13device_kernelIN5flash19enable_sm80_to_sm89INS1_16FlashAttnBwdSm80INS1_25CollectiveMainloopBwdSm80ILi2ELi1EN4cute5tupleIJNS5_1CILi64EEENS7_ILi128EEENS7_ILi96EEEEEENS_10bfloat16_tEfNS_4arch4Sm80ELb0ELb0ELb1ELb0ELb0ELb0ELb0ELb0ELi2ELi2ELi4ELi2ELb1EEENS1_21CollectiveEpilogueBwdISB_SC_SE_Li256ELb0ELb0ELi2EEENS1_19SingleTileSchedulerILb0ELb0ELb0ELi128EEEEEEEEEvNT_6ParamsE --------------------------
	.section	.nv.constant0._ZN7cutlass13device_kernelIN5flash19enable_sm80_to_sm89INS1_16FlashAttnBwdSm80INS1_25CollectiveMainloopBwdSm80ILi2ELi1EN4cute5tupleIJNS5_1CILi64EEENS7_ILi128EEENS7_ILi96EEEEEENS_10bfloat16_tEfNS_4arch4Sm80ELb0ELb0ELb1ELb0ELb0ELb0ELb0ELb0ELi2ELi2ELi4ELi2ELb1EEENS1_21CollectiveEpilogueBwdISB_SC_SE_Li256ELb0ELb0ELi2EEENS1_19SingleTileSchedulerILb0ELb0ELb0ELi128EEEEEEEEEvNT_6ParamsE,"a",@progbits
	.sectionflags	@""
	.align	4
.nv.constant0._ZN7cutlass13device_kernelIN5flash19enable_sm80_to_sm89INS1_16FlashAttnBwdSm80INS1_25CollectiveMainloopBwdSm80ILi2ELi1EN4cute5tupleIJNS5_1CILi64EEENS7_ILi128EEENS7_ILi96EEEEEENS_10bfloat16_tEfNS_4arch4Sm80ELb0ELb0ELb1ELb0ELb0ELb0ELb0ELb0ELi2ELi2ELi4ELi2ELb1EEENS1_21CollectiveEpilogueBwdISB_SC_SE_Li256ELb0ELb0ELi2EEENS1_19SingleTileSchedulerILb0ELb0ELb0ELi128EEEEEEEEEvNT_6ParamsE:
	.zero		1520


//--------------------- .nv.constant0._ZN7cutlass13device_kernelIN5flash19enable_sm80_to_sm89INS1_16FlashAttnBwdSm80INS1_25CollectiveMainloopBwdSm80ILi2ELi1EN4cute5tupleIJNS5_1CILi64EEENS7_ILi128EEENS7_ILi96EEEEEENS_10bfloat16_tEfNS_4arch4Sm80ELb0ELb0ELb1ELb0ELb1ELb0ELb0ELb0ELi2ELi2ELi4ELi2ELb1EEENS1_21CollectiveEpilogueBwdISB_SC_SE_Li256ELb0ELb0ELi2EEENS1_19SingleTileSchedulerILb0ELb0ELb0ELi128EEEEEEEEEvNT_6ParamsE --------------------------
	.section	.nv.constant0._ZN7cutlass13device_kernelIN5flash19enable_sm80_to_sm89INS1_16FlashAttnBwdSm80INS1_25CollectiveMainloopBwdSm80ILi2ELi1EN4cute5tupleIJNS5_1CILi64EEENS7_ILi128EEENS7_ILi96EEEEEENS_10bfloat16_tEfNS_4arch4Sm80ELb0ELb0ELb1ELb0ELb1ELb0ELb0ELb0ELi2ELi2ELi4ELi2ELb1EEENS1_21CollectiveEpilogueBwdISB_SC_SE_Li256ELb0ELb0ELi2EEENS1_19SingleTileSchedulerILb0ELb0ELb0ELi128EEEEEEEEEvNT_6ParamsE,"a",@progbits
	.sectionflags	@""
	.align	4
.nv.constant0._ZN7cutlass13device_kernelIN5flash19enable_sm80_to_sm89INS1_16FlashAttnBwdSm80INS1_25CollectiveMainloopBwdSm80ILi2ELi1EN4cute5tupleIJNS5_1CILi64EEENS7_ILi128EEENS7_ILi96EEEEEENS_10bfloat16_tEfNS_4arch4Sm80ELb0ELb0ELb1ELb0ELb1ELb0ELb0ELb0ELi2ELi2ELi4ELi2ELb1EEENS1_21CollectiveEpilogueBwdISB_SC_SE_Li256ELb0ELb0ELi2EEENS1_19SingleTileSchedulerILb0ELb0ELb0ELi128EEEEEEEEEvNT_6ParamsE:
	.zero		1520


//--------------------- .nv.constant0._ZN7cutlass13device_kernelIN5flash19enable_sm80_to_sm89INS1_16FlashAttnBwdSm80INS1_25CollectiveMainloopBwdSm80ILi2ELi1EN4cute5tupleIJNS5_1CILi64EEENS7_ILi128EEENS7_ILi96EEEEEENS_10bfloat16_tEfNS_4arch4Sm80ELb0ELb0ELb1ELb0ELb0ELb0ELb0ELb0ELi2ELi2ELi4ELi2ELb1EEENS1_24CollectiveEpilogueBwdGQAISB_fSE_Li256ELb0ELb0EEENS1_19SingleTileSchedulerILb0ELb0ELb0ELi128EEEEEEEEEvNT_6ParamsE --------------------------
	.section	.nv.constant0._ZN7cutlass13device_kernelIN5flash19enable_sm80_to_sm89INS1_16FlashAttnBwdSm80INS1_25CollectiveMainloopBwdSm80ILi2ELi1EN4cute5tupleIJNS5_1CILi64EEENS7_ILi128EEENS7_ILi96EEEEEENS_10bfloat16_tEfNS_4arch4Sm80ELb0ELb0ELb1ELb0ELb0ELb0ELb0ELb0ELi2ELi2ELi4ELi2ELb1EEENS1_24CollectiveEpilogueBwdGQAISB_fSE_Li256ELb0ELb0EEENS1_19SingleTileSchedulerILb0ELb0ELb0ELi128EEEEEEEEEvNT_6ParamsE,"a",@progbits
	.sectionflags	@""
	.align	4
.nv.constant0._ZN7cutlass13device_kernelIN5flash19enable_sm80_to_sm89INS1_16FlashAttnBwdSm80INS1_25CollectiveMainloopBwdSm80ILi2ELi1EN4cute5tupleIJNS5_1CILi64EEENS7_ILi128EEENS7_ILi96EEEEEENS_10bfloat16_tEfNS_4arch4Sm80ELb0ELb0ELb1ELb0ELb0ELb0ELb0ELb0ELi2ELi2ELi4ELi2ELb1EEENS1_24CollectiveEpilogueBwdGQAISB_fSE_Li256ELb0ELb0EEENS1_19SingleTileSchedulerILb0ELb0ELb0ELi128EEEEEEEEEvNT_6ParamsE:
	.zero		1528


//--------------------- .nv.constant0._ZN7cutlass13device_kernelIN5flash19enable_sm80_to_sm89INS1_16FlashAttnBwdSm80INS1_25CollectiveMainloopBwdSm80ILi2ELi1EN4cute5tupleIJNS5_1CILi64EEENS7_ILi128EEENS7_ILi96EEEEEENS_10bfloat16_tEfNS_4arch4Sm80ELb0ELb0ELb1ELb0ELb1ELb0ELb0ELb0ELi2ELi2ELi4ELi2ELb1EEENS1_24CollectiveEpilogueBwdGQAISB_fSE_Li256ELb0ELb1EEENS1_19SingleTileSchedulerILb0ELb0ELb0ELi128EEEEEEEEEvNT_6ParamsE --------------------------
	.section	.nv.constant0._ZN7cutlass13device_kernelIN5flash19enable_sm80_to_sm89INS1_16FlashAttnBwdSm80INS1_25CollectiveMainloopBwdSm80ILi2ELi1EN4cute5tupleIJNS5_1CILi64EEENS7_ILi128EEENS7_ILi96EEEEEENS_10bfloat16_tEfNS_4arch4Sm80ELb0ELb0ELb1ELb0ELb1ELb0ELb0ELb0ELi2ELi2ELi4ELi2ELb1EEENS1_24CollectiveEpilogueBwdGQAISB_fSE_Li256ELb0ELb1EEENS1_19SingleTileSchedulerILb0ELb0ELb0ELi128EEEEEEEEEvNT_6ParamsE,"a",@progbits
	.sectionflags	@""
	.align	4
.nv.constant0._ZN7cutlass13device_kernelIN5flash19enable_sm80_to_sm89INS1_16FlashAttnBwdSm80INS1_25CollectiveMainloopBwdSm80ILi2ELi1EN4cute5tupleIJNS5_1CILi64EEENS7_ILi128EEENS7_ILi96EEEEEENS_10bfloat16_tEfNS_4arch4Sm80ELb0ELb0ELb1ELb0ELb1ELb0ELb0ELb0ELi2ELi2ELi4ELi2ELb1EEENS1_24CollectiveEpilogueBwdGQAISB_fSE_Li256ELb0ELb1EEENS1_19SingleTileSchedulerILb0ELb0ELb0ELi128EEEEEEEEEvNT_6ParamsE:
	.zero		1528


//--------------------- .nv.constant0._ZN7cutlass13device_kernelIN5flash19enable_sm80_to_sm89INS1_16FlashAttnBwdSm80INS1_25CollectiveMainloopBwdSm80ILi2ELi1EN4cute5tupleIJNS5_1CILi64EEENS7_ILi128EEENS7_ILi96EEEEEENS_10bfloat16_tEfNS_4arch4Sm80ELb0ELb0ELb1ELb1ELb0ELb0ELb0ELb0ELi2ELi2ELi4ELi2ELb1EEENS1_21CollectiveEpilogueBwdISB_SC_SE_Li256ELb1ELb0ELi2EEENS1_19SingleTileSchedulerILb1ELb0ELb0ELi128EEEEEEEEEvNT_6ParamsE --------------------------
	.section	.nv.constant0._ZN7cutlass13device_kernelIN5flash19enable_sm80_to_sm89INS1_16FlashAttnBwdSm80INS1_25CollectiveMainloopBwdSm80ILi2ELi1EN4cute5tupleIJNS5_1CILi64EEENS7_ILi128EEENS7_ILi96EEEEEENS_10bfloat16_tEfNS_4arch4Sm80ELb0ELb0ELb1ELb1ELb0ELb0ELb0ELb0ELi2ELi2ELi4ELi2ELb1EEENS1_21CollectiveEpilogueBwdISB_SC_SE_Li256ELb1ELb0ELi2EEENS1_19SingleTileSchedulerILb1ELb0ELb0ELi128EEEEEEEEEvNT_6ParamsE,"a",@progbits
	.sectionflags	@""
	.align	4
.nv.constant0._ZN7cutlass13device_kernelIN5flash19enable_sm80_to_sm89INS1_16FlashAttnBwdSm80INS1_25CollectiveMainloopBwdSm80ILi2ELi1EN4cute5tupleIJNS5_1CILi64EEENS7_ILi128EEENS7_ILi96EEEEEENS_10bfloat16_tEfNS_4arch4Sm80ELb0ELb0ELb1ELb1ELb0ELb0ELb0ELb0ELi2ELi2ELi4ELi2ELb1EEENS1_21CollectiveEpilogueBwdISB_SC_SE_Li256ELb1ELb0ELi2EEENS1_19SingleTileSchedulerILb1ELb0ELb0ELi128EEEEEEEEEvNT_6ParamsE:
	.zero		1520


//--------------------- .nv.constant0._ZN7cutlass13device_kernelIN5flash19enable_sm80_to_sm89INS1_16FlashAttnBwdSm80INS1_25CollectiveMainloopBwdSm80ILi2ELi1EN4cute5tupleIJNS5_1CILi64EEENS7_ILi128EEENS7_ILi96EEEEEENS_10bfloat16_tEfNS_4arch4Sm80ELb0ELb0ELb1ELb1ELb1ELb0ELb0ELb0ELi2ELi2ELi4ELi2ELb1EEENS1_21CollectiveEpilogueBwdISB_SC_SE_Li256ELb1ELb0ELi2EEENS1_19SingleTileSchedulerILb1ELb0ELb0ELi128EEEEEEEEEvNT_6ParamsE --------------------------
	.section	.nv.constant0._ZN7cutlass13device_kernelIN5flash19enable_sm80_to_sm89INS1_16FlashAttnBwdSm80INS1_25CollectiveMainloopBwdSm80ILi2ELi1EN4cute5tupleIJNS5_1CILi64EEENS7_ILi128EEENS7_ILi96EEEEEENS_10bfloat16_tEfNS_4arch4Sm80ELb0ELb0ELb1ELb1ELb1ELb0ELb0ELb0ELi2ELi2ELi4ELi2ELb1EEENS1_21CollectiveEpilogueBwdISB_SC_SE_Li256ELb1ELb0ELi2EEENS1_19SingleTileSchedulerILb1ELb0ELb0ELi128EEEEEEEEEvNT_6ParamsE,"a",@progbits
	.sectionflags	@""
	.align	4
.nv.constant0._ZN7cutlass13device_kernelIN5flash19enable_sm80_to_sm89INS1_16FlashAttnBwdSm80INS1_25CollectiveMainloopBwdSm80ILi2ELi1EN4cute5tupleIJNS5_1CILi64EEENS7_ILi128EEENS7_ILi96EEEEEENS_10bfloat16_tEfNS_4arch4Sm80ELb0ELb0ELb1ELb1ELb1ELb0ELb0ELb0ELi2ELi2ELi4ELi2ELb1EEENS1_21CollectiveEpilogueBwdISB_SC_SE_Li256ELb1ELb0ELi2EEENS1_19SingleTileSchedulerILb1ELb0ELb0ELi128EEEEEEEEEvNT_6ParamsE:
	.zero		1520


//--------------------- .nv.constant0._ZN7cutlass13device_kernelIN5flash19enable_sm80_to_sm89INS1_16FlashAttnBwdSm80INS1_25CollectiveMainloopBwdSm80ILi2ELi1EN4cute5tupleIJNS5_1CILi64EEENS7_ILi128EEENS7_ILi96EEEEEENS_10bfloat16_tEfNS_4arch4Sm80ELb0ELb0ELb1ELb1ELb0ELb0ELb0ELb0ELi2ELi2ELi4ELi2ELb1EEENS1_24CollectiveEpilogueBwdGQAISB_fSE_Li256ELb1ELb0EEENS1_19SingleTileSchedulerILb1ELb0ELb0ELi128EEEEEEEEEvNT_6ParamsE --------------------------
	.section	.nv.constant0._ZN7cutlass13device_kernelIN5flash19enable_sm80_to_sm89INS1_16FlashAttnBwdSm80INS1_25CollectiveMainloopBwdSm80ILi2ELi1EN4cute5tupleIJNS5_1CILi64EEENS7_ILi128EEENS7_ILi96EEEEEENS_10bfloat16_tEfNS_4arch4Sm80ELb0ELb0ELb1ELb1ELb0ELb0ELb0ELb0ELi2ELi2ELi4ELi2ELb1EEENS1_24CollectiveEpilogueBwdGQAISB_fSE_Li256ELb1ELb0EEENS1_19SingleTileSchedulerILb1ELb0ELb0ELi128EEEEEEEEEvNT_6ParamsE,"a",@progbits
	.sectionflags	@""
	.align	4
.nv.constant0._ZN7cutlass13device_kernelIN5flash19enable_sm80_to_sm89INS1_16FlashAttnBwdSm80INS1_25CollectiveMainloopBwdSm80ILi2ELi1EN4cute5tupleIJNS5_1CILi64EEENS7_ILi128EEENS7_ILi96EEEEEENS_10bfloat16_tEfNS_4arch4Sm80ELb0ELb0ELb1ELb1ELb0ELb0ELb0ELb0ELi2ELi2ELi4ELi2ELb1EEENS1_24CollectiveEpilogueBwdGQAISB_fSE_Li256ELb1ELb0EEENS1_19SingleTileSchedulerILb1ELb0ELb0ELi128EEEEEEEEEvNT_6ParamsE:
	.zero		1528


//--------------------- .nv.constant0._ZN7cutlass13device_kernelIN5flash19enable_sm80_to_sm89INS1_16FlashAttnBwdSm80INS1_25CollectiveMainloopBwdSm80ILi2ELi1EN4cute5tupleIJNS5_1CILi64EEENS7_ILi128EEENS7_ILi96EEEEEENS_10bfloat16_tEfNS_4arch4Sm80ELb0ELb0ELb1ELb1ELb1ELb0ELb0ELb0ELi2ELi2ELi4ELi2ELb1EEENS1_24CollectiveEpilogueBwdGQAISB_fSE_Li256ELb1ELb1EEENS1_19SingleTileSchedulerILb1ELb0ELb0ELi128EEEEEEEEEvNT_6ParamsE --------------------------
	.section	.nv.constant0._ZN7cutlass13device_kernelIN5flash19enable_sm80_to_sm89INS1_16FlashAttnBwdSm80INS1_25CollectiveMainloopBwdSm80ILi2ELi1EN4cute5tupleIJNS5_1CILi64EEENS7_ILi128EEENS7_ILi96EEEEEENS_10bfloat16_tEfNS_4arch4Sm80ELb0ELb0ELb1ELb1ELb1ELb0ELb0ELb0ELi2ELi2ELi4ELi2ELb1EEENS1_24CollectiveEpilogueBwdGQAISB_fSE_Li256ELb1ELb1EEENS1_19SingleTileSchedulerILb1ELb0ELb0ELi128EEEEEEEEEvNT_6ParamsE,"a",@progbits
	.sectionflags	@""
	.align	4
.nv.constant0._ZN7cutlass13device_kernelIN5flash19enable_sm80_to_sm89INS1_16FlashAttnBwdSm80INS1_25CollectiveMainloopBwdSm80ILi2ELi1EN4cute5tupleIJNS5_1CILi64EEENS7_ILi128EEENS7_ILi96EEEEEENS_10bfloat16_tEfNS_4arch4Sm80ELb0ELb0ELb1ELb1ELb1ELb0ELb0ELb0ELi2ELi2ELi4ELi2ELb1EEENS1_24CollectiveEpilogueBwdGQAISB_fSE_Li256ELb1ELb1EEENS1_19SingleTileSchedulerILb1ELb0ELb0ELi128EEEEEEEEEvNT_6ParamsE:
	.zero		1528


//--------------------- .nv.constant0._ZN7cutlass13device_kernelIN5flash19enable_sm80_to_sm89INS1_16FlashAttnBwdSm80INS1_25CollectiveMainloopBwdSm80ILi2ELi1EN4cute5tupleIJNS5_1CILi64EEENS7_ILi128EEENS7_ILi96EEEEEENS_10bfloat16_tEfNS_4arch4Sm80ELb0ELb1ELb1ELb0ELb0ELb0ELb0ELb0ELi2ELi2ELi4ELi2ELb1EEENS1_21CollectiveEpilogueBwdISB_SC_SE_Li256ELb0ELb0ELi2EEENS1_19SingleTileSchedulerILb0ELb0ELb0ELi128EEEEEEEEEvNT_6ParamsE --------------------------
	.section	.nv.constant0._ZN7cutlass13device_kernelIN5flash19enable_sm80_to_sm89INS1_16FlashAttnBwdSm80INS1_25CollectiveMainloopBwdSm80ILi2ELi1EN4cute5tupleIJNS5_1CILi64EEENS7_ILi128EEENS7_ILi96EEEEEENS_10bfloat16_tEfNS_4arch4Sm80ELb0ELb1ELb1ELb0ELb0ELb0ELb0ELb0ELi2ELi2ELi4ELi2ELb1EEENS1_21CollectiveEpilogueBwdISB_SC_SE_Li256ELb0ELb0ELi2EEENS1_19SingleTileSchedulerILb0ELb0ELb0ELi128EEEEEEEEEvNT_6ParamsE,"a",@progbits
	.sectionflags	@""
	.align	4
.nv.constant0._ZN7cutlass13device_kernelIN5flash19enable_sm80_to_sm89INS1_16FlashAttnBwdSm80INS1_25CollectiveMainloopBwdSm80ILi2ELi1EN4cute5tupleIJNS5_1CILi64EEENS7_ILi128EEENS7_ILi96EEEEEENS_10bfloat16_tEfNS_4arch4Sm80ELb0ELb1ELb1ELb0ELb0ELb0ELb0ELb0ELi2ELi2ELi4ELi2ELb1EEENS1_21CollectiveEpilogueBwdISB_SC_SE_Li256ELb0ELb0ELi2EEENS1_19SingleTileSchedulerILb0ELb0ELb0ELi128EEEEEEEEEvNT_6ParamsE:
	.zero		1520


//--------------------- .nv.constant0._ZN7cutlass13device_kernelIN5flash19enable_sm80_to_sm89INS1_16FlashAttnBwdSm80INS1_25CollectiveMainloopBwdSm80ILi2ELi1EN4cute5tupleIJNS5_1CILi64EEENS7_ILi128EEENS7_ILi96EEEEEENS_10bfloat16_tEfNS_4arch4Sm80ELb0ELb1ELb1ELb0ELb1ELb0ELb0ELb0ELi2ELi2ELi4ELi2ELb1EEENS1_21CollectiveEpilogueBwdISB_SC_SE_Li256ELb0ELb0ELi2EEENS1_19SingleTileSchedulerILb0ELb0ELb0ELi128EEEEEEEEEvNT_6ParamsE --------------------------
	.section	.nv.constant0._ZN7cutlass13device_kernelIN5flash19enable_sm80_to_sm89INS1_16FlashAttnBwdSm80INS1_25CollectiveMainloopBwdSm80ILi2ELi1EN4cute5tupleIJNS5_1CILi64EEENS7_ILi128EEENS7_ILi96EEEEEENS_10bfloat16_tEfNS_4arch4Sm80ELb0ELb1ELb1ELb0ELb1ELb0ELb0ELb0ELi2ELi2ELi4ELi2ELb1EEENS1_21CollectiveEpilogueBwdISB_SC_SE_Li256ELb0ELb0ELi2EEENS1_19SingleTileSchedulerILb0ELb0ELb0ELi128EEEEEEEEEvNT_6ParamsE,"a",@progbits
	.sectionflags	@""
	.align	4
.nv.constant0._ZN7cutlass13device_kernelIN5flash19enable_sm80_to_sm89INS1_16FlashAttnBwdSm80INS1_25CollectiveMainloopBwdSm80ILi2ELi1EN4cute5tupleIJNS5_1CILi64EEENS7_ILi128EEENS7_ILi96EEEEEENS_10bfloat16_tEfNS_4arch4Sm80ELb0ELb1ELb1ELb0ELb1ELb0ELb0ELb0ELi2ELi2ELi4ELi2ELb1EEENS1_21CollectiveEpilogueBwdISB_SC_SE_Li256ELb0ELb0ELi2EEENS1_19SingleTileSchedulerILb0ELb0ELb0ELi128EEEEEEEEEvNT_6ParamsE:
	.zero		1520


//--------------------- .nv.constant0._ZN7cutlass13device_kernelIN5flash19enable_sm80_to_sm89INS1_16FlashAttnBwdSm80INS1_25CollectiveMainloopBwdSm80ILi2ELi1EN4cute5tupleIJNS5_1CILi64EEENS7_ILi128EEENS7_ILi96EEEEEENS_10bfloat16_tEfNS_4arch4Sm80ELb0ELb1ELb1ELb0ELb0ELb0ELb0ELb0ELi2ELi2ELi4ELi2ELb1EEENS1_24CollectiveEpilogueBwdGQAISB_fSE_Li256ELb0ELb0EEENS1_19SingleTileSchedulerILb0ELb0ELb0ELi128EEEEEEEEEvNT_6ParamsE --------------------------
	.section	.nv.constant0._ZN7cutlass13device_kernelIN5flash19enable_sm80_to_sm89INS1_16FlashAttnBwdSm80INS1_25CollectiveMainloopBwdSm80ILi2ELi1EN4cute5tupleIJNS5_1CILi64EEENS7_ILi128EEENS7_ILi96EEEEEENS_10bfloat16_tEfNS_4arch4Sm80ELb0ELb1ELb1ELb0ELb0ELb0ELb0ELb0ELi2ELi2ELi4ELi2ELb1EEENS1_24CollectiveEpilogueBwdGQAISB_fSE_Li256ELb0ELb0EEENS1_19SingleTileSchedulerILb0ELb0ELb0ELi128EEEEEEEEEvNT_6ParamsE,"a",@progbits
	.sectionflags	@""
	.align	4
.nv.constant0._ZN7cutlass13device_kernelIN5flash19enable_sm80_to_sm89INS1_16FlashAttnBwdSm80INS1_25CollectiveMainloopBwdSm80ILi2ELi1EN4cute5tupleIJNS5_1CILi64EEENS7_ILi128EEENS7_ILi96EEEEEENS_10bfloat16_tEfNS_4arch4Sm80ELb0ELb1ELb1ELb0ELb0ELb0ELb0ELb0ELi2ELi2ELi4ELi2ELb1EEENS1_24CollectiveEpilogueBwdGQAISB_fSE_Li256ELb0ELb0EEENS1_19SingleTileSchedulerILb0ELb0ELb0ELi128EEEEEEEEEvNT_6ParamsE:
	.zero		1528


//--------------------- .nv.constant0._ZN7cutlass13device_kernelIN5flash19enable_sm80_to_sm89INS1_16FlashAttnBwdSm80INS1_25CollectiveMainloopBwdSm80ILi2ELi1EN4cute5tupleIJNS5_1CILi64EEENS7_ILi128EEENS7_ILi96EEEEEENS_10bfloat16_tEfNS_4arch4Sm80ELb0ELb1ELb1ELb0ELb1ELb0ELb0ELb0ELi2ELi2ELi4ELi2ELb1EEENS1_24CollectiveEpilogueBwdGQAISB_fSE_Li256ELb0ELb1EEENS1_19SingleTileSchedulerILb0ELb0ELb0ELi128EEEEEEEEEvNT_6ParamsE --------------------------
	.section	.nv.constant0._ZN7cutlass13device_kernelIN5flash19enable_sm80_to_sm89INS1_16FlashAttnBwdSm80INS1_25CollectiveMainloopBwdSm80ILi2ELi1EN4cute5tupleIJNS5_1CILi64EEENS7_ILi128EEENS7_ILi96EEEEEENS_10bfloat16_tEfNS_4arch4Sm80ELb0ELb1ELb1ELb0ELb1ELb0ELb0ELb0ELi2ELi2ELi4ELi2ELb1EEENS1_24CollectiveEpilogueBwdGQAISB_fSE_Li256ELb0ELb1EEENS1_19SingleTileSchedulerILb0ELb0ELb0ELi128EEEEEEEEEvNT_6ParamsE,"a",@progbits
	.sectionflags	@""
	.align	4
.nv.constant0._ZN7cutlass13device_kernelIN5flash19enable_sm80_to_sm89INS1_16FlashAttnBwdSm80INS1_25CollectiveMainloopBwdSm80ILi2ELi1EN4cute5tupleIJNS5_1CILi64EEENS7_ILi128EEENS7_ILi96EEEEEENS_10bfloat16_tEfNS_4arch4Sm80ELb0ELb1ELb1ELb0ELb1ELb0ELb0ELb0ELi2ELi2ELi4ELi2ELb1EEENS1_24CollectiveEpilogueBwdGQAISB_fSE_Li256ELb0ELb1EEENS1_19SingleTileSchedulerILb0ELb0ELb0ELi128EEEEEEEEEvNT_6ParamsE:
	.zero		1528


//--------------------- .nv.constant0._ZN7cutlass13device_kernelIN5flash19enable_sm80_to_sm89INS1_16FlashAttnBwdSm80INS1_25CollectiveMainloopBwdSm80ILi2ELi1EN4cute5tupleIJNS5_1CILi64EEENS7_ILi128EEENS7_ILi96EEEEEENS_10bfloat16_tEfNS_4arch4Sm80ELb0ELb1ELb1ELb1ELb0ELb0ELb0ELb0ELi2ELi2ELi4ELi2ELb1EEENS1_21CollectiveEpilogueBwdISB_SC_SE_Li256ELb1ELb0ELi2EEENS1_19SingleTileSchedulerILb1ELb0ELb0ELi128EEEEEEEEEvNT_6ParamsE --------------------------
	.section	.nv.constant0._ZN7cutlass13device_kernelIN5flash19enable_sm80_to_sm89INS1_16FlashAttnBwdSm80INS1_25CollectiveMainloopBwdSm80ILi2ELi1EN4cute5tupleIJNS5_1CILi64EEENS7_ILi128EEENS7_ILi96EEEEEENS_10bfloat16_tEfNS_4arch4Sm80ELb0ELb1ELb1ELb1ELb0ELb0ELb0ELb0ELi2ELi2ELi4ELi2ELb1EEENS1_21CollectiveEpilogueBwdISB_SC_SE_Li256ELb1ELb0ELi2EEENS1_19SingleTileSchedulerILb1ELb0ELb0ELi128EEEEEEEEEvNT_6ParamsE,"a",@progbits
	.sectionflags	@""
	.align	4
.nv.constant0._ZN7cutlass13device_kernelIN5flash19enable_sm80_to_sm89INS1_16FlashAttnBwdSm80INS1_25CollectiveMainloopBwdSm80ILi2ELi1EN4cute5tupleIJNS5_1CILi64EEENS7_ILi128EEENS7_ILi96EEEEEENS_10bfloat16_tEfNS_4arch4Sm80ELb0ELb1ELb1ELb1ELb0ELb0ELb0ELb0ELi2ELi2ELi4ELi2ELb1EEENS1_21CollectiveEpilogueBwdISB_SC_SE_Li256ELb1ELb0ELi2EEENS1_19SingleTileSchedulerILb1ELb0ELb0ELi128EEEEEEEEEvNT_6ParamsE:
	.zero		1520


//--------------------- .nv.constant0._ZN7cutlass13device_kernelIN5flash19enable_sm80_to_sm89INS1_16FlashAttnBwdSm80INS1_25CollectiveMainloopBwdSm80ILi2ELi1EN4cute5tupleIJNS5_1CILi64EEENS7_ILi128EEENS7_ILi96EEEEEENS_10bfloat16_tEfNS_4arch4Sm80ELb0ELb1ELb1ELb1ELb1ELb0ELb0ELb0ELi2ELi2ELi4ELi2ELb1EEENS1_21CollectiveEpilogueBwdISB_SC_SE_Li256ELb1ELb0ELi2EEENS1_19SingleTileSchedulerILb1ELb0ELb0ELi128EEEEEEEEEvNT_6ParamsE --------------------------
	.section	.nv.constant0._ZN7cutlass13device_kernelIN5flash19enable_sm80_to_sm89INS1_16FlashAttnBwdSm80INS1_25CollectiveMainloopBwdSm80ILi2ELi1EN4cute5tupleIJNS5_1CILi64EEENS7_ILi128EEENS7_ILi96EEEEEENS_10bfloat16_tEfNS_4arch4Sm80ELb0ELb1ELb1ELb1ELb1ELb0ELb0ELb0ELi2ELi2ELi4ELi2ELb1EEENS1_21CollectiveEpilogueBwdISB_SC_SE_Li256ELb1ELb0ELi2EEENS1_19SingleTileSchedulerILb1ELb0ELb0ELi128EEEEEEEEEvNT_6ParamsE,"a",@progbits
	.sectionflags	@""
	.align	4
.nv.constant0._ZN7cutlass13device_kernelIN5flash19enable_sm80_to_sm89INS1_16FlashAttnBwdSm80INS1_25CollectiveMainloopBwdSm80ILi2ELi1EN4cute5tupleIJNS5_1CILi64EEENS7_ILi128EEENS7_ILi96EEEEEENS_10bfloat16_tEfNS_4arch4Sm80ELb0ELb1ELb1ELb1ELb1ELb0ELb0ELb0ELi2ELi2ELi4ELi2ELb1EEENS1_21CollectiveEpilogueBwdISB_SC_SE_Li256ELb1ELb0ELi2EEENS1_19SingleTileSchedulerILb1ELb0ELb0ELi128EEEEEEEEEvNT_6ParamsE:
	.zero		1520


//--------------------- .nv.constant0._ZN7cutlass13device_kernelIN5flash19enable_sm80_to_sm89INS1_16FlashAttnBwdSm80INS1_25CollectiveMainloopBwdSm80ILi2ELi1EN4cute5tupleIJNS5_1CILi64EEENS7_ILi128EEENS7_ILi96EEEEEENS_10bfloat16_tEfNS_4arch4Sm80ELb0ELb1ELb1ELb1ELb0ELb0ELb0ELb0ELi2ELi2ELi4ELi2ELb1EEENS1_24CollectiveEpilogueBwdGQAISB_fSE_Li256ELb1ELb0EEENS1_19SingleTileSchedulerILb1ELb0ELb0ELi128EEEEEEEEEvNT_6ParamsE --------------------------
	.section	.nv.constant0._ZN7cutlass13device_kernelIN5flash19enable_sm80_to_sm89INS1_16FlashAttnBwdSm80INS1_25CollectiveMainloopBwdSm80ILi2ELi1EN4cute5tupleIJNS5_1CILi64EEENS7_ILi128EEENS7_ILi96EEEEEENS_10bfloat16_tEfNS_4arch4Sm80ELb0ELb1ELb1ELb1ELb0ELb0ELb0ELb0ELi2ELi2ELi4ELi2ELb1EEENS1_24CollectiveEpilogueBwdGQAISB_fSE_Li256ELb1ELb0EEENS1_19SingleTileSchedulerILb1ELb0ELb0ELi128EEEEEEEEEvNT_6ParamsE,"a",@progbits
	.sectionflags	@""
	.align	4
.nv.constant0._ZN7cutlass13device_kernelIN5flash19enable_sm80_to_sm89INS1_16FlashAttnBwdSm80INS1_25CollectiveMainloopBwdSm80ILi2ELi1EN4cute5tupleIJNS5_1CILi64EEENS7_ILi128EEENS7_ILi96EEEEEENS_10bfloat16_tEfNS_4arch4Sm80ELb0ELb1ELb1ELb1ELb0ELb0ELb0ELb0ELi2ELi2ELi4ELi2ELb1EEENS1_24CollectiveEpilogueBwdGQAISB_fSE_Li256ELb1ELb0EEENS1_19SingleTileSchedulerILb1ELb0ELb0ELi128EEEEEEEEEvNT_6ParamsE:
	.zero		1528


//--------------------- .nv.constant0._ZN7cutlass13device_kernelIN5flash19enable_sm80_to_sm89INS1_16FlashAttnBwdSm80INS1_25CollectiveMainloopBwdSm80ILi2ELi1EN4cute5tupleIJNS5_1CILi64EEENS7_ILi128EEENS7_ILi96EEEEEENS_10bfloat16_tEfNS_4arch4Sm80ELb0ELb1ELb1ELb1ELb1ELb0ELb0ELb0ELi2ELi2ELi4ELi2ELb1EEENS1_24CollectiveEpilogueBwdGQAISB_fSE_Li256ELb1ELb1EEENS1_19SingleTileSchedulerILb1ELb0ELb0ELi128EEEEEEEEEvNT_6ParamsE --------------------------
	.section	.nv.constant0._ZN7cutlass13device_kernelIN5flash19enable_sm80_to_sm89INS1_16FlashAttnBwdSm80INS1_25CollectiveMainloopBwdSm80ILi2ELi1EN4cute5tupleIJNS5_1CILi64EEENS7_ILi128EEENS7_ILi96EEEEEENS_10bfloat16_tEfNS_4arch4Sm80ELb0ELb1ELb1ELb1ELb1ELb0ELb0ELb0ELi2ELi2ELi4ELi2ELb1EEENS1_24CollectiveEpilogueBwdGQAISB_fSE_Li256ELb1ELb1EEENS1_19SingleTileSchedulerILb1ELb0ELb0ELi128EEEEEEEEEvNT_6ParamsE,"a",@progbits
	.sectionflags	@""
	.align	4
.nv.constant0._ZN7cutlass13device_kernelIN5flash19enable_sm80_to_sm89INS1_16FlashAttnBwdSm80INS1_25CollectiveMainloopBwdSm80ILi2ELi1EN4cute5tupleIJNS5_1CILi64EEENS7_ILi128EEENS7_ILi96EEEEEENS_10bfloat16_tEfNS_4arch4Sm80ELb0ELb1ELb1ELb1ELb1ELb0ELb0ELb0ELi2ELi2ELi4ELi2ELb1EEENS1_24CollectiveEpilogueBwdGQAISB_fSE_Li256ELb1ELb1EEENS1_19SingleTileSchedulerILb1ELb0ELb0ELi128EEEEEEEEEvNT_6ParamsE:
	.zero		1528


//--------------------- .nv.constant0._ZN7cutlass13device_kernelIN5flash19enable_sm80_to_sm89INS1_16FlashAttnBwdSm80INS1_25CollectiveMainloopBwdSm80ILi2ELi1EN4cute5tupleIJNS5_1CILi64EEENS7_ILi128EEENS7_ILi96EEEEEENS_10bfloat16_tEfNS_4arch4Sm80ELb1ELb0ELb1ELb0ELb0ELb0ELb0ELb0ELi2ELi2ELi4ELi2ELb1EEENS1_21CollectiveEpilogueBwdISB_SC_SE_Li256ELb0ELb0ELi2EEENS1_25SingleTileBwdLPTSchedulerILb0ELi128ELb0EEEEEEEEEvNT_6ParamsE --------------------------
	.section	.nv.constant0._ZN7cutlass13device_kernelIN5flash19enable_sm80_to_sm89INS1_16FlashAttnBwdSm80INS1_25CollectiveMainloopBwdSm80ILi2ELi1EN4cute5tupleIJNS5_1CILi64EEENS7_ILi128EEENS7_ILi96EEEEEENS_10bfloat16_tEfNS_4arch4Sm80ELb1ELb0ELb1ELb0ELb0ELb0ELb0ELb0ELi2ELi2ELi4ELi2ELb1EEENS1_21CollectiveEpilogueBwdISB_SC_SE_Li256ELb0ELb0ELi2EEENS1_25SingleTileBwdLPTSchedulerILb0ELi128ELb0EEEEEEEEEvNT_6ParamsE,"a",@progbits
	.sectionflags	@""
	.align	4
.nv.constant0._ZN7cutlass13device_kernelIN5flash19enable_sm80_to_sm89INS1_16FlashAttnBwdSm80INS1_25CollectiveMainloopBwdSm80ILi2ELi1EN4cute5tupleIJNS5_1CILi64EEENS7_ILi128EEENS7_ILi96EEEEEENS_10bfloat16_tEfNS_4arch4Sm80ELb1ELb0ELb1ELb0ELb0ELb0ELb0ELb0ELi2ELi2ELi4ELi2ELb1EEENS1_21CollectiveEpilogueBwdISB_SC_SE_Li256ELb0ELb0ELi2EEENS1_25SingleTileBwdLPTSchedulerILb0ELi128ELb0EEEEEEEEEvNT_6ParamsE:
	.zero		1544


//--------------------- .nv.constant0._ZN7cutlass13device_kernelIN5flash19enable_sm80_to_sm89INS1_16FlashAttnBwdSm80INS1_25CollectiveMainloopBwdSm80ILi2ELi1EN4cute5tupleIJNS5_1CILi64EEENS7_ILi128EEENS7_ILi96EEEEEENS_10bfloat16_tEfNS_4arch4Sm80ELb1ELb0ELb1ELb0ELb1ELb0ELb0ELb0ELi2ELi2ELi4ELi2ELb1EEENS1_21CollectiveEpilogueBwdISB_SC_SE_Li256ELb0ELb0ELi2EEENS1_25SingleTileBwdLPTSchedulerILb0ELi128ELb1EEEEEEEEEvNT_6ParamsE --------------------------
	.section	.nv.constant0._ZN7cutlass13device_kernelIN5flash19enable_sm80_to_sm89INS1_16FlashAttnBwdSm80INS1_25CollectiveMainloopBwdSm80ILi2ELi1EN4cute5tupleIJNS5_1CILi64EEENS7_ILi128EEENS7_ILi96EEEEEENS_10bfloat16_tEfNS_4arch4Sm80ELb1ELb0ELb1ELb0ELb1ELb0ELb0ELb0ELi2ELi2ELi4ELi2ELb1EEENS1_21CollectiveEpilogueBwdISB_SC_SE_Li256ELb0ELb0ELi2EEENS1_25SingleTileBwdLPTSchedulerILb0ELi128ELb1EEEEEEEEEvNT_6ParamsE,"a",@progbits
	.sectionflags	@""
	.align	4
.nv.constant0._ZN7cutlass13device_kernelIN5flash19enable_sm80_to_sm89INS1_16FlashAttnBwdSm80INS1_25CollectiveMainloopBwdSm80ILi2ELi1EN4cute5tupleIJNS5_1CILi64EEENS7_ILi128EEENS7_ILi96EEEEEENS_10bfloat16_tEfNS_4arch4Sm80ELb1ELb0ELb1ELb0ELb1ELb0ELb0ELb0ELi2ELi2ELi4ELi2ELb1EEENS1_21CollectiveEpilogueBwdISB_SC_SE_Li256ELb0ELb0ELi2EEENS1_25SingleTileBwdLPTSchedulerILb0ELi128ELb1EEEEEEEEEvNT_6ParamsE:
	.zero		1544


//--------------------- .nv.constant0._ZN7cutlass13device_kernelIN5flash19enable_sm80_to_sm89INS1_16FlashAttnBwdSm80INS1_25CollectiveMainloopBwdSm80ILi2ELi1EN4cute5tupleIJNS5_1CILi64EEENS7_ILi128EEENS7_ILi96EEEEEENS_10bfloat16_tEfNS_4arch4Sm80ELb1ELb0ELb1ELb0ELb0ELb0ELb0ELb0ELi2ELi2ELi4ELi2ELb1EEENS1_24CollectiveEpilogueBwdGQAISB_fSE_Li256ELb0ELb0EEENS1_25SingleTileBwdLPTSchedulerILb0ELi128ELb0EEEEEEEEEvNT_6ParamsE --------------------------
	.section	.nv.constant0._ZN7cutlass13device_kernelIN5flash19enable_sm80_to_sm89INS1_16FlashAttnBwdSm80INS1_25CollectiveMainloopBwdSm80ILi2ELi1EN4cute5tupleIJNS5_1CILi64EEENS7_ILi128EEENS7_ILi96EEEEEENS_10bfloat16_tEfNS_4arch4Sm80ELb1ELb0ELb1ELb0ELb0ELb0ELb0ELb0ELi2ELi2ELi4ELi2ELb1EEENS1_24CollectiveEpilogueBwdGQAISB_fSE_Li256ELb0ELb0EEENS1_25SingleTileBwdLPTSchedulerILb0ELi128ELb0EEEEEEEEEvNT_6ParamsE,"a",@progbits
	.sectionflags	@""
	.align	4
.nv.constant0._ZN7cutlass13device_kernelIN5flash19enable_sm80_to_sm89INS1_16FlashAttnBwdSm80INS1_25CollectiveMainloopBwdSm80ILi2ELi1EN4cute5tupleIJNS5_1CILi64EEENS7_ILi128EEENS7_ILi96EEEEEENS_10bfloat16_tEfNS_4arch4Sm80ELb1ELb0ELb1ELb0ELb0ELb0ELb0ELb0ELi2ELi2ELi4ELi2ELb1EEENS1_24CollectiveEpilogueBwdGQAISB_fSE_Li256ELb0ELb0EEENS1_25SingleTileBwdLPTSchedulerILb0ELi128ELb0EEEEEEEEEvNT_6ParamsE:
	.zero		1552


//--------------------- .nv.constant0._ZN7cutlass13device_kernelIN5flash19enable_sm80_to_sm89INS1_16FlashAttnBwdSm80INS1_25CollectiveMainloopBwdSm80ILi2ELi1EN4cute5tupleIJNS5_1CILi64EEENS7_ILi128EEENS7_ILi96EEEEEENS_10bfloat16_tEfNS_4arch4Sm80ELb1ELb0ELb1ELb0ELb1ELb0ELb0ELb0ELi2ELi2ELi4ELi2ELb1EEENS1_24CollectiveEpilogueBwdGQAISB_fSE_Li256ELb0ELb1EEENS1_25SingleTileBwdLPTSchedulerILb0ELi128ELb1EEEEEEEEEvNT_6ParamsE --------------------------
	.section	.nv.constant0._ZN7cutlass13device_kernelIN5flash19enable_sm80_to_sm89INS1_16FlashAttnBwdSm80INS1_25CollectiveMainloopBwdSm80ILi2ELi1EN4cute5tupleIJNS5_1CILi64EEENS7_ILi128EEENS7_ILi96EEEEEENS_10bfloat16_tEfNS_4arch4Sm80ELb1ELb0ELb1ELb0ELb1ELb0ELb0ELb0ELi2ELi2ELi4ELi2ELb1EEENS1_24CollectiveEpilogueBwdGQAISB_fSE_Li256ELb0ELb1EEENS1_25SingleTileBwdLPTSchedulerILb0ELi128ELb1EEEEEEEEEvNT_6ParamsE,"a",@progbits
	.sectionflags	@""
	.align	4
.nv.constant0._ZN7cutlass13device_kernelIN5flash19enable_sm80_to_sm89INS1_16FlashAttnBwdSm80INS1_25CollectiveMainloopBwdSm80ILi2ELi1EN4cute5tupleIJNS5_1CILi64EEENS7_ILi128EEENS7_ILi96EEEEEENS_10bfloat16_tEfNS_4arch4Sm80ELb1ELb0ELb1ELb0ELb1ELb0ELb0ELb0ELi2ELi2ELi4ELi2ELb1EEENS1_24CollectiveEpilogueBwdGQAISB_fSE_Li256ELb0ELb1EEENS1_25SingleTileBwdLPTSchedulerILb0ELi128ELb1EEEEEEEEEvNT_6ParamsE:
	.zero		1552


//--------------------- .nv.constant0._ZN7cutlass13device_kernelIN5flash19enable_sm80_to_sm89INS1_16FlashAttnBwdSm80INS1_25CollectiveMainloopBwdSm80ILi2ELi1EN4cute5tupleIJNS5_1CILi64EEENS7_ILi128EEENS7_ILi96EEEEEENS_10bfloat16_tEfNS_4arch4Sm80ELb1ELb0ELb1ELb1ELb0ELb0ELb0ELb0ELi2ELi2ELi4ELi2ELb1EEENS1_21CollectiveEpilogueBwdISB_SC_SE_Li256ELb1ELb0ELi2EEENS1_25SingleTileBwdLPTSchedulerILb1ELi128ELb0EEEEEEEEEvNT_6ParamsE --------------------------
	.section	.nv.constant0._ZN7cutlass13device_kernelIN5flash19enable_sm80_to_sm89INS1_16FlashAttnBwdSm80INS1_25CollectiveMainloopBwdSm80ILi2ELi1EN4cute5tupleIJNS5_1CILi64EEENS7_ILi128EEENS7_ILi96EEEEEENS_10bfloat16_tEfNS_4arch4Sm80ELb1ELb0ELb1ELb1ELb0ELb0ELb0ELb0ELi2ELi2ELi4ELi2ELb1EEENS1_21CollectiveEpilogueBwdISB_SC_SE_Li256ELb1ELb0ELi2EEENS1_25SingleTileBwdLPTSchedulerILb1ELi128ELb0EEEEEEEEEvNT_6ParamsE,"a",@progbits
	.sectionflags	@""
	.align	4
.nv.constant0._ZN7cutlass13device_kernelIN5flash19enable_sm80_to_sm89INS1_16FlashAttnBwdSm80INS1_25CollectiveMainloopBwdSm80ILi2ELi1EN4cute5tupleIJNS5_1CILi64EEENS7_ILi128EEENS7_ILi96EEEEEENS_10bfloat16_tEfNS_4arch4Sm80ELb1ELb0ELb1ELb1ELb0ELb0ELb0ELb0ELi2ELi2ELi4ELi2ELb1EEENS1_21CollectiveEpilogueBwdISB_SC_SE_Li256ELb1ELb0ELi2EEENS1_25SingleTileBwdLPTSchedulerILb1ELi128ELb0EEEEEEEEEvNT_6ParamsE:
	.zero		1544


//--------------------- .nv.constant0._ZN7cutlass13device_kernelIN5flash19enable_sm80_to_sm89INS1_16FlashAttnBwdSm80INS1_25CollectiveMainloopBwdSm80ILi2ELi1EN4cute5tupleIJNS5_1CILi64EEENS7_ILi128EEENS7_ILi96EEEEEENS_10bfloat16_tEfNS_4arch4Sm80ELb1ELb0ELb1ELb1ELb1ELb0ELb0ELb0ELi2ELi2ELi4ELi2ELb1EEENS1_21CollectiveEpilogueBwdISB_SC_SE_Li256ELb1ELb0ELi2EEENS1_25SingleTileBwdLPTSchedulerILb1ELi128ELb1EEEEEEEEEvNT_6ParamsE --------------------------
	.section	.nv.constant0._ZN7cutlass13device_kernelIN5flash19enable_sm80_to_sm89INS1_16FlashAttnBwdSm80INS1_25CollectiveMainloopBwdSm80ILi2ELi1EN4cute5tupleIJNS5_1CILi64EEENS7_ILi128EEENS7_ILi96EEEEEENS_10bfloat16_tEfNS_4arch4Sm80ELb1ELb0ELb1ELb1ELb1ELb0ELb0ELb0ELi2ELi2ELi4ELi2ELb1EEENS1_21CollectiveEpilogueBwdISB_SC_SE_Li256ELb1ELb0ELi2EEENS1_25SingleTileBwdLPTSchedulerILb1ELi128ELb1EEEEEEEEEvNT_6ParamsE,"a",@progbits
	.sectionflags	@""
	.align	4
.nv.constant0._ZN7cutlass13device_kernelIN5flash19enable_sm80_to_sm89INS1_16FlashAttnBwdSm80INS1_25CollectiveMainloopBwdSm80ILi2ELi1EN4cute5tupleIJNS5_1CILi64EEENS7_ILi128EEENS7_ILi96EEEEEENS_10bfloat16_tEfNS_4arch4Sm80ELb1ELb0ELb1ELb1ELb1ELb0ELb0ELb0ELi2ELi2ELi4ELi2ELb1EEENS1_21CollectiveEpilogueBwdISB_SC_SE_Li256ELb1ELb0ELi2EEENS1_25SingleTileBwdLPTSchedulerILb1ELi128ELb1EEEEEEEEEvNT_6ParamsE:
	.zero		1544


//--------------------- .nv.constant0._ZN7cutlass13device_kernelIN5flash19enable_sm80_to_sm89INS1_16FlashAttnBwdSm80INS1_25CollectiveMainloopBwdSm80ILi2ELi1EN4cute5tupleIJNS5_1CILi64EEENS7_ILi128EEENS7_ILi96EEEEEENS_10bfloat16_tEfNS_4arch4Sm80ELb1ELb0ELb1ELb1ELb0ELb0ELb0ELb0ELi2ELi2ELi4ELi2ELb1EEENS1_24CollectiveEpilogueBwdGQAISB_fSE_Li256ELb1ELb0EEENS1_25SingleTileBwdLPTSchedulerILb1ELi128ELb0EEEEEEEEEvNT_6ParamsE --------------------------
	.section	.nv.constant0._ZN7cutlass13device_kernelIN5flash19enable_sm80_to_sm89INS1_16FlashAttnBwdSm80INS1_25CollectiveMainloopBwdSm80ILi2ELi1EN4cute5tupleIJNS5_1CILi64EEENS7_ILi128EEENS7_ILi96EEEEEENS_10bfloat16_tEfNS_4arch4Sm80ELb1ELb0ELb1ELb1ELb0ELb0ELb0ELb0ELi2ELi2ELi4ELi2ELb1EEENS1_24CollectiveEpilogueBwdGQAISB_fSE_Li256ELb1ELb0EEENS1_25SingleTileBwdLPTSchedulerILb1ELi128ELb0EEEEEEEEEvNT_6ParamsE,"a",@progbits
	.sectionflags	@""
	.align	4
.nv.constant0._ZN7cutlass13device_kernelIN5flash19enable_sm80_to_sm89INS1_16FlashAttnBwdSm80INS1_25CollectiveMainloopBwdSm80ILi2ELi1EN4cute5tupleIJNS5_1CILi64EEENS7_ILi128EEENS7_ILi96EEEEEENS_10bfloat16_tEfNS_4arch4Sm80ELb1ELb0ELb1ELb1ELb0ELb0ELb0ELb0ELi2ELi2ELi4ELi2ELb1EEENS1_24CollectiveEpilogueBwdGQAISB_fSE_Li256ELb1ELb0EEENS1_25SingleTileBwdLPTSchedulerILb1ELi128ELb0EEEEEEEEEvNT_6ParamsE:
	.zero		1552


//--------------------- .nv.constant0._ZN7cutlass13device_kernelIN5flash19enable_sm80_to_sm89INS1_16FlashAttnBwdSm80INS1_25CollectiveMainloopBwdSm80ILi2ELi1EN4cute5tupleIJNS5_1CILi64EEENS7_ILi128EEENS7_ILi96EEEEEENS_10bfloat16_tEfNS_4arch4Sm80ELb1ELb0ELb1ELb1ELb1ELb0ELb0ELb0ELi2ELi2ELi4ELi2ELb1EEENS1_24CollectiveEpilogueBwdGQAISB_fSE_Li256ELb1ELb1EEENS1_25SingleTileBwdLPTSchedulerILb1ELi128ELb1EEEEEEEEEvNT_6ParamsE --------------------------
	.section	.nv.constant0._ZN7cutlass13device_kernelIN5flash19enable_sm80_to_sm89INS1_16FlashAttnBwdSm80INS1_25CollectiveMainloopBwdSm80ILi2ELi1EN4cute5tupleIJNS5_1CILi64EEENS7_ILi128EEENS7_ILi96EEEEEENS_10bfloat16_tEfNS_4arch4Sm80ELb1ELb0ELb1ELb1ELb1ELb0ELb0ELb0ELi2ELi2ELi4ELi2ELb1EEENS1_24CollectiveEpilogueBwdGQAISB_fSE_Li256ELb1ELb1EEENS1_25SingleTileBwdLPTSchedulerILb1ELi128ELb1EEEEEEEEEvNT_6ParamsE,"a",@progbits
	.sectionflags	@""
	.align	4
.nv.constant0._ZN7cutlass13device_kernelIN5flash19enable_sm80_to_sm89INS1_16FlashAttnBwdSm80INS1_25CollectiveMainloopBwdSm80ILi2ELi1EN4cute5tupleIJNS5_1CILi64EEENS7_ILi128EEENS7_ILi96EEEEEENS_10bfloat16_tEfNS_4arch4Sm80ELb1ELb0ELb1ELb1ELb1ELb0ELb0ELb0ELi2ELi2ELi4ELi2ELb1EEENS1_24CollectiveEpilogueBwdGQAISB_fSE_Li256ELb1ELb1EEENS1_25SingleTileBwdLPTSchedulerILb1ELi128ELb1EEEEEEEEEvNT_6ParamsE:
	.zero		1552


//--------------------- .nv.constant0._ZN7cutlass13device_kernelIN5flash19enable_sm80_to_sm89INS1_16FlashAttnBwdSm80INS1_25CollectiveMainloopBwdSm80ILi2ELi2EN4cute5tupleIJNS5_1CILi64EEENS7_ILi128EEENS7_ILi96EEEEEENS_10bfloat16_tEfNS_4arch4Sm80ELb0ELb0ELb1ELb0ELb0ELb0ELb0ELb0ELi2ELi2ELi4ELi2ELb0EEENS1_21CollectiveEpilogueBwdISB_SC_SE_Li256ELb0ELb0ELi2EEENS1_19SingleTileSchedulerILb0ELb0ELb0ELi128EEEEEEEEEvNT_6ParamsE --------------------------
	.section	.nv.constant0._ZN7cutlass13device_kernelIN5flash19enable_sm80_to_sm89INS1_16FlashAttnBwdSm80INS1_25CollectiveMainloopBwdSm80ILi2ELi2EN4cute5tupleIJNS5_1CILi64EEENS7_ILi128EEENS7_ILi96EEEEEENS_10bfloat16_tEfNS_4arch4Sm80ELb0ELb0ELb1ELb0ELb0ELb0ELb0ELb0ELi2ELi2ELi4ELi2ELb0EEENS1_21CollectiveEpilogueBwdISB_SC_SE_Li256ELb0ELb0ELi2EEENS1_19SingleTileSchedulerILb0ELb0ELb0ELi128EEEEEEEEEvNT_6ParamsE,"a",@progbits
	.sectionflags	@""
	.align	4
.nv.constant0._ZN7cutlass13device_kernelIN5flash19enable_sm80_to_sm89INS1_16FlashAttnBwdSm80INS1_25CollectiveMainloopBwdSm80ILi2ELi2EN4cute5tupleIJNS5_1CILi64EEENS7_ILi128EEENS7_ILi96EEEEEENS_10bfloat16_tEfNS_4arch4Sm80ELb0ELb0ELb1ELb0ELb0ELb0ELb0ELb0ELi2ELi2ELi4ELi2ELb0EEENS1_21CollectiveEpilogueBwdISB_SC_SE_Li256ELb0ELb0ELi2EEENS1_19SingleTileSchedulerILb0ELb0ELb0ELi128EEEEEEEEEvNT_6ParamsE:
	.zero		1520


//--------------------- .nv.constant0._ZN7cutlass13device_kernelIN5flash19enable_sm80_to_sm89INS1_16FlashAttnBwdSm80INS1_25CollectiveMainloopBwdSm80ILi2ELi2EN4cute5tupleIJNS5_1CILi64EEENS7_ILi128EEENS7_ILi96EEEEEENS_10bfloat16_tEfNS_4arch4Sm80ELb0ELb0ELb1ELb0ELb1ELb0ELb0ELb0ELi2ELi2ELi4ELi2ELb0EEENS1_21CollectiveEpilogueBwdISB_SC_SE_Li256ELb0ELb0ELi2EEENS1_19SingleTileSchedulerILb0ELb0ELb0ELi128EEEEEEEEEvNT_6ParamsE --------------------------
	.section	.nv.constant0._ZN7cutlass13device_kernelIN5flash19enable_sm80_to_sm89INS1_16FlashAttnBwdSm80INS1_25CollectiveMainloopBwdSm80ILi2ELi2EN4cute5tupleIJNS5_1CILi64EEENS7_ILi128EEENS7_ILi96EEEEEENS_10bfloat16_tEfNS_4arch4Sm80ELb0ELb0ELb1ELb0ELb1ELb0ELb0ELb0ELi2ELi2ELi4ELi2ELb0EEENS1_21CollectiveEpilogueBwdISB_SC_SE_Li256ELb0ELb0ELi2EEENS1_19SingleTileSchedulerILb0ELb0ELb0ELi128EEEEEEEEEvNT_6ParamsE,"a",@progbits
	.sectionflags	@""
	.align	4
.nv.constant0._ZN7cutlass13device_kernelIN5flash19enable_sm80_to_sm89INS1_16FlashAttnBwdSm80INS1_25CollectiveMainloopBwdSm80ILi2ELi2EN4cute5tupleIJNS5_1CILi64EEENS7_ILi128EEENS7_ILi96EEEEEENS_10bfloat16_tEfNS_4arch4Sm80ELb0ELb0ELb1ELb0ELb1ELb0ELb0ELb0ELi2ELi2ELi4ELi2ELb0EEENS1_21CollectiveEpilogueBwdISB_SC_SE_Li256ELb0ELb0ELi2EEENS1_19SingleTileSchedulerILb0ELb0ELb0ELi128EEEEEEEEEvNT_6ParamsE:
	.zero		1520


//--------------------- .nv.constant0._ZN7cutlass13device_kernelIN5flash19enable_sm80_to_sm89INS1_16FlashAttnBwdSm80INS1_25CollectiveMainloopBwdSm80ILi2ELi2EN4cute5tupleIJNS5_1CILi64EEENS7_ILi128EEENS7_ILi96EEEEEENS_10bfloat16_tEfNS_4arch4Sm80ELb0ELb0ELb1ELb0ELb0ELb0ELb0ELb0ELi2ELi2ELi4ELi2ELb0EEENS1_24CollectiveEpilogueBwdGQAISB_fSE_Li256ELb0ELb0EEENS1_19SingleTileSchedulerILb0ELb0ELb0ELi128EEEEEEEEEvNT_6ParamsE --------------------------
	.section	.nv.constant0._ZN7cutlass13device_kernelIN5flash19enable_sm80_to_sm89INS1_16FlashAttnBwdSm80INS1_25CollectiveMainloopBwdSm80ILi2ELi2EN4cute5tupleIJNS5_1CILi64EEENS7_ILi128EEENS7_ILi96EEEEEENS_10bfloat16_tEfNS_4arch4Sm80ELb0ELb0ELb1ELb0ELb0ELb0ELb0ELb0ELi2ELi2ELi4ELi2ELb0EEENS1_24CollectiveEpilogueBwdGQAISB_fSE_Li256ELb0ELb0EEENS1_19SingleTileSchedulerILb0ELb0ELb0ELi128EEEEEEEEEvNT_6ParamsE,"a",@progbits
	.sectionflags	@""
	.align	4
.nv.constant0._ZN7cutlass13device_kernelIN5flash19enable_sm80_to_sm89INS1_16FlashAttnBwdSm80INS1_25CollectiveMainloopBwdSm80ILi2ELi2EN4cute5tupleIJNS5_1CILi64EEENS7_ILi128EEENS7_ILi96EEEEEENS_10bfloat16_tEfNS_4arch4Sm80ELb0ELb0ELb1ELb0ELb0ELb0ELb0ELb0ELi2ELi2ELi4ELi2ELb0EEENS1_24CollectiveEpilogueBwdGQAISB_fSE_Li256ELb0ELb0EEENS1_19SingleTileSchedulerILb0ELb0ELb0ELi128EEEEEEEEEvNT_6ParamsE:
	.zero		1528


//--------------------- .nv.constant0._ZN7cutlass13device_kernelIN5flash19enable_sm80_to_sm89INS1_16FlashAttnBwdSm80INS1_25CollectiveMainloopBwdSm80ILi2ELi2EN4cute5tupleIJNS5_1CILi64EEENS7_ILi128EEENS7_ILi96EEEEEENS_10bfloat16_tEfNS_4arch4Sm80ELb0ELb0ELb1ELb0ELb1ELb0ELb0ELb0ELi2ELi2ELi4ELi2ELb0EEENS1_24CollectiveEpilogueBwdGQAISB_fSE_Li256ELb0ELb1EEENS1_19SingleTileSchedulerILb0ELb0ELb0ELi128EEEEEEEEEvNT_6ParamsE --------------------------
	.section	.nv.constant0._ZN7cutlass13device_kernelIN5flash19enable_sm80_to_sm89INS1_16FlashAttnBwdSm80INS1_25CollectiveMainloopBwdSm80ILi2ELi2EN4cute5tupleIJNS5_1CILi64EEENS7_ILi128EEENS7_ILi96EEEEEENS_10bfloat16_tEfNS_4arch4Sm80ELb0ELb0ELb1ELb0ELb1ELb0ELb0ELb0ELi2ELi2ELi4ELi2ELb0EEENS1_24CollectiveEpilogueBwdGQAISB_fSE_Li256ELb0ELb1EEENS1_19SingleTileSchedulerILb0ELb0ELb0ELi128EEEEEEEEEvNT_6ParamsE,"a",@progbits
	.sectionflags	@""
	.align	4
.nv.constant0._ZN7cutlass13device_kernelIN5flash19enable_sm80_to_sm89INS1_16FlashAttnBwdSm80INS1_25CollectiveMainloopBwdSm80ILi2ELi2EN4cute5tupleIJNS5_1CILi64EEENS7_ILi128EEENS7_ILi96EEEEEENS_10bfloat16_tEfNS_4arch4Sm80ELb0ELb0ELb1ELb0ELb1ELb0ELb0ELb0ELi2ELi2ELi4ELi2ELb0EEENS1_24CollectiveEpilogueBwdGQAISB_fSE_Li256ELb0ELb1EEENS1_19SingleTileSchedulerILb0ELb0ELb0ELi128EEEEEEEEEvNT_6ParamsE:
	.zero		1528


//--------------------- .nv.constant0._ZN7cutlass13device_kernelIN5flash19enable_sm80_to_sm89INS1_16FlashAttnBwdSm80INS1_25CollectiveMainloopBwdSm80ILi2ELi2EN4cute5tupleIJNS5_1CILi64EEENS7_ILi128EEENS7_ILi96EEEEEENS_10bfloat16_tEfNS_4arch4Sm80ELb0ELb0ELb1ELb1ELb0ELb0ELb0ELb0ELi2ELi2ELi4ELi2ELb0EEENS1_21CollectiveEpilogueBwdISB_SC_SE_Li256ELb1ELb0ELi2EEENS1_19SingleTileSchedulerILb1ELb0ELb0ELi128EEEEEEEEEvNT_6ParamsE --------------------------
	.section	.nv.constant0._ZN7cutlass13device_kernelIN5flash19enable_sm80_to_sm89INS1_16FlashAttnBwdSm80INS1_25CollectiveMainloopBwdSm80ILi2ELi2EN4cute5tupleIJNS5_1CILi64EEENS7_ILi128EEENS7_ILi96EEEEEENS_10bfloat16_tEfNS_4arch4Sm80ELb0ELb0ELb1ELb1ELb0ELb0ELb0ELb0ELi2ELi2ELi4ELi2ELb0EEENS1_21CollectiveEpilogueBwdISB_SC_SE_Li256ELb1ELb0ELi2EEENS1_19SingleTileSchedulerILb1ELb0ELb0ELi128EEEEEEEEEvNT_6ParamsE,"a",@progbits
	.sectionflags	@""
	.align	4
.nv.constant0._ZN7cutlass13device_kernelIN5flash19enable_sm80_to_sm89INS1_16FlashAttnBwdSm80INS1_25CollectiveMainloopBwdSm80ILi2ELi2EN4cute5tupleIJNS5_1CILi64EEENS7_ILi128EEENS7_ILi96EEEEEENS_10bfloat16_tEfNS_4arch4Sm80ELb0ELb0ELb1ELb1ELb0ELb0ELb0ELb0ELi2ELi2ELi4ELi2ELb0EEENS1_21CollectiveEpilogueBwdISB_SC_SE_Li256ELb1ELb0ELi2EEENS1_19SingleTileSchedulerILb1ELb0ELb0ELi128EEEEEEEEEvNT_6ParamsE:
	.zero		1520


//--------------------- .nv.constant0._ZN7cutlass13device_kernelIN5flash19enable_sm80_to_sm89INS1_16FlashAttnBwdSm80INS1_25CollectiveMainloopBwdSm80ILi2ELi2EN4cute5tupleIJNS5_1CILi64EEENS7_ILi128EEENS7_ILi96EEEEEENS_10bfloat16_tEfNS_4arch4Sm80ELb0ELb0ELb1ELb1ELb1ELb0ELb0ELb0ELi2ELi2ELi4ELi2ELb0EEENS1_21CollectiveEpilogueBwdISB_SC_SE_Li256ELb1ELb0ELi2EEENS1_19SingleTileSchedulerILb1ELb0ELb0ELi128EEEEEEEEEvNT_6ParamsE --------------------------
	.section	.nv.constant0._ZN7cutlass13device_kernelIN5flash19enable_sm80_to_sm89INS1_16FlashAttnBwdSm80INS1_25CollectiveMainloopBwdSm80ILi2ELi2EN4cute5tupleIJNS5_1CILi64EEENS7_ILi128EEENS7_ILi96EEEEEENS_10bfloat16_tEfNS_4arch4Sm80ELb0ELb0ELb1ELb1ELb1ELb0ELb0ELb0ELi2ELi2ELi4ELi2ELb0EEENS1_21CollectiveEpilogueBwdISB_SC_SE_Li256ELb1ELb0ELi2EEENS1_19SingleTileSchedulerILb1ELb0ELb0ELi128EEEEEEEEEvNT_6ParamsE,"a",@progbits
	.sectionflags	@""
	.align	4
.nv.constant0._ZN7cutlass13device_kernelIN5flash19enable_sm80_to_sm89INS1_16FlashAttnBwdSm80INS1_25CollectiveMainloopBwdSm80ILi2ELi2EN4cute5tupleIJNS5_1CILi64EEENS7_ILi128EEENS7_ILi96EEEEEENS_10bfloat16_tEfNS_4arch4Sm80ELb0ELb0ELb1ELb1ELb1ELb0ELb0ELb0ELi2ELi2ELi4ELi2ELb0EEENS1_21CollectiveEpilogueBwdISB_SC_SE_Li256ELb1ELb0ELi2EEENS1_19SingleTileSchedulerILb1ELb0ELb0ELi128EEEEEEEEEvNT_6ParamsE:
	.zero		1520


//--------------------- .nv.constant0._ZN7cutlass13device_kernelIN5flash19enable_sm80_to_sm89INS1_16FlashAttnBwdSm80INS1_25CollectiveMainloopBwdSm80ILi2ELi2EN4cute5tupleIJNS5_1CILi64EEENS7_ILi128EEENS7_ILi96EEEEEENS_10bfloat16_tEfNS_4arch4Sm80ELb0ELb0ELb1ELb1ELb0ELb0ELb0ELb0ELi2ELi2ELi4ELi2ELb0EEENS1_24CollectiveEpilogueBwdGQAISB_fSE_Li256ELb1ELb0EEENS1_19SingleTileSchedulerILb1ELb0ELb0ELi128EEEEEEEEEvNT_6ParamsE --------------------------
	.section	.nv.constant0._ZN7cutlass13device_kernelIN5flash19enable_sm80_to_sm89INS1_16FlashAttnBwdSm80INS1_25CollectiveMainloopBwdSm80ILi2ELi2EN4cute5tupleIJNS5_1CILi64EEENS7_ILi128EEENS7_ILi96EEEEEENS_10bfloat16_tEfNS_4arch4Sm80ELb0ELb0ELb1ELb1ELb0ELb0ELb0ELb0ELi2ELi2ELi4ELi2ELb0EEENS1_24CollectiveEpilogueBwdGQAISB_fSE_Li256ELb1ELb0EEENS1_19SingleTileSchedulerILb1ELb0ELb0ELi128EEEEEEEEEvNT_6ParamsE,"a",@progbits
	.sectionflags	@""
	.align	4
.nv.constant0._ZN7cutlass13device_kernelIN5flash19enable_sm80_to_sm89INS1_16FlashAttnBwdSm80INS1_25CollectiveMainloopBwdSm80ILi2ELi2EN4cute5tupleIJNS5_1CILi64EEENS7_ILi128EEENS7_ILi96EEEEEENS_10bfloat16_tEfNS_4arch4Sm80ELb0ELb0ELb1ELb1ELb0ELb0ELb0ELb0ELi2ELi2ELi4ELi2ELb0EEENS1_24CollectiveEpilogueBwdGQAISB_fSE_Li256ELb1ELb0EEENS1_19SingleTileSchedulerILb1ELb0ELb0ELi128EEEEEEEEEvNT_6ParamsE:
	.zero		1528


//--------------------- .nv.constant0._ZN7cutlass13device_kernelIN5flash19enable_sm80_to_sm89INS1_16FlashAttnBwdSm80INS1_25CollectiveMainloopBwdSm80ILi2ELi2EN4cute5tupleIJNS5_1CILi64EEENS7_ILi128EEENS7_ILi96EEEEEENS_10bfloat16_tEfNS_4arch4Sm80ELb0ELb0ELb1ELb1ELb1ELb0ELb0ELb0ELi2ELi2ELi4ELi2ELb0EEENS1_24CollectiveEpilogueBwdGQAISB_fSE_Li256ELb1ELb1EEENS1_19SingleTileSchedulerILb1ELb0ELb0ELi128EEEEEEEEEvNT_6ParamsE --------------------------
	.section	.nv.constant0._ZN7cutlass13device_kernelIN5flash19enable_sm80_to_sm89INS1_16FlashAttnBwdSm80INS1_25CollectiveMainloopBwdSm80ILi2ELi2EN4cute5tupleIJNS5_1CILi64EEENS7_ILi128EEENS7_ILi96EEEEEENS_10bfloat16_tEfNS_4arch4Sm80ELb0ELb0ELb1ELb1ELb1ELb0ELb0ELb0ELi2ELi2ELi4ELi2ELb0EEENS1_24CollectiveEpilogueBwdGQAISB_fSE_Li256ELb1ELb1EEENS1_19SingleTileSchedulerILb1ELb0ELb0ELi128EEEEEEEEEvNT_6ParamsE,"a",@progbits
	.sectionflags	@""
	.align	4
.nv.constant0._ZN7cutlass13device_kernelIN5flash19enable_sm80_to_sm89INS1_16FlashAttnBwdSm80INS1_25CollectiveMainloopBwdSm80ILi2ELi2EN4cute5tupleIJNS5_1CILi64EEENS7_ILi128EEENS7_ILi96EEEEEENS_10bfloat16_tEfNS_4arch4Sm80ELb0ELb0ELb1ELb1ELb1ELb0ELb0ELb0ELi2ELi2ELi4ELi2ELb0EEENS1_24CollectiveEpilogueBwdGQAISB_fSE_Li256ELb1ELb1EEENS1_19SingleTileSchedulerILb1ELb0ELb0ELi128EEEEEEEEEvNT_6ParamsE:
	.zero		1528


//--------------------- .nv.constant0._ZN7cutlass13device_kernelIN5flash19enable_sm80_to_sm89INS1_16FlashAttnBwdSm80INS1_25CollectiveMainloopBwdSm80ILi2ELi2EN4cute5tupleIJNS5_1CILi64EEENS7_ILi128EEENS7_ILi96EEEEEENS_10bfloat16_tEfNS_4arch4Sm80ELb0ELb1ELb1ELb0ELb0ELb0ELb0ELb0ELi2ELi2ELi4ELi2ELb0EEENS1_21CollectiveEpilogueBwdISB_SC_SE_Li256ELb0ELb0ELi2EEENS1_19SingleTileSchedulerILb0ELb0ELb0ELi128EEEEEEEEEvNT_6ParamsE --------------------------
	.section	.nv.constant0._ZN7cutlass13device_kernelIN5flash19enable_sm80_to_sm89INS1_16FlashAttnBwdSm80INS1_25CollectiveMainloopBwdSm80ILi2ELi2EN4cute5tupleIJNS5_1CILi64EEENS7_ILi128EEENS7_ILi96EEEEEENS_10bfloat16_tEfNS_4arch4Sm80ELb0ELb1ELb1ELb0ELb0ELb0ELb0ELb0ELi2ELi2ELi4ELi2ELb0EEENS1_21CollectiveEpilogueBwdISB_SC_SE_Li256ELb0ELb0ELi2EEENS1_19SingleTileSchedulerILb0ELb0ELb0ELi128EEEEEEEEEvNT_6ParamsE,"a",@progbits
	.sectionflags	@""
	.align	4
.nv.constant0._ZN7cutlass13device_kernelIN5flash19enable_sm80_to_sm89INS1_16FlashAttnBwdSm80INS1_25CollectiveMainloopBwdSm80ILi2ELi2EN4cute5tupleIJNS5_1CILi64EEENS7_ILi128EEENS7_ILi96EEEEEENS_10bfloat16_tEfNS_4arch4Sm80ELb0ELb1ELb1ELb0ELb0ELb0ELb0ELb0ELi2ELi2ELi4ELi2ELb0EEENS1_21CollectiveEpilogueBwdISB_SC_SE_Li256ELb0ELb0ELi2EEENS1_19SingleTileSchedulerILb0ELb0ELb0ELi128EEEEEEEEEvNT_6ParamsE:
	.zero		1520


//--------------------- .nv.constant0._ZN7cutlass13device_kernelIN5flash19enable_sm80_to_sm89INS1_16FlashAttnBwdSm80INS1_25CollectiveMainloopBwdSm80ILi2ELi2EN4cute5tupleIJNS5_1CILi64EEENS7_ILi128EEENS7_ILi96EEEEEENS_10bfloat16_tEfNS_4arch4Sm80ELb0ELb1ELb1ELb0ELb1ELb0ELb0ELb0ELi2ELi2ELi4ELi2ELb0EEENS1_21CollectiveEpilogueBwdISB_SC_SE_Li256ELb0ELb0ELi2EEENS1_19SingleTileSchedulerILb0ELb0ELb0ELi128EEEEEEEEEvNT_6ParamsE --------------------------
	.section	.nv.constant0._ZN7cutlass13device_kernelIN5flash19enable_sm80_to_sm89INS1_16FlashAttnBwdSm80INS1_25CollectiveMainloopBwdSm80ILi2ELi2EN4cute5tupleIJNS5_1CILi64EEENS7_ILi128EEENS7_ILi96EEEEEENS_10bfloat16_tEfNS_4arch4Sm80ELb0ELb1ELb1ELb0ELb1ELb0ELb0ELb0ELi2ELi2ELi4ELi2ELb0EEENS1_21CollectiveEpilogueBwdISB_SC_SE_Li256ELb0ELb0ELi2EEENS1_19SingleTileSchedulerILb0ELb0ELb0ELi128EEEEEEEEEvNT_6ParamsE,"a",@progbits
	.sectionflags	@""
	.align	4
.nv.constant0._ZN7cutlass13device_kernelIN5flash19enable_sm80_to_sm89INS1_16FlashAttnBwdSm80INS1_25CollectiveMainloopBwdSm80ILi2ELi2EN4cute5tupleIJNS5_1CILi64EEENS7_ILi128EEENS7_ILi96EEEEEENS_10bfloat16_tEfNS_4arch4Sm80ELb0ELb1ELb1ELb0ELb1ELb0ELb0ELb0ELi2ELi2ELi4ELi2ELb0EEENS1_21CollectiveEpilogueBwdISB_SC_SE_Li256ELb0ELb0ELi2EEENS1_19SingleTileSchedulerILb0ELb0ELb0ELi128EEEEEEEEEvNT_6ParamsE:
	.zero		1520


//--------------------- .nv.constant0._ZN7cutlass13device_kernelIN5flash19enable_sm80_to_sm89INS1_16FlashAttnBwdSm80INS1_25CollectiveMainloopBwdSm80ILi2ELi2EN4cute5tupleIJNS5_1CILi64EEENS7_ILi128EEENS7_ILi96EEEEEENS_10bfloat16_tEfNS_4arch4Sm80ELb0ELb1ELb1ELb0ELb0ELb0ELb0ELb0ELi2ELi2ELi4ELi2ELb0EEENS1_24CollectiveEpilogueBwdGQAISB_fSE_Li256ELb0ELb0EEENS1_19SingleTileSchedulerILb0ELb0ELb0ELi128EEEEEEEEEvNT_6ParamsE --------------------------
	.section	.nv.constant0._ZN7cutlass13device_kernelIN5flash19enable_sm80_to_sm89INS1_16FlashAttnBwdSm80INS1_25CollectiveMainloopBwdSm80ILi2ELi2EN4cute5tupleIJNS5_1CILi64EEENS7_ILi128EEENS7_ILi96EEEEEENS_10bfloat16_tEfNS_4arch4Sm80ELb0ELb1ELb1ELb0ELb0ELb0ELb0ELb0ELi2ELi2ELi4ELi2ELb0EEENS1_24CollectiveEpilogueBwdGQAISB_fSE_Li256ELb0ELb0EEENS1_19SingleTileSchedulerILb0ELb0ELb0ELi128EEEEEEEEEvNT_6ParamsE,"a",@progbits
	.sectionflags	@""
	.align	4
.nv.constant0._ZN7cutlass13device_kernelIN5flash19enable_sm80_to_sm89INS1_16FlashAttnBwdSm80INS1_25CollectiveMainloopBwdSm80ILi2ELi2EN4cute5tupleIJNS5_1CILi64EEENS7_ILi128EEENS7_ILi96EEEEEENS_10bfloat16_tEfNS_4arch4Sm80ELb0ELb1ELb1ELb0ELb0ELb0ELb0ELb0ELi2ELi2ELi4ELi2ELb0EEENS1_24CollectiveEpilogueBwdGQAISB_fSE_Li256ELb0ELb0EEENS1_19SingleTileSchedulerILb0ELb0ELb0ELi128EEEEEEEEEvNT_6ParamsE:
	.zero		1528


//--------------------- .nv.constant0._ZN7cutlass13device_kernelIN5flash19enable_sm80_to_sm89INS1_16FlashAttnBwdSm80INS1_25CollectiveMainloopBwdSm80ILi2ELi2EN4cute5tupleIJNS5_1CILi64EEENS7_ILi128EEENS7_ILi96EEEEEENS_10bfloat16_tEfNS_4arch4Sm80ELb0ELb1ELb1ELb0ELb1ELb0ELb0ELb0ELi2ELi2ELi4ELi2ELb0EEENS1_24CollectiveEpilogueBwdGQAISB_fSE_Li256ELb0ELb1EEENS1_19SingleTileSchedulerILb0ELb0ELb0ELi128EEEEEEEEEvNT_6ParamsE --------------------------
	.section	.nv.constant0._ZN7cutlass13device_kernelIN5flash19enable_sm80_to_sm89INS1_16FlashAttnBwdSm80INS1_25CollectiveMainloopBwdSm80ILi2ELi2EN4cute5tupleIJNS5_1CILi64EEENS7_ILi128EEENS7_ILi96EEEEEENS_10bfloat16_tEfNS_4arch4Sm80ELb0ELb1ELb1ELb0ELb1ELb0ELb0ELb0ELi2ELi2ELi4ELi2ELb0EEENS1_24CollectiveEpilogueBwdGQAISB_fSE_Li256ELb0ELb1EEENS1_19SingleTileSchedulerILb0ELb0ELb0ELi128EEEEEEEEEvNT_6ParamsE,"a",@progbits
	.sectionflags	@""
	.align	4
.nv.constant0._ZN7cutlass13device_kernelIN5flash19enable_sm80_to_sm89INS1_16FlashAttnBwdSm80INS1_25CollectiveMainloopBwdSm80ILi2ELi2EN4cute5tupleIJNS5_1CILi64EEENS7_ILi128EEENS7_ILi96EEEEEENS_10bfloat16_tEfNS_4arch4Sm80ELb0ELb1ELb1ELb0ELb1ELb0ELb0ELb0ELi2ELi2ELi4ELi2ELb0EEENS1_24CollectiveEpilogueBwdGQAISB_fSE_Li256ELb0ELb1EEENS1_19SingleTileSchedulerILb0ELb0ELb0ELi128EEEEEEEEEvNT_6ParamsE:
	.zero		1528


//--------------------- .nv.constant0._ZN7cutlass13device_kernelIN5flash19enable_sm80_to_sm89INS1_16FlashAttnBwdSm80INS1_25CollectiveMainloopBwdSm80ILi2ELi2EN4cute5tupleIJNS5_1CILi64EEENS7_ILi128EEENS7_ILi96EEEEEENS_10bfloat16_tEfNS_4arch4Sm80ELb0ELb1ELb1ELb1ELb0ELb0ELb0ELb0ELi2ELi2ELi4ELi2ELb0EEENS1_21CollectiveEpilogueBwdISB_SC_SE_Li256ELb1ELb0ELi2EEENS1_19SingleTileSchedulerILb1ELb0ELb0ELi128EEEEEEEEEvNT_6ParamsE --------------------------
	.section	.nv.constant0._ZN7cutlass13device_kernelIN5flash19enable_sm80_to_sm89INS1_16FlashAttnBwdSm80INS1_25CollectiveMainloopBwdSm80ILi2ELi2EN4cute5tupleIJNS5_1CILi64EEENS7_ILi128EEENS7_ILi96EEEEEENS_10bfloat16_tEfNS_4arch4Sm80ELb0ELb1ELb1ELb1ELb0ELb0ELb0ELb0ELi2ELi2ELi4ELi2ELb0EEENS1_21CollectiveEpilogueBwdISB_SC_SE_Li256ELb1ELb0ELi2EEENS1_19SingleTileSchedulerILb1ELb0ELb0ELi128EEEEEEEEEvNT_6ParamsE,"a",@progbits
	.sectionflags	@""
	.align	4
.nv.constant0._ZN7cutlass13device_kernelIN5flash19enable_sm80_to_sm89INS1_16FlashAttnBwdSm80INS1_25CollectiveMainloopBwdSm80ILi2ELi2EN4cute5tupleIJNS5_1CILi64EEENS7_ILi128EEENS7_ILi96EEEEEENS_10bfloat16_tEfNS_4arch4Sm80ELb0ELb1ELb1ELb1ELb0ELb0ELb0ELb0ELi2ELi2ELi4ELi2ELb0EEENS1_21CollectiveEpilogueBwdISB_SC_SE_Li256ELb1ELb0ELi2EEENS1_19SingleTileSchedulerILb1ELb0ELb0ELi128EEEEEEEEEvNT_6ParamsE:
	.zero		1520


//--------------------- .nv.constant0._ZN7cutlass13device_kernelIN5flash19enable_sm80_to_sm89INS1_16FlashAttnBwdSm80INS1_25CollectiveMainloopBwdSm80ILi2ELi2EN4cute5tupleIJNS5_1CILi64EEENS7_ILi128EEENS7_ILi96EEEEEENS_10bfloat16_tEfNS_4arch4Sm80ELb0ELb1ELb1ELb1ELb1ELb0ELb0ELb0ELi2ELi2ELi4ELi2ELb0EEENS1_21CollectiveEpilogueBwdISB_SC_SE_Li256ELb1ELb0ELi2EEENS1_19SingleTileSchedulerILb1ELb0ELb0ELi128EEEEEEEEEvNT_6ParamsE --------------------------
	.section	.nv.constant0._ZN7cutlass13device_kernelIN5flash19enable_sm80_to_sm89INS1_16FlashAttnBwdSm80INS1_25CollectiveMainloopBwdSm80ILi2ELi2EN4cute5tupleIJNS5_1CILi64EEENS7_ILi128EEENS7_ILi96EEEEEENS_10bfloat16_tEfNS_4arch4Sm80ELb0ELb1ELb1ELb1ELb1ELb0ELb0ELb0ELi2ELi2ELi4ELi2ELb0EEENS1_21CollectiveEpilogueBwdISB_SC_SE_Li256ELb1ELb0ELi2EEENS1_19SingleTileSchedulerILb1ELb0ELb0ELi128EEEEEEEEEvNT_6ParamsE,"a",@progbits
	.sectionflags	@""
	.align	4
.nv.constant0._ZN7cutlass13device_kernelIN5flash19enable_sm80_to_sm89INS1_16FlashAttnBwdSm80INS1_25CollectiveMainloopBwdSm80ILi2ELi2EN4cute5tupleIJNS5_1CILi64EEENS7_ILi128EEENS7_ILi96EEEEEENS_10bfloat16_tEfNS_4arch4Sm80ELb0ELb1ELb1ELb1ELb1ELb0ELb0ELb0ELi2ELi2ELi4ELi2ELb0EEENS1_21CollectiveEpilogueBwdISB_SC_SE_Li256ELb1ELb0ELi2EEENS1_19SingleTileSchedulerILb1ELb0ELb0ELi128EEEEEEEEEvNT_6ParamsE:
	.zero		1520


//--------------------- .nv.constant0._ZN7cutlass13device_kernelIN5flash19enable_sm80_to_sm89INS1_16FlashAttnBwdSm80INS1_25CollectiveMainloopBwdSm80ILi2ELi2EN4cute5tupleIJNS5_1CILi64EEENS7_ILi128EEENS7_ILi96EEEEEENS_10bfloat16_tEfNS_4arch4Sm80ELb0ELb1ELb1ELb1ELb0ELb0ELb0ELb0ELi2ELi2ELi4ELi2ELb0EEENS1_24CollectiveEpilogueBwdGQAISB_fSE_Li256ELb1ELb0EEENS1_19SingleTileSchedulerILb1ELb0ELb0ELi128EEEEEEEEEvNT_6ParamsE --------------------------
	.section	.nv.constant0._ZN7cutlass13device_kernelIN5flash19enable_sm80_to_sm89INS1_16FlashAttnBwdSm80INS1_25CollectiveMainloopBwdSm80ILi2ELi2EN4cute5tupleIJNS5_1CILi64EEENS7_ILi128EEENS7_ILi96EEEEEENS_10bfloat16_tEfNS_4arch4Sm80ELb0ELb1ELb1ELb1ELb0ELb0ELb0ELb0ELi2ELi2ELi4ELi2ELb0EEENS1_24CollectiveEpilogueBwdGQAISB_fSE_Li256ELb1ELb0EEENS1_19SingleTileSchedulerILb1ELb0ELb0ELi128EEEEEEEEEvNT_6ParamsE,"a",@progbits
	.sectionflags	@""
	.align	4
.nv.constant0._ZN7cutlass13device_kernelIN5flash19enable_sm80_to_sm89INS1_16FlashAttnBwdSm80INS1_25CollectiveMainloopBwdSm80ILi2ELi2EN4cute5tupleIJNS5_1CILi64EEENS7_ILi128EEENS7_ILi96EEEEEENS_10bfloat16_tEfNS_4arch4Sm80ELb0ELb1ELb1ELb1ELb0ELb0ELb0ELb0ELi2ELi2ELi4ELi2ELb0EEENS1_24CollectiveEpilogueBwdGQAISB_fSE_Li256ELb1ELb0EEENS1_19SingleTileSchedulerILb1ELb0ELb0ELi128EEEEEEEEEvNT_6ParamsE:
	.zero		1528


//--------------------- .nv.constant0._ZN7cutlass13device_kernelIN5flash19enable_sm80_to_sm89INS1_16FlashAttnBwdSm80INS1_25CollectiveMainloopBwdSm80ILi2ELi2EN4cute5tupleIJNS5_1CILi64EEENS7_ILi128EEENS7_ILi96EEEEEENS_10bfloat16_tEfNS_4arch4Sm80ELb0ELb1ELb1ELb1ELb1ELb0ELb0ELb0ELi2ELi2ELi4ELi2ELb0EEENS1_24CollectiveEpilogueBwdGQAISB_fSE_Li256ELb1ELb1EEENS1_19SingleTileSchedulerILb1ELb0ELb0ELi128EEEEEEEEEvNT_6ParamsE --------------------------
	.section	.nv.constant0._ZN7cutlass13device_kernelIN5flash19enable_sm80_to_sm89INS1_16FlashAttnBwdSm80INS1_25CollectiveMainloopBwdSm80ILi2ELi2EN4cute5tupleIJNS5_1CILi64EEENS7_ILi128EEENS7_ILi96EEEEEENS_10bfloat16_tEfNS_4arch4Sm80ELb0ELb1ELb1ELb1ELb1ELb0ELb0ELb0ELi2ELi2ELi4ELi2ELb0EEENS1_24CollectiveEpilogueBwdGQAISB_fSE_Li256ELb1ELb1EEENS1_19SingleTileSchedulerILb1ELb0ELb0ELi128EEEEEEEEEvNT_6ParamsE,"a",@progbits
	.sectionflags	@""
	.align	4
.nv.constant0._ZN7cutlass13device_kernelIN5flash19enable_sm80_to_sm89INS1_16FlashAttnBwdSm80INS1_25CollectiveMainloopBwdSm80ILi2ELi2EN4cute5tupleIJNS5_1CILi64EEENS7_ILi128EEENS7_ILi96EEEEEENS_10bfloat16_tEfNS_4arch4Sm80ELb0ELb1ELb1ELb1ELb1ELb0ELb0ELb0ELi2ELi2ELi4ELi2ELb0EEENS1_24CollectiveEpilogueBwdGQAISB_fSE_Li256ELb1ELb1EEENS1_19SingleTileSchedulerILb1ELb0ELb0ELi128EEEEEEEEEvNT_6ParamsE:
	.zero		1528


//--------------------- .nv.constant0._ZN7cutlass13device_kernelIN5flash19enable_sm80_to_sm89INS1_16FlashAttnBwdSm80INS1_25CollectiveMainloopBwdSm80ILi2ELi2EN4cute5tupleIJNS5_1CILi64EEENS7_ILi128EEENS7_ILi96EEEEEENS_10bfloat16_tEfNS_4arch4Sm80ELb1ELb0ELb1ELb0ELb0ELb0ELb0ELb0ELi2ELi2ELi4ELi2ELb0EEENS1_21CollectiveEpilogueBwdISB_SC_SE_Li256ELb0ELb0ELi2EEENS1_25SingleTileBwdLPTSchedulerILb0ELi128ELb0EEEEEEEEEvNT_6ParamsE --------------------------
	.section	.nv.constant0._ZN7cutlass13device_kernelIN5flash19enable_sm80_to_sm89INS1_16FlashAttnBwdSm80INS1_25CollectiveMainloopBwdSm80ILi2ELi2EN4cute5tupleIJNS5_1CILi64EEENS7_ILi128EEENS7_ILi96EEEEEENS_10bfloat16_tEfNS_4arch4Sm80ELb1ELb0ELb1ELb0ELb0ELb0ELb0ELb0ELi2ELi2ELi4ELi2ELb0EEENS1_21CollectiveEpilogueBwdISB_SC_SE_Li256ELb0ELb0ELi2EEENS1_25SingleTileBwdLPTSchedulerILb0ELi128ELb0EEEEEEEEEvNT_6ParamsE,"a",@progbits
	.sectionflags	@""
	.align	4
.nv.constant0._ZN7cutlass13device_kernelIN5flash19enable_sm80_to_sm89INS1_16FlashAttnBwdSm80INS1_25CollectiveMainloopBwdSm80ILi2ELi2EN4cute5tupleIJNS5_1CILi64EEENS7_ILi128EEENS7_ILi96EEEEEENS_10bfloat16_tEfNS_4arch4Sm80ELb1ELb0ELb1ELb0ELb0ELb0ELb0ELb0ELi2ELi2ELi4ELi2ELb0EEENS1_21CollectiveEpilogueBwdISB_SC_SE_Li256ELb0ELb0ELi2EEENS1_25SingleTileBwdLPTSchedulerILb0ELi128ELb0EEEEEEEEEvNT_6ParamsE:
	.zero		1544


//--------------------- .nv.constant0._ZN7cutlass13device_kernelIN5flash19enable_sm80_to_sm89INS1_16FlashAttnBwdSm80INS1_25CollectiveMainloopBwdSm80ILi2ELi2EN4cute5tupleIJNS5_1CILi64EEENS7_ILi128EEENS7_ILi96EEEEEENS_10bfloat16_tEfNS_4arch4Sm80ELb1ELb0ELb1ELb0ELb1ELb0ELb0ELb0ELi2ELi2ELi4ELi2ELb0EEENS1_21CollectiveEpilogueBwdISB_SC_SE_Li256ELb0ELb0ELi2EEENS1_25SingleTileBwdLPTSchedulerILb0ELi128ELb1EEEEEEEEEvNT_6ParamsE --------------------------
	.section	.nv.constant0._ZN7cutlass13device_kernelIN5flash19enable_sm80_to_sm89INS1_16FlashAttnBwdSm80INS1_25CollectiveMainloopBwdSm80ILi2ELi2EN4cute5tupleIJNS5_1CILi64EEENS7_ILi128EEENS7_ILi96EEEEEENS_10bfloat16_tEfNS_4arch4Sm80ELb1ELb0ELb1ELb0ELb1ELb0ELb0ELb0ELi2ELi2ELi4ELi2ELb0EEENS1_21CollectiveEpilogueBwdISB_SC_SE_Li256ELb0ELb0ELi2EEENS1_25SingleTileBwdLPTSchedulerILb0ELi128ELb1EEEEEEEEEvNT_6ParamsE,"a",@progbits
	.sectionflags	@""
	.align	4
.nv.constant0._ZN7cutlass13device_kernelIN5flash19enable_sm80_to_sm89INS1_16FlashAttnBwdSm80INS1_25CollectiveMainloopBwdSm80ILi2ELi2EN4cute5tupleIJNS5_1CILi64EEENS7_ILi128EEENS7_ILi96EEEEEENS_10bfloat16_tEfNS_4arch4Sm80ELb1ELb0ELb1ELb0ELb1ELb0ELb0ELb0ELi2ELi2ELi4ELi2ELb0EEENS1_21CollectiveEpilogueBwdISB_SC_SE_Li256ELb0ELb0ELi2EEENS1_25SingleTileBwdLPTSchedulerILb0ELi128ELb1EEEEEEEEEvNT_6ParamsE:
	.zero		1544


//--------------------- .nv.constant0._ZN7cutlass13device_kernelIN5flash19enable_sm80_to_sm89INS1_16FlashAttnBwdSm80INS1_25CollectiveMainloopBwdSm80ILi2ELi2EN4cute5tupleIJNS5_1CILi64EEENS7_ILi128EEENS7_ILi96EEEEEENS_10bfloat16_tEfNS_4arch4Sm80ELb1ELb0ELb1ELb0ELb0ELb0ELb0ELb0ELi2ELi2ELi4ELi2ELb0EEENS1_24CollectiveEpilogueBwdGQAISB_fSE_Li256ELb0ELb0EEENS1_25SingleTileBwdLPTSchedulerILb0ELi128ELb0EEEEEEEEEvNT_6ParamsE --------------------------
	.section	.nv.constant0._ZN7cutlass13device_kernelIN5flash19enable_sm80_to_sm89INS1_16FlashAttnBwdSm80INS1_25CollectiveMainloopBwdSm80ILi2ELi2EN4cute5tupleIJNS5_1CILi64EEENS7_ILi128EEENS7_ILi96EEEEEENS_10bfloat16_tEfNS_4arch4Sm80ELb1ELb0ELb1ELb0ELb0ELb0ELb0ELb0ELi2ELi2ELi4ELi2ELb0EEENS1_24CollectiveEpilogueBwdGQAISB_fSE_Li256ELb0ELb0EEENS1_25SingleTileBwdLPTSchedulerILb0ELi128ELb0EEEEEEEEEvNT_6ParamsE,"a",@progbits
	.sectionflags	@""
	.align	4
.nv.constant0._ZN7cutlass13device_kernelIN5flash19enable_sm80_to_sm89INS1_16FlashAttnBwdSm80INS1_25CollectiveMainloopBwdSm80ILi2ELi2EN4cute5tupleIJNS5_1CILi64EEENS7_ILi128EEENS7_ILi96EEEEEENS_10bfloat16_tEfNS_4arch4Sm80ELb1ELb0ELb1ELb0ELb0ELb0ELb0ELb0ELi2ELi2ELi4ELi2ELb0EEENS1_24CollectiveEpilogueBwdGQAISB_fSE_Li256ELb0ELb0EEENS1_25SingleTileBwdLPTSchedulerILb0ELi128ELb0EEEEEEEEEvNT_6ParamsE:
	.zero		1552


//--------------------- .nv.constant0._ZN7cutlass13device_kernelIN5flash19enable_sm80_to_sm89INS1_16FlashAttnBwdSm80INS1_25CollectiveMainloopBwdSm80ILi2ELi2EN4cute5tupleIJNS5_1CILi64EEENS7_ILi128EEENS7_ILi96EEEEEENS_10bfloat16_tEfNS_4arch4Sm80ELb1ELb0ELb1ELb0ELb1ELb0ELb0ELb0ELi2ELi2ELi4ELi2ELb0EEENS1_24CollectiveEpilogueBwdGQAISB_fSE_Li256ELb0ELb1EEENS1_25SingleTileBwdLPTSchedulerILb0ELi128ELb1EEEEEEEEEvNT_6ParamsE --------------------------
	.section	.nv.constant0._ZN7cutlass13device_kernelIN5flash19enable_sm80_to_sm89INS1_16FlashAttnBwdSm80INS1_25CollectiveMainloopBwdSm80ILi2ELi2EN4cute5tupleIJNS5_1CILi64EEENS7_ILi128EEENS7_ILi96EEEEEENS_10bfloat16_tEfNS_4arch4Sm80ELb1ELb0ELb1ELb0ELb1ELb0ELb0ELb0ELi2ELi2ELi4ELi2ELb0EEENS1_24CollectiveEpilogueBwdGQAISB_fSE_Li256ELb0ELb1EEENS1_25SingleTileBwdLPTSchedulerILb0ELi128ELb1EEEEEEEEEvNT_6ParamsE,"a",@progbits
	.sectionflags	@""
	.align	4
.nv.constant0._ZN7cutlass13device_kernelIN5flash19enable_sm80_to_sm89INS1_16FlashAttnBwdSm80INS1_25CollectiveMainloopBwdSm80ILi2ELi2EN4cute5tupleIJNS5_1CILi64EEENS7_ILi128EEENS7_ILi96EEEEEENS_10bfloat16_tEfNS_4arch4Sm80ELb1ELb0ELb1ELb0ELb1ELb0ELb0ELb0ELi2ELi2ELi4ELi2ELb0EEENS1_24CollectiveEpilogueBwdGQAISB_fSE_Li256ELb0ELb1EEENS1_25SingleTileBwdLPTSchedulerILb0ELi128ELb1EEEEEEEEEvNT_6ParamsE:
	.zero		1552


//--------------------- .nv.constant0._ZN7cutlass13device_kernelIN5flash22FlashAttnBwdPreprocessIN4cute5tupleIJNS3_1CILi64EEENS5_ILi96EEEEEENS_10bfloat16_tEfNS_4arch4Sm80ELb1ELb0EEEEEvNT_6ParamsE --------------------------
	.section	.nv.constant0._ZN7cutlass13device_kernelIN5flash22FlashAttnBwdPreprocessIN4cute5tupleIJNS3_1CILi64EEENS5_ILi96EEEEEENS_10bfloat16_tEfNS_4arch4Sm80ELb1ELb0EEEEEvNT_6ParamsE,"a",@progbits
	.sectionflags	@""
	.align	4
.nv.constant0._ZN7cutlass13device_kernelIN5flash22FlashAttnBwdPreprocessIN4cute5tupleIJNS3_1CILi64EEENS5_ILi96EEEEEENS_10bfloat16_tEfNS_4arch4Sm80ELb1ELb0EEEEEvNT_6ParamsE:
	.zero		1136


//--------------------- .nv.constant0._ZN7cutlass13device_kernelIN5flash19enable_sm80_to_sm89INS1_16FlashAttnBwdSm80INS1_25CollectiveMainloopBwdSm80ILi2ELi2EN4cute5tupleIJNS5_1CILi64EEENS7_ILi128EEENS7_ILi96EEEEEENS_10bfloat16_tEfNS_4arch4Sm80ELb1ELb0ELb1ELb1ELb0ELb0ELb0ELb0ELi2ELi2ELi4ELi2ELb0EEENS1_21CollectiveEpilogueBwdISB_SC_SE_Li256ELb1ELb0ELi2EEENS1_25SingleTileBwdLPTSchedulerILb1ELi128ELb0EEEEEEEEEvNT_6ParamsE --------------------------
	.section	.nv.constant0._ZN7cutlass13device_kernelIN5flash19enable_sm80_to_sm89INS1_16FlashAttnBwdSm80INS1_25CollectiveMainloopBwdSm80ILi2ELi2EN4cute5tupleIJNS5_1CILi64EEENS7_ILi128EEENS7_ILi96EEEEEENS_10bfloat16_tEfNS_4arch4Sm80ELb1ELb0ELb1ELb1ELb0ELb0ELb0ELb0ELi2ELi2ELi4ELi2ELb0EEENS1_21CollectiveEpilogueBwdISB_SC_SE_Li256ELb1ELb0ELi2EEENS1_25SingleTileBwdLPTSchedulerILb1ELi128ELb0EEEEEEEEEvNT_6ParamsE,"a",@progbits
	.sectionflags	@""
	.align	4
.nv.constant0._ZN7cutlass13device_kernelIN5flash19enable_sm80_to_sm89INS1_16FlashAttnBwdSm80INS1_25CollectiveMainloopBwdSm80ILi2ELi2EN4cute5tupleIJNS5_1CILi64EEENS7_ILi128EEENS7_ILi96EEEEEENS_10bfloat16_tEfNS_4arch4Sm80ELb1ELb0ELb1ELb1ELb0ELb0ELb0ELb0ELi2ELi2ELi4ELi2ELb0EEENS1_21CollectiveEpilogueBwdISB_SC_SE_Li256ELb1ELb0ELi2EEENS1_25SingleTileBwdLPTSchedulerILb1ELi128ELb0EEEEEEEEEvNT_6ParamsE:
	.zero		1544


//--------------------- .nv.constant0._ZN7cutlass13device_kernelIN5flash19enable_sm80_to_sm89INS1_16FlashAttnBwdSm80INS1_25CollectiveMainloopBwdSm80ILi2ELi2EN4cute5tupleIJNS5_1CILi64EEENS7_ILi128EEENS7_ILi96EEEEEENS_10bfloat16_tEfNS_4arch4Sm80ELb1ELb0ELb1ELb1ELb1ELb0ELb0ELb0ELi2ELi2ELi4ELi2ELb0EEENS1_21CollectiveEpilogueBwdISB_SC_SE_Li256ELb1ELb0ELi2EEENS1_25SingleTileBwdLPTSchedulerILb1ELi128ELb1EEEEEEEEEvNT_6ParamsE --------------------------
	.section	.nv.constant0._ZN7cutlass13device_kernelIN5flash19enable_sm80_to_sm89INS1_16FlashAttnBwdSm80INS1_25CollectiveMainloopBwdSm80ILi2ELi2EN4cute5tupleIJNS5_1CILi64EEENS7_ILi128EEENS7_ILi96EEEEEENS_10bfloat16_tEfNS_4arch4Sm80ELb1ELb0ELb1ELb1ELb1ELb0ELb0ELb0ELi2ELi2ELi4ELi2ELb0EEENS1_21CollectiveEpilogueBwdISB_SC_SE_Li256ELb1ELb0ELi2EEENS1_25SingleTileBwdLPTSchedulerILb1ELi128ELb1EEEEEEEEEvNT_6ParamsE,"a",@progbits
	.sectionflags	@""
	.align	4
.nv.constant0._ZN7cutlass13device_kernelIN5flash19enable_sm80_to_sm89INS1_16FlashAttnBwdSm80INS1_25CollectiveMainloopBwdSm80ILi2ELi2EN4cute5tupleIJNS5_1CILi64EEENS7_ILi128EEENS7_ILi96EEEEEENS_10bfloat16_tEfNS_4arch4Sm80ELb1ELb0ELb1ELb1ELb1ELb0ELb0ELb0ELi2ELi2ELi4ELi2ELb0EEENS1_21CollectiveEpilogueBwdISB_SC_SE_Li256ELb1ELb0ELi2EEENS1_25SingleTileBwdLPTSchedulerILb1ELi128ELb1EEEEEEEEEvNT_6ParamsE:
	.zero		1544


//--------------------- .nv.constant0._ZN7cutlass13device_kernelIN5flash19enable_sm80_to_sm89INS1_16FlashAttnBwdSm80INS1_25CollectiveMainloopBwdSm80ILi2ELi2EN4cute5tupleIJNS5_1CILi64EEENS7_ILi128EEENS7_ILi96EEEEEENS_10bfloat16_tEfNS_4arch4Sm80ELb1ELb0ELb1ELb1ELb0ELb0ELb0ELb0ELi2ELi2ELi4ELi2ELb0EEENS1_24CollectiveEpilogueBwdGQAISB_fSE_Li256ELb1ELb0EEENS1_25SingleTileBwdLPTSchedulerILb1ELi128ELb0EEEEEEEEEvNT_6ParamsE --------------------------
	.section	.nv.constant0._ZN7cutlass13device_kernelIN5flash19enable_sm80_to_sm89INS1_16FlashAttnBwdSm80INS1_25CollectiveMainloopBwdSm80ILi2ELi2EN4cute5tupleIJNS5_1CILi64EEENS7_ILi128EEENS7_ILi96EEEEEENS_10bfloat16_tEfNS_4arch4Sm80ELb1ELb0ELb1ELb1ELb0ELb0ELb0ELb0ELi2ELi2ELi4ELi2ELb0EEENS1_24CollectiveEpilogueBwdGQAISB_fSE_Li256ELb1ELb0EEENS1_25SingleTileBwdLPTSchedulerILb1ELi128ELb0EEEEEEEEEvNT_6ParamsE,"a",@progbits
	.sectionflags	@""
	.align	4
.nv.constant0._ZN7cutlass13device_kernelIN5flash19enable_sm80_to_sm89INS1_16FlashAttnBwdSm80INS1_25CollectiveMainloopBwdSm80ILi2ELi2EN4cute5tupleIJNS5_1CILi64EEENS7_ILi128EEENS7_ILi96EEEEEENS_10bfloat16_tEfNS_4arch4Sm80ELb1ELb0ELb1ELb1ELb0ELb0ELb0ELb0ELi2ELi2ELi4ELi2ELb0EEENS1_24CollectiveEpilogueBwdGQAISB_fSE_Li256ELb1ELb0EEENS1_25SingleTileBwdLPTSchedulerILb1ELi128ELb0EEEEEEEEEvNT_6ParamsE:
	.zero		1552


//--------------------- .nv.constant0._ZN7cutlass13device_kernelIN5flash32FlashAttnBwdPostprocessConvertdQIN4cute5tupleIJNS3_1CILi128EEENS5_ILi96EEEEEENS_10bfloat16_tEfNS_4arch4Sm80ELi256ENS3_8TiledMMAINS3_8MMA_AtomIJNS3_30SM80_16x8x16_F32BF16BF16F32_TNEEEENS3_6LayoutINS4_IJNS5_ILi4EEENS5_ILi2EEENS5_ILi1EEEEEENS4_IJSJ_SH_NS5_ILi0EEEEEEEENS4_IJNS5_ILi64EEENS5_ILi32EEENS5_ILi16EEEEEEEELb0EEEEEvNT_6ParamsE --------------------------
	.section	.nv.constant0._ZN7cutlass13device_kernelIN5flash32FlashAttnBwdPostprocessConvertdQIN4cute5tupleIJNS3_1CILi128EEENS5_ILi96EEEEEENS_10bfloat16_tEfNS_4arch4Sm80ELi256ENS3_8TiledMMAINS3_8MMA_AtomIJNS3_30SM80_16x8x16_F32BF16BF16F32_TNEEEENS3_6LayoutINS4_IJNS5_ILi4EEENS5_ILi2EEENS5_ILi1EEEEEENS4_IJSJ_SH_NS5_ILi0EEEEEEEENS4_IJNS5_ILi64EEENS5_ILi32EEENS5_ILi16EEEEEEEELb0EEEEEvNT_6ParamsE,"a",@progbits
	.sectionflags	@""
	.align	4
.nv.constant0._ZN7cutlass13device_kernelIN5flash32FlashAttnBwdPostprocessConvertdQIN4cute5tupleIJNS3_1CILi128EEENS5_ILi96EEEEEENS_10bfloat16_tEfNS_4arch4Sm80ELi256ENS3_8TiledMMAINS3_8MMA_AtomIJNS3_30SM80_16x8x16_F32BF16BF16F32_TNEEEENS3_6LayoutINS4_IJNS5_ILi4EEENS5_ILi2EEENS5_ILi1EEEEEENS4_IJSJ_SH_NS5_ILi0EEEEEEEENS4_IJNS5_ILi64EEENS5_ILi32EEENS5_ILi16EEEEEEEELb0EEEEEvNT_6ParamsE:
	.zero		1008


//--------------------- .nv.constant0._ZN7cutlass13device_kernelIN5flash32FlashAttnBwdPostprocessConvertdQIN4cute5tupleIJNS3_1CILi64EEENS5_ILi96EEEEEENS_10bfloat16_tEfNS_4arch4Sm80ELi256ENS3_8TiledMMAINS3_8MMA_AtomIJNS3_30SM80_16x8x16_F32BF16BF16F32_TNEEEENS3_6LayoutINS4_IJNS5_ILi2EEENS5_ILi4EEENS5_ILi1EEEEEENS4_IJSJ_SH_NS5_ILi0EEEEEEEENS4_IJNS5_ILi32EEESO_NS5_ILi16EEEEEEEELb0EEEEEvNT_6ParamsE --------------------------
	.section	.nv.constant0._ZN7cutlass13device_kernelIN5flash32FlashAttnBwdPostprocessConvertdQIN4cute5tupleIJNS3_1CILi64EEENS5_ILi96EEEEEENS_10bfloat16_tEfNS_4arch4Sm80ELi256ENS3_8TiledMMAINS3_8MMA_AtomIJNS3_30SM80_16x8x16_F32BF16BF16F32_TNEEEENS3_6LayoutINS4_IJNS5_ILi2EEENS5_ILi4EEENS5_ILi1EEEEEENS4_IJSJ_SH_NS5_ILi0EEEEEEEENS4_IJNS5_ILi32EEESO_NS5_ILi16EEEEEEEELb0EEEEEvNT_6ParamsE,"a",@progbits
	.sectionflags	@""
	.align	4
.nv.constant0._ZN7cutlass13device_kernelIN5flash32FlashAttnBwdPostprocessConvertdQIN4cute5tupleIJNS3_1CILi64EEENS5_ILi96EEEEEENS_10bfloat16_tEfNS_4arch4Sm80ELi256ENS3_8TiledMMAINS3_8MMA_AtomIJNS3_30SM80_16x8x16_F32BF16BF16F32_TNEEEENS3_6LayoutINS4_IJNS5_ILi2EEENS5_ILi4EEENS5_ILi1EEEEEENS4_IJSJ_SH_NS5_ILi0EEEEEEEENS4_IJNS5_ILi32EEESO_NS5_ILi16EEEEEEEELb0EEEEEvNT_6ParamsE:
	.zero		1008


//--------------------- .nv.constant0._ZN7cutlass13device_kernelIN5flash19enable_sm80_to_sm89INS1_16FlashAttnBwdSm80INS1_25CollectiveMainloopBwdSm80ILi2ELi2EN4cute5tupleIJNS5_1CILi64EEENS7_ILi128EEENS7_ILi96EEEEEENS_10bfloat16_tEfNS_4arch4Sm80ELb1ELb0ELb1ELb1ELb1ELb0ELb0ELb0ELi2ELi2ELi4ELi2ELb0EEENS1_24CollectiveEpilogueBwdGQAISB_fSE_Li256ELb1ELb1EEENS1_25SingleTileBwdLPTSchedulerILb1ELi128ELb1EEEEEEEEEvNT_6ParamsE --------------------------
	.section	.nv.constant0._ZN7cutlass13device_kernelIN5flash19enable_sm80_to_sm89INS1_16FlashAttnBwdSm80INS1_25CollectiveMainloopBwdSm80ILi2ELi2EN4cute5tupleIJNS5_1CILi64EEENS7_ILi128EEENS7_ILi96EEEEEENS_10bfloat16_tEfNS_4arch4Sm80ELb1ELb0ELb1ELb1ELb1ELb0ELb0ELb0ELi2ELi2ELi4ELi2ELb0EEENS1_24CollectiveEpilogueBwdGQAISB_fSE_Li256ELb1ELb1EEENS1_25SingleTileBwdLPTSchedulerILb1ELi128ELb1EEEEEEEEEvNT_6ParamsE,"a",@progbits
	.sectionflags	@""
	.align	4
.nv.constant0._ZN7cutlass13device_kernelIN5flash19enable_sm80_to_sm89INS1_16FlashAttnBwdSm80INS1_25CollectiveMainloopBwdSm80ILi2ELi2EN4cute5tupleIJNS5_1CILi64EEENS7_ILi128EEENS7_ILi96EEEEEENS_10bfloat16_tEfNS_4arch4Sm80ELb1ELb0ELb1ELb1ELb1ELb0ELb0ELb0ELi2ELi2ELi4ELi2ELb0EEENS1_24CollectiveEpilogueBwdGQAISB_fSE_Li256ELb1ELb1EEENS1_25SingleTileBwdLPTSchedulerILb1ELi128ELb1EEEEEEEEEvNT_6ParamsE:
	.zero		1552


//--------------------- .nv.constant0._ZN7cutlass13device_kernelIN5flash22FlashAttnBwdPreprocessIN4cute5tupleIJNS3_1CILi64EEENS5_ILi96EEEEEENS_10bfloat16_tEfNS_4arch4Sm80ELb1ELb1EEEEEvNT_6ParamsE --------------------------
	.section	.nv.constant0._ZN7cutlass13device_kernelIN5flash22FlashAttnBwdPreprocessIN4cute5tupleIJNS3_1CILi64EEENS5_ILi96EEEEEENS_10bfloat16_tEfNS_4arch4Sm80ELb1ELb1EEEEEvNT_6ParamsE,"a",@progbits
	.sectionflags	@""
	.align	4
.nv.constant0._ZN7cutlass13device_kernelIN5flash22FlashAttnBwdPreprocessIN4cute5tupleIJNS3_1CILi64EEENS5_ILi96EEEEEENS_10bfloat16_tEfNS_4arch4Sm80ELb1ELb1EEEEEvNT_6ParamsE:
	.zero		1136


//--------------------- SYMBOLS --------------------------

	.type		.nv.reservedSmem.offset0,@object
	.size		.nv.reservedSmem.offset0,0x4
	.type		.nv.reservedSmem.cap,@object
	.size		.nv.reservedSmem.cap,0x4
